// auto-generated by cutlass_sweep.conv — config: {"arch": "sm_100", "cluster_m": 2, "cluster_n": 1, "conv_kind": "fprop", "dtype": "e4m3", "ndim": 3, "tile_k": 32, "tile_m": 128, "tile_n": 128}
#include "cutlass/cutlass.h"
#include "cute/tensor.hpp"
#include "cutlass/kernel_hardware_info.hpp"
#include "cutlass/conv/convolution.h"
#include "cutlass/conv/dispatch_policy.hpp"
#include "cutlass/conv/collective/collective_builder.hpp"
#include "cutlass/conv/kernel/conv_universal.hpp"
#include "cutlass/conv/device/conv_universal_adapter.hpp"
#include "cutlass/epilogue/collective/collective_builder.hpp"

using namespace cute;
using Elem = cutlass::float_e4m3_t;
using Acc  = float;
using LayoutAB = cutlass::layout::TensorNDHWC;
using LayoutC  = cutlass::layout::TensorNDHWC;
constexpr auto ConvOp = cutlass::conv::Operator::kFprop;
using TileShape    = Shape<_128, _128, Shape<_32>>;
using ClusterShape = Shape<_2, _1, _1>;

using CollectiveEpilogue = typename cutlass::epilogue::collective::CollectiveBuilder<
    cutlass::arch::Sm100, cutlass::arch::OpClassTensorOp,
    TileShape, ClusterShape,
    cutlass::epilogue::collective::EpilogueTileAuto,
    Acc, Acc,
    Elem, LayoutC, 128 / cutlass::sizeof_bits<Elem>::value,
    Elem, LayoutC, 128 / cutlass::sizeof_bits<Elem>::value,
    cutlass::epilogue::collective::EpilogueScheduleAuto
  >::CollectiveOp;

using CollectiveMainloop = typename cutlass::conv::collective::CollectiveBuilder<
    cutlass::arch::Sm100, cutlass::arch::OpClassTensorOp, ConvOp,
    Elem, LayoutAB, 128 / cutlass::sizeof_bits<Elem>::value,
    Elem, LayoutAB, 128 / cutlass::sizeof_bits<Elem>::value,
    Acc,
    TileShape, ClusterShape,
    cutlass::conv::collective::StageCountAutoCarveout<
        static_cast<int>(sizeof(typename CollectiveEpilogue::SharedStorage))>,
    cutlass::conv::collective::KernelScheduleAuto
  >::CollectiveOp;

using ProblemShape = cutlass::conv::ConvProblemShape<
    ConvOp, CollectiveMainloop::DispatchPolicy::NumSpatialDimensions>;
using ConvKernel = cutlass::conv::kernel::ConvUniversal<
    ProblemShape, CollectiveMainloop, CollectiveEpilogue>;
using Conv = cutlass::conv::device::ConvUniversalAdapter<ConvKernel>;

auto* _anchor = &cutlass::device_kernel<ConvKernel>;


// ===== COMPILED SASS (sm_100a) =====

	.target	sm_100a

	.elftype	@"ET_EXEC"


//--------------------- .note.nv.tkinfo           --------------------------
	.section	.note.nv.tkinfo,"",@"SHT_NOTE"
	.sectionflags	@"SHF_NOTE_NV_TKINFO"
	.tkinfo
        /*0018*/ 	.word	0x00000002
        /*0030*/ 	.string	""
        /*0030*/ 	.string	"ptxas"
        /*0030*/ 	.string	"Cuda compilation tools, release 13.0, V13.0.88"
        /*0030*/ 	.string	"Build cuda_13.0.r13.0/compiler.36424714_0"
        /*0030*/ 	.string	"-arch sm_100a -m 64 "



//--------------------- .note.nv.cuinfo           --------------------------
	.section	.note.nv.cuinfo,"",@"SHT_NOTE"
	.sectionflags	@"SHF_NOTE_NV_CUINFO"
        /*0018*/ 	.short	0x0002
        /*001a*/ 	.short	0x0064
        /*001c*/ 	.short	0x0082
	.zero		2


//--------------------- .nv.info                  --------------------------
	.section	.nv.info,"",@"SHT_CUDA_INFO"
	.align	4


	//----- nvinfo : EIATTR_REGCOUNT
	.align		4
        /*0000*/ 	.byte	0x04, 0x2f
        /*0002*/ 	.short	(.L_19 - .L_18)
	.align		4
.L_18:
        /*0004*/ 	.word	index@(_ZN7cutlass13device_kernelINS_4conv6kernel13ConvUniversalINS1_16ConvProblemShapeILNS1_8OperatorE0ELi3EEENS1_10collective14CollectiveConvINS1_47MainloopSm100TmaUmmaWarpSpecializedImplicitGemmILS5_0ELi52ELi3ELi1ELi2EN4cute5tupleIJNSA_1CILi2EEENSC_ILi1EEESE_EEEEENSB_IJNSC_ILi128EEESH_NSB_IJNSC_ILi32EEEEEEEEENS_12float_e4m3_tESL_NSA_8TiledMMAINSA_8MMA_AtomIJNSA_10MMA_TraitsINSA_25SM100_MMA_F8F6F4_2x1SM_SSEJSL_SL_fSH_SH_NSA_17integral_constantINSA_4UMMA5MajorELSS_0EEEST_NSQ_INSR_7ScaleInELSU_0EEESV_EEEEEENSA_6LayoutINSB_IJSE_SE_SE_EEENSB_IJNSC_ILi0EEES10_S10_EEEEENSB_IJNSA_10UnderscoreES13_S13_EEEEENS7_6detail27Sm100ImplicitGemmTileTraitsINSA_25SM100_TMA_2SM_LOAD_IM2COLENSA_14ComposedLayoutINSA_7SwizzleILi1ELi4ELi3EEENSA_18smem_ptr_flag_bitsILi8EEENSY_INSB_IJNSC_ILi8EEESI_EEENSB_IJSI_SE_EEEEEEEvEENS17_INSA_18SM100_TMA_2SM_LOADES1I_vEEEENS_8epilogue10collective18CollectiveEpilogueINS1N_23Sm100TmaWarpSpecializedILi2ELi2ELi32ELb0ELb0EEEJNSB_IJNSC_ILi64EEESH_SJ_EEENSB_IJNSY_IS1S_SE_EENSY_INSB_IJSI_SD_EEENSB_IJSE_S1S_EEEEEEEESL_NSB_IJNSB_IJllllEEESE_S10_EEESL_S20_NS1N_6fusion15FusionCallbacksIS1R_NS21_17LinearCombinationISL_fSL_fLNS_15FloatRoundStyleE2EEES1T_S1Y_JEEENSA_5SM1004TMEM4LOAD26SM100_TMEM_LOAD_32dp32b32xENSA_20SM90_TMA_LOAD_IM2COLES1I_NSA_39AutoVectorizingCopyWithAssumedAlignmentILi128EEENSA_21SM90_TMA_STORE_IM2COLES1I_S2D_S2D_EEEvvEEEEvNT_6ParamsE)
        /*0008*/ 	.word	0x00000078


	//----- nvinfo : EIATTR_FRAME_SIZE
	.align		4
.L_19:
        /*000c*/ 	.byte	0x04, 0x11
        /*000e*/ 	.short	(.L_21 - .L_20)
	.align		4
.L_20:
        /*0010*/ 	.word	index@($__internal_2_$__cuda_sm10x_tcgen05_guardrail_trap_unallocated_columns_being_dealloced)
        /*0014*/ 	.word	0x00000008


	//----- nvinfo : EIATTR_FRAME_SIZE
	.align		4
.L_21:
        /*0018*/ 	.byte	0x04, 0x11
        /*001a*/ 	.short	(.L_23 - .L_22)
	.align		4
.L_22:
        /*001c*/ 	.word	index@($__internal_1_$__cuda_sm10x_tcgen05_guardrail_trap_phase_invalid_during_alloc)
        /*0020*/ 	.word	0x00000008


	//----- nvinfo : EIATTR_FRAME_SIZE
	.align		4
.L_23:
        /*0024*/ 	.byte	0x04, 0x11
        /*0026*/ 	.short	(.L_25 - .L_24)
	.align		4
.L_24:
        /*0028*/ 	.word	index@($__internal_0_$__cuda_sm10x_tcgen05_guardrail_trap_col_being_dealloced_not_returned_by_alloc)
        /*002c*/ 	.word	0x00000008


	//----- nvinfo : EIATTR_FRAME_SIZE
	.align		4
.L_25:
        /*0030*/ 	.byte	0x04, 0x11
        /*0032*/ 	.short	(.L_27 - .L_26)
	.align		4
.L_26:
        /*0034*/ 	.word	index@(_ZN7cutlass13device_kernelINS_4conv6kernel13ConvUniversalINS1_16ConvProblemShapeILNS1_8OperatorE0ELi3EEENS1_10collective14CollectiveConvINS1_47MainloopSm100TmaUmmaWarpSpecializedImplicitGemmILS5_0ELi52ELi3ELi1ELi2EN4cute5tupleIJNSA_1CILi2EEENSC_ILi1EEESE_EEEEENSB_IJNSC_ILi128EEESH_NSB_IJNSC_ILi32EEEEEEEEENS_12float_e4m3_tESL_NSA_8TiledMMAINSA_8MMA_AtomIJNSA_10MMA_TraitsINSA_25SM100_MMA_F8F6F4_2x1SM_SSEJSL_SL_fSH_SH_NSA_17integral_constantINSA_4UMMA5MajorELSS_0EEEST_NSQ_INSR_7ScaleInELSU_0EEESV_EEEEEENSA_6LayoutINSB_IJSE_SE_SE_EEENSB_IJNSC_ILi0EEES10_S10_EEEEENSB_IJNSA_10UnderscoreES13_S13_EEEEENS7_6detail27Sm100ImplicitGemmTileTraitsINSA_25SM100_TMA_2SM_LOAD_IM2COLENSA_14ComposedLayoutINSA_7SwizzleILi1ELi4ELi3EEENSA_18smem_ptr_flag_bitsILi8EEENSY_INSB_IJNSC_ILi8EEESI_EEENSB_IJSI_SE_EEEEEEEvEENS17_INSA_18SM100_TMA_2SM_LOADES1I_vEEEENS_8epilogue10collective18CollectiveEpilogueINS1N_23Sm100TmaWarpSpecializedILi2ELi2ELi32ELb0ELb0EEEJNSB_IJNSC_ILi64EEESH_SJ_EEENSB_IJNSY_IS1S_SE_EENSY_INSB_IJSI_SD_EEENSB_IJSE_S1S_EEEEEEEESL_NSB_IJNSB_IJllllEEESE_S10_EEESL_S20_NS1N_6fusion15FusionCallbacksIS1R_NS21_17LinearCombinationISL_fSL_fLNS_15FloatRoundStyleE2EEES1T_S1Y_JEEENSA_5SM1004TMEM4LOAD26SM100_TMEM_LOAD_32dp32b32xENSA_20SM90_TMA_LOAD_IM2COLES1I_NSA_39AutoVectorizingCopyWithAssumedAlignmentILi128EEENSA_21SM90_TMA_STORE_IM2COLES1I_S2D_S2D_EEEvvEEEEvNT_6ParamsE)
        /*0038*/ 	.word	0x00000008


	//----- nvinfo : EIATTR_MIN_STACK_SIZE
	.align		4
.L_27:
        /*003c*/ 	.byte	0x04, 0x12
        /*003e*/ 	.short	(.L_29 - .L_28)
	.align		4
.L_28:
        /*0040*/ 	.word	index@(_ZN7cutlass13device_kernelINS_4conv6kernel13ConvUniversalINS1_16ConvProblemShapeILNS1_8OperatorE0ELi3EEENS1_10collective14CollectiveConvINS1_47MainloopSm100TmaUmmaWarpSpecializedImplicitGemmILS5_0ELi52ELi3ELi1ELi2EN4cute5tupleIJNSA_1CILi2EEENSC_ILi1EEESE_EEEEENSB_IJNSC_ILi128EEESH_NSB_IJNSC_ILi32EEEEEEEEENS_12float_e4m3_tESL_NSA_8TiledMMAINSA_8MMA_AtomIJNSA_10MMA_TraitsINSA_25SM100_MMA_F8F6F4_2x1SM_SSEJSL_SL_fSH_SH_NSA_17integral_constantINSA_4UMMA5MajorELSS_0EEEST_NSQ_INSR_7ScaleInELSU_0EEESV_EEEEEENSA_6LayoutINSB_IJSE_SE_SE_EEENSB_IJNSC_ILi0EEES10_S10_EEEEENSB_IJNSA_10UnderscoreES13_S13_EEEEENS7_6detail27Sm100ImplicitGemmTileTraitsINSA_25SM100_TMA_2SM_LOAD_IM2COLENSA_14ComposedLayoutINSA_7SwizzleILi1ELi4ELi3EEENSA_18smem_ptr_flag_bitsILi8EEENSY_INSB_IJNSC_ILi8EEESI_EEENSB_IJSI_SE_EEEEEEEvEENS17_INSA_18SM100_TMA_2SM_LOADES1I_vEEEENS_8epilogue10collective18CollectiveEpilogueINS1N_23Sm100TmaWarpSpecializedILi2ELi2ELi32ELb0ELb0EEEJNSB_IJNSC_ILi64EEESH_SJ_EEENSB_IJNSY_IS1S_SE_EENSY_INSB_IJSI_SD_EEENSB_IJSE_S1S_EEEEEEEESL_NSB_IJNSB_IJllllEEESE_S10_EEESL_S20_NS1N_6fusion15FusionCallbacksIS1R_NS21_17LinearCombinationISL_fSL_fLNS_15FloatRoundStyleE2EEES1T_S1Y_JEEENSA_5SM1004TMEM4LOAD26SM100_TMEM_LOAD_32dp32b32xENSA_20SM90_TMA_LOAD_IM2COLES1I_NSA_39AutoVectorizingCopyWithAssumedAlignmentILi128EEENSA_21SM90_TMA_STORE_IM2COLES1I_S2D_S2D_EEEvvEEEEvNT_6ParamsE)
        /*0044*/ 	.word	0x00000008
.L_29:


//--------------------- .nv.compat                --------------------------
	.section	.nv.compat,"",@"SHT_CUDA_COMPAT_INFO"
	.align	4
        /*0000*/ 	.byte	0x02, 0x09, 0x01, 0x00, 0x02, 0x02, 0x02, 0x00, 0x02, 0x05, 0x05, 0x00, 0x03, 0x07, 0x01, 0x01
        /*0010*/ 	.byte	0x02, 0x03, 0x01, 0x00, 0x02, 0x06, 0x01, 0x00, 0x04, 0x0b, 0x08, 0x00, 0x09, 0x00, 0x00, 0x00
        /*0020*/ 	.byte	0x00, 0x00, 0x00, 0x00


//--------------------- .nv.info._ZN7cutlass13device_kernelINS_4conv6kernel13ConvUniversalINS1_16ConvProblemShapeILNS1_8OperatorE0ELi3EEENS1_10collective14CollectiveConvINS1_47MainloopSm100TmaUmmaWarpSpecializedImplicitGemmILS5_0ELi52ELi3ELi1ELi2EN4cute5tupleIJNSA_1CILi2EEENSC_ILi1EEESE_EEEEENSB_IJNSC_ILi128EEESH_NSB_IJNSC_ILi32EEEEEEEEENS_12float_e4m3_tESL_NSA_8TiledMMAINSA_8MMA_AtomIJNSA_10MMA_TraitsINSA_25SM100_MMA_F8F6F4_2x1SM_SSEJSL_SL_fSH_SH_NSA_17integral_constantINSA_4UMMA5MajorELSS_0EEEST_NSQ_INSR_7ScaleInELSU_0EEESV_EEEEEENSA_6LayoutINSB_IJSE_SE_SE_EEENSB_IJNSC_ILi0EEES10_S10_EEEEENSB_IJNSA_10UnderscoreES13_S13_EEEEENS7_6detail27Sm100ImplicitGemmTileTraitsINSA_25SM100_TMA_2SM_LOAD_IM2COLENSA_14ComposedLayoutINSA_7SwizzleILi1ELi4ELi3EEENSA_18smem_ptr_flag_bitsILi8EEENSY_INSB_IJNSC_ILi8EEESI_EEENSB_IJSI_SE_EEEEEEEvEENS17_INSA_18SM100_TMA_2SM_LOADES1I_vEEEENS_8epilogue10collective18CollectiveEpilogueINS1N_23Sm100TmaWarpSpecializedILi2ELi2ELi32ELb0ELb0EEEJNSB_IJNSC_ILi64EEESH_SJ_EEENSB_IJNSY_IS1S_SE_EENSY_INSB_IJSI_SD_EEENSB_IJSE_S1S_EEEEEEEESL_NSB_IJNSB_IJllllEEESE_S10_EEESL_S20_NS1N_6fusion15FusionCallbacksIS1R_NS21_17LinearCombinationISL_fSL_fLNS_15FloatRoundStyleE2EEES1T_S1Y_JEEENSA_5SM1004TMEM4LOAD26SM100_TMEM_LOAD_32dp32b32xENSA_20SM90_TMA_LOAD_IM2COLES1I_NSA_39AutoVectorizingCopyWithAssumedAlignmentILi128EEENSA_21SM90_TMA_STORE_IM2COLES1I_S2D_S2D_EEEvvEEEEvNT_6ParamsE --------------------------
	.section	.nv.info._ZN7cutlass13device_kernelINS_4conv6kernel13ConvUniversalINS1_16ConvProblemShapeILNS1_8OperatorE0ELi3EEENS1_10collective14CollectiveConvINS1_47MainloopSm100TmaUmmaWarpSpecializedImplicitGemmILS5_0ELi52ELi3ELi1ELi2EN4cute5tupleIJNSA_1CILi2EEENSC_ILi1EEESE_EEEEENSB_IJNSC_ILi128EEESH_NSB_IJNSC_ILi32EEEEEEEEENS_12float_e4m3_tESL_NSA_8TiledMMAINSA_8MMA_AtomIJNSA_10MMA_TraitsINSA_25SM100_MMA_F8F6F4_2x1SM_SSEJSL_SL_fSH_SH_NSA_17integral_constantINSA_4UMMA5MajorELSS_0EEEST_NSQ_INSR_7ScaleInELSU_0EEESV_EEEEEENSA_6LayoutINSB_IJSE_SE_SE_EEENSB_IJNSC_ILi0EEES10_S10_EEEEENSB_IJNSA_10UnderscoreES13_S13_EEEEENS7_6detail27Sm100ImplicitGemmTileTraitsINSA_25SM100_TMA_2SM_LOAD_IM2COLENSA_14ComposedLayoutINSA_7SwizzleILi1ELi4ELi3EEENSA_18smem_ptr_flag_bitsILi8EEENSY_INSB_IJNSC_ILi8EEESI_EEENSB_IJSI_SE_EEEEEEEvEENS17_INSA_18SM100_TMA_2SM_LOADES1I_vEEEENS_8epilogue10collective18CollectiveEpilogueINS1N_23Sm100TmaWarpSpecializedILi2ELi2ELi32ELb0ELb0EEEJNSB_IJNSC_ILi64EEESH_SJ_EEENSB_IJNSY_IS1S_SE_EENSY_INSB_IJSI_SD_EEENSB_IJSE_S1S_EEEEEEEESL_NSB_IJNSB_IJllllEEESE_S10_EEESL_S20_NS1N_6fusion15FusionCallbacksIS1R_NS21_17LinearCombinationISL_fSL_fLNS_15FloatRoundStyleE2EEES1T_S1Y_JEEENSA_5SM1004TMEM4LOAD26SM100_TMEM_LOAD_32dp32b32xENSA_20SM90_TMA_LOAD_IM2COLES1I_NSA_39AutoVectorizingCopyWithAssumedAlignmentILi128EEENSA_21SM90_TMA_STORE_IM2COLES1I_S2D_S2D_EEEvvEEEEvNT_6ParamsE,"",@"SHT_CUDA_INFO"
	.sectionflags	@""
	.align	4


	//----- nvinfo : EIATTR_CUDA_API_VERSION
	.align		4
        /*0000*/ 	.byte	0x04, 0x37
        /*0002*/ 	.short	(.L_31 - .L_30)
.L_30:
        /*0004*/ 	.word	0x00000082


	//----- nvinfo : EIATTR_KPARAM_INFO
	.align		4
.L_31:
        /*0008*/ 	.byte	0x04, 0x17
        /*000a*/ 	.short	(.L_33 - .L_32)
.L_32:
        /*000c*/ 	.word	0x00000000
        /*0010*/ 	.short	0x0000
        /*0012*/ 	.short	0x0000
        /*0014*/ 	.byte	0x00, 0xf0, 0x01, 0x24


	//----- nvinfo : EIATTR_AT_ENTRY_FRAGMENTS
	.align		4
.L_33:
        /*0018*/ 	.byte	0x04, 0x4f
        /*001a*/ 	.short	(.L_35 - .L_34)


	//   ....[0]....
.L_34:
        /*001c*/ 	.word	0x00000007


	//----- nvinfo : EIATTR_RESERVED_SMEM_USED
	.align		4
.L_35:
        /*0020*/ 	.byte	0x01, 0x41
	.zero		2


	//----- nvinfo : EIATTR_SPARSE_MMA_MASK
	.align		4
        /*0024*/ 	.byte	0x03, 0x50
        /*0026*/ 	.short	0x0000


	//----- nvinfo : EIATTR_TCGEN05_2CTA_USED
	.align		4
        /*0028*/ 	.byte	0x01, 0x52
	.zero		2


	//----- nvinfo : EIATTR_MAXREG_COUNT
	.align		4
        /*002c*/ 	.byte	0x03, 0x1b
        /*002e*/ 	.short	0x00ff


	//----- nvinfo : EIATTR_NUM_BARRIERS
	.align		4
        /*0030*/ 	.byte	0x02, 0x4c
        /*0032*/ 	.byte	0x07
	.zero		1


	//----- nvinfo : EIATTR_EXTERNS
	.align		4
        /*0034*/ 	.byte	0x04, 0x0f
        /*0036*/ 	.short	(.L_37 - .L_36)


	//   ....[0]....
	.align		4
.L_36:
        /*0038*/ 	.word	index@(__assertfail)


	//----- nvinfo : EIATTR_MERCURY_ISA_VERSION
	.align		4
.L_37:
        /*003c*/ 	.byte	0x03, 0x5f
        /*003e*/ 	.short	0x0101


	//----- nvinfo : EIATTR_INT_WARP_WIDE_INSTR_OFFSETS
	.align		4
        /*0040*/ 	.byte	0x04, 0x31
        /*0042*/ 	.short	(.L_39 - .L_38)


	//   ....[0]....
.L_38:
        /*0044*/ 	.word	0x000011e0


	//   ....[1]....
        /*0048*/ 	.word	0x00001280


	//   ....[2]....
        /*004c*/ 	.word	0x000065a0


	//   ....[3]....
        /*0050*/ 	.word	0x000065c0


	//   ....[4]....
        /*0054*/ 	.word	0x000065f0


	//   ....[5]....
        /*0058*/ 	.word	0x00007310


	//   ....[6]....
        /*005c*/ 	.word	0x000073e0


	//   ....[7]....
        /*0060*/ 	.word	0x00007460


	//   ....[8]....
        /*0064*/ 	.word	0x00007530


	//   ....[9]....
        /*0068*/ 	.word	0x00007680


	//   ....[10]....
        /*006c*/ 	.word	0x000076f0


	//----- nvinfo : EIATTR_COOP_GROUP_MASK_REGIDS
	.align		4
.L_39:
        /*0070*/ 	.byte	0x04, 0x29
        /*0072*/ 	.short	(.L_41 - .L_40)


	//   ....[0]....
.L_40:
        /*0074*/ 	.word	0xffffffff


	//   ....[1]....
        /*0078*/ 	.word	0xffffffff


	//   ....[2]....
        /*007c*/ 	.word	0xffffffff


	//   ....[3]....
        /*0080*/ 	.word	0xffffffff


	//   ....[4]....
        /*0084*/ 	.word	0xffffffff


	//   ....[5]....
        /*0088*/ 	.word	0xffffffff


	//   ....[6]....
        /*008c*/ 	.word	0xffffffff


	//   ....[7]....
        /*0090*/ 	.word	0xffffffff


	//   ....[8]....
        /*0094*/ 	.word	0xffffffff


	//   ....[9]....
        /*0098*/ 	.word	0xffffffff


	//   ....[10]....
        /*009c*/ 	.word	0xffffffff


	//   ....[11]....
        /*00a0*/ 	.word	0xffffffff


	//   ....[12]....
        /*00a4*/ 	.word	0xffffffff


	//----- nvinfo : EIATTR_COOP_GROUP_INSTR_OFFSETS
	.align		4
.L_41:
        /*00a8*/ 	.byte	0x04, 0x28
        /*00aa*/ 	.short	(.L_43 - .L_42)


	//   ....[0]....
.L_42:
        /*00ac*/ 	.word	0x000000d0


	//   ....[1]....
        /*00b0*/ 	.word	0x00000540


	//   ....[2]....
        /*00b4*/ 	.word	0x00000d00


	//   ....[3]....
        /*00b8*/ 	.word	0x00000e50


	//   ....[4]....
        /*00bc*/ 	.word	0x00000f40


	//   ....[5]....
        /*00c0*/ 	.word	0x00001080


	//   ....[6]....
        /*00c4*/ 	.word	0x00001300


	//   ....[7]....
        /*00c8*/ 	.word	0x00002bf0


	//   ....[8]....
        /*00cc*/ 	.word	0x00005610


	//   ....[9]....
        /*00d0*/ 	.word	0x00005ae0


	//   ....[10]....
        /*00d4*/ 	.word	0x00005b10


	//   ....[11]....
        /*00d8*/ 	.word	0x000064c0


	//   ....[12]....
        /*00dc*/ 	.word	0x000066c0


	//----- nvinfo : EIATTR_VRC_CTA_INIT_COUNT
	.align		4
.L_43:
        /*00e0*/ 	.byte	0x02, 0x4a
        /*00e2*/ 	.byte	0x80
	.zero		1


	//----- nvinfo : EIATTR_SYSCALL_OFFSETS
	.align		4
        /*00e4*/ 	.byte	0x04, 0x46
        /*00e6*/ 	.short	(.L_45 - .L_44)


	//   ....[0]....
.L_44:
        /*00e8*/ 	.word	0x00008240


	//   ....[1]....
        /*00ec*/ 	.word	0x00008380


	//   ....[2]....
        /*00f0*/ 	.word	0x00008d70


	//   ....[3]....
        /*00f4*/ 	.word	0x00009bb0


	//----- nvinfo : EIATTR_MBARRIER_INSTR_OFFSETS
	.align		4
.L_45:
        /*00f8*/ 	.byte	0x04, 0x39
        /*00fa*/ 	.short	(.L_47 - .L_46)


	//   ....[0]....
.L_46:
        /*00fc*/ 	.word	0x00000660
        /*0100*/ 	.word	0x000000ff
        /*0104*/ 	.word	0x00000000
        /*0108*/ 	.short	0x0100
        /*010a*/ 	.byte	0x04
	.zero		1


	//   ....[1]....
        /*010c*/ 	.word	0x00000670
        /*0110*/ 	.word	0x000000ff
        /*0114*/ 	.word	0x000001a0
        /*0118*/ 	.short	0x0100
        /*011a*/ 	.byte	0x04
	.zero		1


	//   ....[2]....
        /*011c*/ 	.word	0x00000680
        /*0120*/ 	.word	0x000000ff
        /*0124*/ 	.word	0x00000008
        /*0128*/ 	.short	0x0100
        /*012a*/ 	.byte	0x04
	.zero		1


	//   ....[3]....
        /*012c*/ 	.word	0x00000690
        /*0130*/ 	.word	0x000000ff
        /*0134*/ 	.word	0x000001a8
        /*0138*/ 	.short	0x0100
        /*013a*/ 	.byte	0x04
	.zero		1


	//   ....[4]....
        /*013c*/ 	.word	0x000006a0
        /*0140*/ 	.word	0x000000ff
        /*0144*/ 	.word	0x00000010
        /*0148*/ 	.short	0x0100
        /*014a*/ 	.byte	0x04
	.zero		1


	//   ....[5]....
        /*014c*/ 	.word	0x000006b0
        /*0150*/ 	.word	0x000000ff
        /*0154*/ 	.word	0x000001b0
        /*0158*/ 	.short	0x0100
        /*015a*/ 	.byte	0x04
	.zero		1


	//   ....[6]....
        /*015c*/ 	.word	0x000006c0
        /*0160*/ 	.word	0x000000ff
        /*0164*/ 	.word	0x00000018
        /*0168*/ 	.short	0x0100
        /*016a*/ 	.byte	0x04
	.zero		1


	//   ....[7]....
        /*016c*/ 	.word	0x000006d0
        /*0170*/ 	.word	0x000000ff
        /*0174*/ 	.word	0x000001b8
        /*0178*/ 	.short	0x0100
        /*017a*/ 	.byte	0x04
	.zero		1


	//   ....[8]....
        /*017c*/ 	.word	0x000006e0
        /*0180*/ 	.word	0x000000ff
        /*0184*/ 	.word	0x00000020
        /*0188*/ 	.short	0x0100
        /*018a*/ 	.byte	0x04
	.zero		1


	//   ....[9]....
        /*018c*/ 	.word	0x000006f0
        /*0190*/ 	.word	0x000000ff
        /*0194*/ 	.word	0x000001c0
        /*0198*/ 	.short	0x0100
        /*019a*/ 	.byte	0x04
	.zero		1


	//   ....[10]....
        /*019c*/ 	.word	0x00000700
        /*01a0*/ 	.word	0x000000ff
        /*01a4*/ 	.word	0x00000028
        /*01a8*/ 	.short	0x0100
        /*01aa*/ 	.byte	0x04
	.zero		1


	//   ....[11]....
        /*01ac*/ 	.word	0x00000710
        /*01b0*/ 	.word	0x000000ff
        /*01b4*/ 	.word	0x000001c8
        /*01b8*/ 	.short	0x0100
        /*01ba*/ 	.byte	0x04
	.zero		1


	//   ....[12]....
        /*01bc*/ 	.word	0x00000720
        /*01c0*/ 	.word	0x000000ff
        /*01c4*/ 	.word	0x00000030
        /*01c8*/ 	.short	0x0100
        /*01ca*/ 	.byte	0x04
	.zero		1


	//   ....[13]....
        /*01cc*/ 	.word	0x00000730
        /*01d0*/ 	.word	0x000000ff
        /*01d4*/ 	.word	0x000001d0
        /*01d8*/ 	.short	0x0100
        /*01da*/ 	.byte	0x04
	.zero		1


	//   ....[14]....
        /*01dc*/ 	.word	0x00000740
        /*01e0*/ 	.word	0x000000ff
        /*01e4*/ 	.word	0x00000038
        /*01e8*/ 	.short	0x0100
        /*01ea*/ 	.byte	0x04
	.zero		1


	//   ....[15]....
        /*01ec*/ 	.word	0x00000750
        /*01f0*/ 	.word	0x000000ff
        /*01f4*/ 	.word	0x000001d8
        /*01f8*/ 	.short	0x0100
        /*01fa*/ 	.byte	0x04
	.zero		1


	//   ....[16]....
        /*01fc*/ 	.word	0x00000760
        /*0200*/ 	.word	0x000000ff
        /*0204*/ 	.word	0x00000040
        /*0208*/ 	.short	0x0100
        /*020a*/ 	.byte	0x04
	.zero		1


	//   ....[17]....
        /*020c*/ 	.word	0x00000770
        /*0210*/ 	.word	0x000000ff
        /*0214*/ 	.word	0x000001e0
        /*0218*/ 	.short	0x0100
        /*021a*/ 	.byte	0x04
	.zero		1


	//   ....[18]....
        /*021c*/ 	.word	0x00000780
        /*0220*/ 	.word	0x000000ff
        /*0224*/ 	.word	0x00000048
        /*0228*/ 	.short	0x0100
        /*022a*/ 	.byte	0x04
	.zero		1


	//   ....[19]....
        /*022c*/ 	.word	0x00000790
        /*0230*/ 	.word	0x000000ff
        /*0234*/ 	.word	0x000001e8
        /*0238*/ 	.short	0x0100
        /*023a*/ 	.byte	0x04
	.zero		1


	//   ....[20]....
        /*023c*/ 	.word	0x000007a0
        /*0240*/ 	.word	0x000000ff
        /*0244*/ 	.word	0x00000050
        /*0248*/ 	.short	0x0100
        /*024a*/ 	.byte	0x04
	.zero		1


	//   ....[21]....
        /*024c*/ 	.word	0x000007b0
        /*0250*/ 	.word	0x000000ff
        /*0254*/ 	.word	0x000001f0
        /*0258*/ 	.short	0x0100
        /*025a*/ 	.byte	0x04
	.zero		1


	//   ....[22]....
        /*025c*/ 	.word	0x000007c0
        /*0260*/ 	.word	0x000000ff
        /*0264*/ 	.word	0x00000058
        /*0268*/ 	.short	0x0100
        /*026a*/ 	.byte	0x04
	.zero		1


	//   ....[23]....
        /*026c*/ 	.word	0x000007d0
        /*0270*/ 	.word	0x000000ff
        /*0274*/ 	.word	0x000001f8
        /*0278*/ 	.short	0x0100
        /*027a*/ 	.byte	0x04
	.zero		1


	//   ....[24]....
        /*027c*/ 	.word	0x000007e0
        /*0280*/ 	.word	0x000000ff
        /*0284*/ 	.word	0x00000060
        /*0288*/ 	.short	0x0100
        /*028a*/ 	.byte	0x04
	.zero		1


	//   ....[25]....
        /*028c*/ 	.word	0x000007f0
        /*0290*/ 	.word	0x000000ff
        /*0294*/ 	.word	0x00000200
        /*0298*/ 	.short	0x0100
        /*029a*/ 	.byte	0x04
	.zero		1


	//   ....[26]....
        /*029c*/ 	.word	0x00000800
        /*02a0*/ 	.word	0x000000ff
        /*02a4*/ 	.word	0x00000068
        /*02a8*/ 	.short	0x0100
        /*02aa*/ 	.byte	0x04
	.zero		1


	//   ....[27]....
        /*02ac*/ 	.word	0x00000810
        /*02b0*/ 	.word	0x000000ff
        /*02b4*/ 	.word	0x00000208
        /*02b8*/ 	.short	0x0100
        /*02ba*/ 	.byte	0x04
	.zero		1


	//   ....[28]....
        /*02bc*/ 	.word	0x00000820
        /*02c0*/ 	.word	0x000000ff
        /*02c4*/ 	.word	0x00000070
        /*02c8*/ 	.short	0x0100
        /*02ca*/ 	.byte	0x04
	.zero		1


	//   ....[29]....
        /*02cc*/ 	.word	0x00000830
        /*02d0*/ 	.word	0x000000ff
        /*02d4*/ 	.word	0x00000210
        /*02d8*/ 	.short	0x0100
        /*02da*/ 	.byte	0x04
	.zero		1


	//   ....[30]....
        /*02dc*/ 	.word	0x00000840
        /*02e0*/ 	.word	0x000000ff
        /*02e4*/ 	.word	0x00000078
        /*02e8*/ 	.short	0x0100
        /*02ea*/ 	.byte	0x04
	.zero		1


	//   ....[31]....
        /*02ec*/ 	.word	0x00000850
        /*02f0*/ 	.word	0x000000ff
        /*02f4*/ 	.word	0x00000218
        /*02f8*/ 	.short	0x0100
        /*02fa*/ 	.byte	0x04
	.zero		1


	//   ....[32]....
        /*02fc*/ 	.word	0x00000860
        /*0300*/ 	.word	0x000000ff
        /*0304*/ 	.word	0x00000080
        /*0308*/ 	.short	0x0100
        /*030a*/ 	.byte	0x04
	.zero		1


	//   ....[33]....
        /*030c*/ 	.word	0x00000870
        /*0310*/ 	.word	0x000000ff
        /*0314*/ 	.word	0x00000220
        /*0318*/ 	.short	0x0100
        /*031a*/ 	.byte	0x04
	.zero		1


	//   ....[34]....
        /*031c*/ 	.word	0x00000880
        /*0320*/ 	.word	0x000000ff
        /*0324*/ 	.word	0x00000088
        /*0328*/ 	.short	0x0100
        /*032a*/ 	.byte	0x04
	.zero		1


	//   ....[35]....
        /*032c*/ 	.word	0x00000890
        /*0330*/ 	.word	0x000000ff
        /*0334*/ 	.word	0x00000228
        /*0338*/ 	.short	0x0100
        /*033a*/ 	.byte	0x04
	.zero		1


	//   ....[36]....
        /*033c*/ 	.word	0x000008a0
        /*0340*/ 	.word	0x000000ff
        /*0344*/ 	.word	0x00000090
        /*0348*/ 	.short	0x0100
        /*034a*/ 	.byte	0x04
	.zero		1


	//   ....[37]....
        /*034c*/ 	.word	0x000008b0
        /*0350*/ 	.word	0x000000ff
        /*0354*/ 	.word	0x00000230
        /*0358*/ 	.short	0x0100
        /*035a*/ 	.byte	0x04
	.zero		1


	//   ....[38]....
        /*035c*/ 	.word	0x000008c0
        /*0360*/ 	.word	0x000000ff
        /*0364*/ 	.word	0x00000098
        /*0368*/ 	.short	0x0100
        /*036a*/ 	.byte	0x04
	.zero		1


	//   ....[39]....
        /*036c*/ 	.word	0x000008d0
        /*0370*/ 	.word	0x000000ff
        /*0374*/ 	.word	0x00000238
        /*0378*/ 	.short	0x0100
        /*037a*/ 	.byte	0x04
	.zero		1


	//   ....[40]....
        /*037c*/ 	.word	0x000008e0
        /*0380*/ 	.word	0x000000ff
        /*0384*/ 	.word	0x000000a0
        /*0388*/ 	.short	0x0100
        /*038a*/ 	.byte	0x04
	.zero		1


	//   ....[41]....
        /*038c*/ 	.word	0x000008f0
        /*0390*/ 	.word	0x000000ff
        /*0394*/ 	.word	0x00000240
        /*0398*/ 	.short	0x0100
        /*039a*/ 	.byte	0x04
	.zero		1


	//   ....[42]....
        /*039c*/ 	.word	0x00000900
        /*03a0*/ 	.word	0x000000ff
        /*03a4*/ 	.word	0x000000a8
        /*03a8*/ 	.short	0x0100
        /*03aa*/ 	.byte	0x04
	.zero		1


	//   ....[43]....
        /*03ac*/ 	.word	0x00000910
        /*03b0*/ 	.word	0x000000ff
        /*03b4*/ 	.word	0x00000248
        /*03b8*/ 	.short	0x0100
        /*03ba*/ 	.byte	0x04
	.zero		1


	//   ....[44]....
        /*03bc*/ 	.word	0x00000920
        /*03c0*/ 	.word	0x000000ff
        /*03c4*/ 	.word	0x000000b0
        /*03c8*/ 	.short	0x0100
        /*03ca*/ 	.byte	0x04
	.zero		1


	//   ....[45]....
        /*03cc*/ 	.word	0x00000930
        /*03d0*/ 	.word	0x000000ff
        /*03d4*/ 	.word	0x00000250
        /*03d8*/ 	.short	0x0100
        /*03da*/ 	.byte	0x04
	.zero		1


	//   ....[46]....
        /*03dc*/ 	.word	0x00000940
        /*03e0*/ 	.word	0x000000ff
        /*03e4*/ 	.word	0x000000b8
        /*03e8*/ 	.short	0x0100
        /*03ea*/ 	.byte	0x04
	.zero		1


	//   ....[47]....
        /*03ec*/ 	.word	0x00000950
        /*03f0*/ 	.word	0x000000ff
        /*03f4*/ 	.word	0x00000258
        /*03f8*/ 	.short	0x0100
        /*03fa*/ 	.byte	0x04
	.zero		1


	//   ....[48]....
        /*03fc*/ 	.word	0x00000960
        /*0400*/ 	.word	0x000000ff
        /*0404*/ 	.word	0x000000c0
        /*0408*/ 	.short	0x0100
        /*040a*/ 	.byte	0x04
	.zero		1


	//   ....[49]....
        /*040c*/ 	.word	0x00000970
        /*0410*/ 	.word	0x000000ff
        /*0414*/ 	.word	0x00000260
        /*0418*/ 	.short	0x0100
        /*041a*/ 	.byte	0x04
	.zero		1


	//   ....[50]....
        /*041c*/ 	.word	0x00000980
        /*0420*/ 	.word	0x000000ff
        /*0424*/ 	.word	0x000000c8
        /*0428*/ 	.short	0x0100
        /*042a*/ 	.byte	0x04
	.zero		1


	//   ....[51]....
        /*042c*/ 	.word	0x00000990
        /*0430*/ 	.word	0x000000ff
        /*0434*/ 	.word	0x00000268
        /*0438*/ 	.short	0x0100
        /*043a*/ 	.byte	0x04
	.zero		1


	//   ....[52]....
        /*043c*/ 	.word	0x000009a0
        /*0440*/ 	.word	0x000000ff
        /*0444*/ 	.word	0x000000d0
        /*0448*/ 	.short	0x0100
        /*044a*/ 	.byte	0x04
	.zero		1


	//   ....[53]....
        /*044c*/ 	.word	0x000009b0
        /*0450*/ 	.word	0x000000ff
        /*0454*/ 	.word	0x00000270
        /*0458*/ 	.short	0x0100
        /*045a*/ 	.byte	0x04
	.zero		1


	//   ....[54]....
        /*045c*/ 	.word	0x000009c0
        /*0460*/ 	.word	0x000000ff
        /*0464*/ 	.word	0x000000d8
        /*0468*/ 	.short	0x0100
        /*046a*/ 	.byte	0x04
	.zero		1


	//   ....[55]....
        /*046c*/ 	.word	0x000009d0
        /*0470*/ 	.word	0x000000ff
        /*0474*/ 	.word	0x00000278
        /*0478*/ 	.short	0x0100
        /*047a*/ 	.byte	0x04
	.zero		1


	//   ....[56]....
        /*047c*/ 	.word	0x000009e0
        /*0480*/ 	.word	0x000000ff
        /*0484*/ 	.word	0x000000e0
        /*0488*/ 	.short	0x0100
        /*048a*/ 	.byte	0x04
	.zero		1


	//   ....[57]....
        /*048c*/ 	.word	0x000009f0
        /*0490*/ 	.word	0x000000ff
        /*0494*/ 	.word	0x00000280
        /*0498*/ 	.short	0x0100
        /*049a*/ 	.byte	0x04
	.zero		1


	//   ....[58]....
        /*049c*/ 	.word	0x00000a00
        /*04a0*/ 	.word	0x000000ff
        /*04a4*/ 	.word	0x000000e8
        /*04a8*/ 	.short	0x0100
        /*04aa*/ 	.byte	0x04
	.zero		1


	//   ....[59]....
        /*04ac*/ 	.word	0x00000a10
        /*04b0*/ 	.word	0x000000ff
        /*04b4*/ 	.word	0x00000288
        /*04b8*/ 	.short	0x0100
        /*04ba*/ 	.byte	0x04
	.zero		1


	//   ....[60]....
        /*04bc*/ 	.word	0x00000a20
        /*04c0*/ 	.word	0x000000ff
        /*04c4*/ 	.word	0x000000f0
        /*04c8*/ 	.short	0x0100
        /*04ca*/ 	.byte	0x04
	.zero		1


	//   ....[61]....
        /*04cc*/ 	.word	0x00000a30
        /*04d0*/ 	.word	0x000000ff
        /*04d4*/ 	.word	0x00000290
        /*04d8*/ 	.short	0x0100
        /*04da*/ 	.byte	0x04
	.zero		1


	//   ....[62]....
        /*04dc*/ 	.word	0x00000a40
        /*04e0*/ 	.word	0x000000ff
        /*04e4*/ 	.word	0x000000f8
        /*04e8*/ 	.short	0x0100
        /*04ea*/ 	.byte	0x04
	.zero		1


	//   ....[63]....
        /*04ec*/ 	.word	0x00000a50
        /*04f0*/ 	.word	0x000000ff
        /*04f4*/ 	.word	0x00000298
        /*04f8*/ 	.short	0x0100
        /*04fa*/ 	.byte	0x04
	.zero		1


	//   ....[64]....
        /*04fc*/ 	.word	0x00000a60
        /*0500*/ 	.word	0x000000ff
        /*0504*/ 	.word	0x00000100
        /*0508*/ 	.short	0x0100
        /*050a*/ 	.byte	0x04
	.zero		1


	//   ....[65]....
        /*050c*/ 	.word	0x00000a70
        /*0510*/ 	.word	0x000000ff
        /*0514*/ 	.word	0x000002a0
        /*0518*/ 	.short	0x0100
        /*051a*/ 	.byte	0x04
	.zero		1


	//   ....[66]....
        /*051c*/ 	.word	0x00000a80
        /*0520*/ 	.word	0x000000ff
        /*0524*/ 	.word	0x00000108
        /*0528*/ 	.short	0x0100
        /*052a*/ 	.byte	0x04
	.zero		1


	//   ....[67]....
        /*052c*/ 	.word	0x00000a90
        /*0530*/ 	.word	0x000000ff
        /*0534*/ 	.word	0x000002a8
        /*0538*/ 	.short	0x0100
        /*053a*/ 	.byte	0x04
	.zero		1


	//   ....[68]....
        /*053c*/ 	.word	0x00000aa0
        /*0540*/ 	.word	0x000000ff
        /*0544*/ 	.word	0x00000110
        /*0548*/ 	.short	0x0100
        /*054a*/ 	.byte	0x04
	.zero		1


	//   ....[69]....
        /*054c*/ 	.word	0x00000ab0
        /*0550*/ 	.word	0x000000ff
        /*0554*/ 	.word	0x000002b0
        /*0558*/ 	.short	0x0100
        /*055a*/ 	.byte	0x04
	.zero		1


	//   ....[70]....
        /*055c*/ 	.word	0x00000ac0
        /*0560*/ 	.word	0x000000ff
        /*0564*/ 	.word	0x00000118
        /*0568*/ 	.short	0x0100
        /*056a*/ 	.byte	0x04
	.zero		1


	//   ....[71]....
        /*056c*/ 	.word	0x00000ad0
        /*0570*/ 	.word	0x000000ff
        /*0574*/ 	.word	0x000002b8
        /*0578*/ 	.short	0x0100
        /*057a*/ 	.byte	0x04
	.zero		1


	//   ....[72]....
        /*057c*/ 	.word	0x00000ae0
        /*0580*/ 	.word	0x000000ff
        /*0584*/ 	.word	0x00000120
        /*0588*/ 	.short	0x0100
        /*058a*/ 	.byte	0x04
	.zero		1


	//   ....[73]....
        /*058c*/ 	.word	0x00000af0
        /*0590*/ 	.word	0x000000ff
        /*0594*/ 	.word	0x000002c0
        /*0598*/ 	.short	0x0100
        /*059a*/ 	.byte	0x04
	.zero		1


	//   ....[74]....
        /*059c*/ 	.word	0x00000b00
        /*05a0*/ 	.word	0x000000ff
        /*05a4*/ 	.word	0x00000128
        /*05a8*/ 	.short	0x0100
        /*05aa*/ 	.byte	0x04
	.zero		1


	//   ....[75]....
        /*05ac*/ 	.word	0x00000b10
        /*05b0*/ 	.word	0x000000ff
        /*05b4*/ 	.word	0x000002c8
        /*05b8*/ 	.short	0x0100
        /*05ba*/ 	.byte	0x04
	.zero		1


	//   ....[76]....
        /*05bc*/ 	.word	0x00000b20
        /*05c0*/ 	.word	0x000000ff
        /*05c4*/ 	.word	0x00000130
        /*05c8*/ 	.short	0x0100
        /*05ca*/ 	.byte	0x04
	.zero		1


	//   ....[77]....
        /*05cc*/ 	.word	0x00000b30
        /*05d0*/ 	.word	0x000000ff
        /*05d4*/ 	.word	0x000002d0
        /*05d8*/ 	.short	0x0100
        /*05da*/ 	.byte	0x04
	.zero		1


	//   ....[78]....
        /*05dc*/ 	.word	0x00000b40
        /*05e0*/ 	.word	0x000000ff
        /*05e4*/ 	.word	0x00000138
        /*05e8*/ 	.short	0x0100
        /*05ea*/ 	.byte	0x04
	.zero		1


	//   ....[79]....
        /*05ec*/ 	.word	0x00000b50
        /*05f0*/ 	.word	0x000000ff
        /*05f4*/ 	.word	0x000002d8
        /*05f8*/ 	.short	0x0100
        /*05fa*/ 	.byte	0x04
	.zero		1


	//   ....[80]....
        /*05fc*/ 	.word	0x00000b60
        /*0600*/ 	.word	0x000000ff
        /*0604*/ 	.word	0x00000140
        /*0608*/ 	.short	0x0100
        /*060a*/ 	.byte	0x04
	.zero		1


	//   ....[81]....
        /*060c*/ 	.word	0x00000b70
        /*0610*/ 	.word	0x000000ff
        /*0614*/ 	.word	0x000002e0
        /*0618*/ 	.short	0x0100
        /*061a*/ 	.byte	0x04
	.zero		1


	//   ....[82]....
        /*061c*/ 	.word	0x00000b80
        /*0620*/ 	.word	0x000000ff
        /*0624*/ 	.word	0x00000148
        /*0628*/ 	.short	0x0100
        /*062a*/ 	.byte	0x04
	.zero		1


	//   ....[83]....
        /*062c*/ 	.word	0x00000b90
        /*0630*/ 	.word	0x000000ff
        /*0634*/ 	.word	0x000002e8
        /*0638*/ 	.short	0x0100
        /*063a*/ 	.byte	0x04
	.zero		1


	//   ....[84]....
        /*063c*/ 	.word	0x00000ba0
        /*0640*/ 	.word	0x000000ff
        /*0644*/ 	.word	0x00000150
        /*0648*/ 	.short	0x0100
        /*064a*/ 	.byte	0x04
	.zero		1


	//   ....[85]....
        /*064c*/ 	.word	0x00000bb0
        /*0650*/ 	.word	0x000000ff
        /*0654*/ 	.word	0x000002f0
        /*0658*/ 	.short	0x0100
        /*065a*/ 	.byte	0x04
	.zero		1


	//   ....[86]....
        /*065c*/ 	.word	0x00000bc0
        /*0660*/ 	.word	0x000000ff
        /*0664*/ 	.word	0x00000158
        /*0668*/ 	.short	0x0100
        /*066a*/ 	.byte	0x04
	.zero		1


	//   ....[87]....
        /*066c*/ 	.word	0x00000bd0
        /*0670*/ 	.word	0x000000ff
        /*0674*/ 	.word	0x000002f8
        /*0678*/ 	.short	0x0100
        /*067a*/ 	.byte	0x04
	.zero		1


	//   ....[88]....
        /*067c*/ 	.word	0x00000be0
        /*0680*/ 	.word	0x000000ff
        /*0684*/ 	.word	0x00000160
        /*0688*/ 	.short	0x0100
        /*068a*/ 	.byte	0x04
	.zero		1


	//   ....[89]....
        /*068c*/ 	.word	0x00000bf0
        /*0690*/ 	.word	0x000000ff
        /*0694*/ 	.word	0x00000300
        /*0698*/ 	.short	0x0100
        /*069a*/ 	.byte	0x04
	.zero		1


	//   ....[90]....
        /*069c*/ 	.word	0x00000c00
        /*06a0*/ 	.word	0x000000ff
        /*06a4*/ 	.word	0x00000168
        /*06a8*/ 	.short	0x0100
        /*06aa*/ 	.byte	0x04
	.zero		1


	//   ....[91]....
        /*06ac*/ 	.word	0x00000c10
        /*06b0*/ 	.word	0x000000ff
        /*06b4*/ 	.word	0x00000308
        /*06b8*/ 	.short	0x0100
        /*06ba*/ 	.byte	0x04
	.zero		1


	//   ....[92]....
        /*06bc*/ 	.word	0x00000c20
        /*06c0*/ 	.word	0x000000ff
        /*06c4*/ 	.word	0x00000170
        /*06c8*/ 	.short	0x0100
        /*06ca*/ 	.byte	0x04
	.zero		1


	//   ....[93]....
        /*06cc*/ 	.word	0x00000c30
        /*06d0*/ 	.word	0x000000ff
        /*06d4*/ 	.word	0x00000310
        /*06d8*/ 	.short	0x0100
        /*06da*/ 	.byte	0x04
	.zero		1


	//   ....[94]....
        /*06dc*/ 	.word	0x00000c40
        /*06e0*/ 	.word	0x000000ff
        /*06e4*/ 	.word	0x00000178
        /*06e8*/ 	.short	0x0100
        /*06ea*/ 	.byte	0x04
	.zero		1


	//   ....[95]....
        /*06ec*/ 	.word	0x00000c50
        /*06f0*/ 	.word	0x000000ff
        /*06f4*/ 	.word	0x00000318
        /*06f8*/ 	.short	0x0100
        /*06fa*/ 	.byte	0x04
	.zero		1


	//   ....[96]....
        /*06fc*/ 	.word	0x00000c60
        /*0700*/ 	.word	0x000000ff
        /*0704*/ 	.word	0x00000180
        /*0708*/ 	.short	0x0100
        /*070a*/ 	.byte	0x04
	.zero		1


	//   ....[97]....
        /*070c*/ 	.word	0x00000c70
        /*0710*/ 	.word	0x000000ff
        /*0714*/ 	.word	0x00000320
        /*0718*/ 	.short	0x0100
        /*071a*/ 	.byte	0x04
	.zero		1


	//   ....[98]....
        /*071c*/ 	.word	0x00000c80
        /*0720*/ 	.word	0x000000ff
        /*0724*/ 	.word	0x00000188
        /*0728*/ 	.short	0x0100
        /*072a*/ 	.byte	0x04
	.zero		1


	//   ....[99]....
        /*072c*/ 	.word	0x00000c90
        /*0730*/ 	.word	0x000000ff
        /*0734*/ 	.word	0x00000328
        /*0738*/ 	.short	0x0100
        /*073a*/ 	.byte	0x04
	.zero		1


	//   ....[100]....
        /*073c*/ 	.word	0x00000ca0
        /*0740*/ 	.word	0x000000ff
        /*0744*/ 	.word	0x00000190
        /*0748*/ 	.short	0x0100
        /*074a*/ 	.byte	0x04
	.zero		1


	//   ....[101]....
        /*074c*/ 	.word	0x00000cb0
        /*0750*/ 	.word	0x000000ff
        /*0754*/ 	.word	0x00000330
        /*0758*/ 	.short	0x0100
        /*075a*/ 	.byte	0x04
	.zero		1


	//   ....[102]....
        /*075c*/ 	.word	0x00000cc0
        /*0760*/ 	.word	0x000000ff
        /*0764*/ 	.word	0x00000198
        /*0768*/ 	.short	0x0100
        /*076a*/ 	.byte	0x04
	.zero		1


	//   ....[103]....
        /*076c*/ 	.word	0x00000cd0
        /*0770*/ 	.word	0x000000ff
        /*0774*/ 	.word	0x00000338
        /*0778*/ 	.short	0x0100
        /*077a*/ 	.byte	0x04
	.zero		1


	//   ....[104]....
        /*077c*/ 	.word	0x00000e00
        /*0780*/ 	.word	0x000000ff
        /*0784*/ 	.word	0x00000340
        /*0788*/ 	.short	0x0100
        /*078a*/ 	.byte	0x04
	.zero		1


	//   ....[105]....
        /*078c*/ 	.word	0x00000e10
        /*0790*/ 	.word	0x000000ff
        /*0794*/ 	.word	0x00000350
        /*0798*/ 	.short	0x0100
        /*079a*/ 	.byte	0x04
	.zero		1


	//   ....[106]....
        /*079c*/ 	.word	0x00000e20
        /*07a0*/ 	.word	0x000000ff
        /*07a4*/ 	.word	0x00000348
        /*07a8*/ 	.short	0x0100
        /*07aa*/ 	.byte	0x04
	.zero		1


	//   ....[107]....
        /*07ac*/ 	.word	0x00000e30
        /*07b0*/ 	.word	0x000000ff
        /*07b4*/ 	.word	0x00000358
        /*07b8*/ 	.short	0x0100
        /*07ba*/ 	.byte	0x04
	.zero		1


	//   ....[108]....
        /*07bc*/ 	.word	0x00000f10
        /*07c0*/ 	.word	0x000000ff
        /*07c4*/ 	.word	0x00000360
        /*07c8*/ 	.short	0x0100
        /*07ca*/ 	.byte	0x04
	.zero		1


	//   ....[109]....
        /*07cc*/ 	.word	0x00000f20
        /*07d0*/ 	.word	0x000000ff
        /*07d4*/ 	.word	0x00000368
        /*07d8*/ 	.short	0x0100
        /*07da*/ 	.byte	0x04
	.zero		1


	//   ....[110]....
        /*07dc*/ 	.word	0x00001050
        /*07e0*/ 	.word	0x000000ff
        /*07e4*/ 	.word	0x00000370
        /*07e8*/ 	.short	0x0100
        /*07ea*/ 	.byte	0x06
	.zero		1


	//   ....[111]....
        /*07ec*/ 	.word	0x00001060
        /*07f0*/ 	.word	0x000000ff
        /*07f4*/ 	.word	0x00000378
        /*07f8*/ 	.short	0x0100
        /*07fa*/ 	.byte	0x06
	.zero		1


	//   ....[112]....
        /*07fc*/ 	.word	0x00001190
        /*0800*/ 	.word	0x000000ff
        /*0804*/ 	.word	0x00000380
        /*0808*/ 	.short	0x0100
        /*080a*/ 	.byte	0x04
	.zero		1


	//   ....[113]....
        /*080c*/ 	.word	0x000011a0
        /*0810*/ 	.word	0x000000ff
        /*0814*/ 	.word	0x00000390
        /*0818*/ 	.short	0x0100
        /*081a*/ 	.byte	0x04
	.zero		1


	//   ....[114]....
        /*081c*/ 	.word	0x000011b0
        /*0820*/ 	.word	0x000000ff
        /*0824*/ 	.word	0x00000388
        /*0828*/ 	.short	0x0100
        /*082a*/ 	.byte	0x04
	.zero		1


	//   ....[115]....
        /*082c*/ 	.word	0x000011c0
        /*0830*/ 	.word	0x000000ff
        /*0834*/ 	.word	0x00000398
        /*0838*/ 	.short	0x0100
        /*083a*/ 	.byte	0x04
	.zero		1


	//   ....[116]....
        /*083c*/ 	.word	0x000012c0
        /*0840*/ 	.word	0x000000ff
        /*0844*/ 	.word	0x000003a0
        /*0848*/ 	.short	0x0100
        /*084a*/ 	.byte	0x06
	.zero		1


	//   ....[117]....
        /*084c*/ 	.word	0x00001e00
        /*0850*/ 	.word	0x000000ff
        /*0854*/ 	.word	0x000001a0
        /*0858*/ 	.short	0x010a
        /*085a*/ 	.byte	0x04
	.zero		1


	//   ....[118]....
        /*085c*/ 	.word	0x00002140
        /*0860*/ 	.word	0x000000ff
        /*0864*/ 	.word	0x000001a0
        /*0868*/ 	.short	0x010a
        /*086a*/ 	.byte	0x09
	.zero		1


	//   ....[119]....
        /*086c*/ 	.word	0x000022f0
        /*0870*/ 	.word	0x000000ff
        /*0874*/ 	.word	0x000001a0
        /*0878*/ 	.short	0x010a
        /*087a*/ 	.byte	0x08
	.zero		1


	//   ....[120]....
        /*087c*/ 	.word	0x00002510
        /*0880*/ 	.word	0x000000ff
        /*0884*/ 	.word	0x00000368
        /*0888*/ 	.short	0x0101
        /*088a*/ 	.byte	0x24
	.zero		1


	//   ....[121]....
        /*088c*/ 	.word	0x00002540
        /*0890*/ 	.word	0x000000ff
        /*0894*/ 	.word	0x000001a0
        /*0898*/ 	.short	0x010a
        /*089a*/ 	.byte	0x04
	.zero		1


	//   ....[122]....
        /*089c*/ 	.word	0x00002820
        /*08a0*/ 	.word	0x000000ff
        /*08a4*/ 	.word	0x000001a0
        /*08a8*/ 	.short	0x010a
        /*08aa*/ 	.byte	0x09
	.zero		1


	//   ....[123]....
        /*08ac*/ 	.word	0x000029d0
        /*08b0*/ 	.word	0x000000ff
        /*08b4*/ 	.word	0x000001a0
        /*08b8*/ 	.short	0x010a
        /*08ba*/ 	.byte	0x08
	.zero		1


	//   ....[124]....
        /*08bc*/ 	.word	0x00002c00
        /*08c0*/ 	.word	0x000000ff
        /*08c4*/ 	.word	0x00000370
        /*08c8*/ 	.short	0x010a
        /*08ca*/ 	.byte	0x24
	.zero		1


	//   ....[125]....
        /*08cc*/ 	.word	0x00002cc0
        /*08d0*/ 	.word	0x000000ff
        /*08d4*/ 	.word	0x00000000
        /*08d8*/ 	.short	0x0101
        /*08da*/ 	.byte	0x04
	.zero		1


	//   ....[126]....
        /*08dc*/ 	.word	0x000032c0
        /*08e0*/ 	.word	0x000000ff
        /*08e4*/ 	.word	0x00000000
        /*08e8*/ 	.short	0x010a
        /*08ea*/ 	.byte	0x04
	.zero		1


	//   ....[127]....
        /*08ec*/ 	.word	0x00003360
        /*08f0*/ 	.word	0x000000ff
        /*08f4*/ 	.word	0x00000000
        /*08f8*/ 	.short	0x010a
        /*08fa*/ 	.byte	0x05
	.zero		1


	//   ....[128]....
        /*08fc*/ 	.word	0x00003400
        /*0900*/ 	.word	0x000000ff
        /*0904*/ 	.word	0x00000000
        /*0908*/ 	.short	0x010a
        /*090a*/ 	.byte	0x05
	.zero		1


	//   ....[129]....
        /*090c*/ 	.word	0x000034a0
        /*0910*/ 	.word	0x000000ff
        /*0914*/ 	.word	0x00000000
        /*0918*/ 	.short	0x010a
        /*091a*/ 	.byte	0x05
	.zero		1


	//   ....[130]....
        /*091c*/ 	.word	0x00003540
        /*0920*/ 	.word	0x000000ff
        /*0924*/ 	.word	0x00000000
        /*0928*/ 	.short	0x010a
        /*092a*/ 	.byte	0x05
	.zero		1


	//   ....[131]....
        /*092c*/ 	.word	0x000035e0
        /*0930*/ 	.word	0x000000ff
        /*0934*/ 	.word	0x00000000
        /*0938*/ 	.short	0x010a
        /*093a*/ 	.byte	0x05
	.zero		1


	//   ....[132]....
        /*093c*/ 	.word	0x00003680
        /*0940*/ 	.word	0x000000ff
        /*0944*/ 	.word	0x00000000
        /*0948*/ 	.short	0x010a
        /*094a*/ 	.byte	0x05
	.zero		1


	//   ....[133]....
        /*094c*/ 	.word	0x00003720
        /*0950*/ 	.word	0x000000ff
        /*0954*/ 	.word	0x00000000
        /*0958*/ 	.short	0x010a
        /*095a*/ 	.byte	0x05
	.zero		1


	//   ....[134]....
        /*095c*/ 	.word	0x000037c0
        /*0960*/ 	.word	0x000000ff
        /*0964*/ 	.word	0x00000000
        /*0968*/ 	.short	0x010a
        /*096a*/ 	.byte	0x05
	.zero		1


	//   ....[135]....
        /*096c*/ 	.word	0x00003860
        /*0970*/ 	.word	0x000000ff
        /*0974*/ 	.word	0x00000000
        /*0978*/ 	.short	0x010a
        /*097a*/ 	.byte	0x05
	.zero		1


	//   ....[136]....
        /*097c*/ 	.word	0x00003900
        /*0980*/ 	.word	0x000000ff
        /*0984*/ 	.word	0x00000000
        /*0988*/ 	.short	0x010a
        /*098a*/ 	.byte	0x05
	.zero		1


	//   ....[137]....
        /*098c*/ 	.word	0x000039a0
        /*0990*/ 	.word	0x000000ff
        /*0994*/ 	.word	0x00000000
        /*0998*/ 	.short	0x010a
        /*099a*/ 	.byte	0x05
	.zero		1


	//   ....[138]....
        /*099c*/ 	.word	0x00003a40
        /*09a0*/ 	.word	0x000000ff
        /*09a4*/ 	.word	0x00000000
        /*09a8*/ 	.short	0x010a
        /*09aa*/ 	.byte	0x05
	.zero		1


	//   ....[139]....
        /*09ac*/ 	.word	0x00003ae0
        /*09b0*/ 	.word	0x000000ff
        /*09b4*/ 	.word	0x00000000
        /*09b8*/ 	.short	0x010a
        /*09ba*/ 	.byte	0x05
	.zero		1


	//   ....[140]....
        /*09bc*/ 	.word	0x00003b80
        /*09c0*/ 	.word	0x000000ff
        /*09c4*/ 	.word	0x00000000
        /*09c8*/ 	.short	0x010a
        /*09ca*/ 	.byte	0x05
	.zero		1


	//   ....[141]....
        /*09cc*/ 	.word	0x00003c20
        /*09d0*/ 	.word	0x000000ff
        /*09d4*/ 	.word	0x00000000
        /*09d8*/ 	.short	0x010a
        /*09da*/ 	.byte	0x05
	.zero		1


	//   ....[142]....
        /*09dc*/ 	.word	0x00003cc0
        /*09e0*/ 	.word	0x000000ff
        /*09e4*/ 	.word	0x00000000
        /*09e8*/ 	.short	0x010a
        /*09ea*/ 	.byte	0x05
	.zero		1


	//   ....[143]....
        /*09ec*/ 	.word	0x00003d60
        /*09f0*/ 	.word	0x000000ff
        /*09f4*/ 	.word	0x00000000
        /*09f8*/ 	.short	0x010a
        /*09fa*/ 	.byte	0x05
	.zero		1


	//   ....[144]....
        /*09fc*/ 	.word	0x00003e00
        /*0a00*/ 	.word	0x000000ff
        /*0a04*/ 	.word	0x00000000
        /*0a08*/ 	.short	0x010a
        /*0a0a*/ 	.byte	0x05
	.zero		1


	//   ....[145]....
        /*0a0c*/ 	.word	0x00003ea0
        /*0a10*/ 	.word	0x000000ff
        /*0a14*/ 	.word	0x00000000
        /*0a18*/ 	.short	0x010a
        /*0a1a*/ 	.byte	0x05
	.zero		1


	//   ....[146]....
        /*0a1c*/ 	.word	0x00003f40
        /*0a20*/ 	.word	0x000000ff
        /*0a24*/ 	.word	0x00000000
        /*0a28*/ 	.short	0x010a
        /*0a2a*/ 	.byte	0x05
	.zero		1


	//   ....[147]....
        /*0a2c*/ 	.word	0x00003fe0
        /*0a30*/ 	.word	0x000000ff
        /*0a34*/ 	.word	0x00000000
        /*0a38*/ 	.short	0x010a
        /*0a3a*/ 	.byte	0x05
	.zero		1


	//   ....[148]....
        /*0a3c*/ 	.word	0x00004080
        /*0a40*/ 	.word	0x000000ff
        /*0a44*/ 	.word	0x00000000
        /*0a48*/ 	.short	0x010a
        /*0a4a*/ 	.byte	0x05
	.zero		1


	//   ....[149]....
        /*0a4c*/ 	.word	0x00004120
        /*0a50*/ 	.word	0x000000ff
        /*0a54*/ 	.word	0x00000000
        /*0a58*/ 	.short	0x010a
        /*0a5a*/ 	.byte	0x05
	.zero		1


	//   ....[150]....
        /*0a5c*/ 	.word	0x000041c0
        /*0a60*/ 	.word	0x000000ff
        /*0a64*/ 	.word	0x00000000
        /*0a68*/ 	.short	0x010a
        /*0a6a*/ 	.byte	0x05
	.zero		1


	//   ....[151]....
        /*0a6c*/ 	.word	0x00004260
        /*0a70*/ 	.word	0x000000ff
        /*0a74*/ 	.word	0x00000000
        /*0a78*/ 	.short	0x010a
        /*0a7a*/ 	.byte	0x05
	.zero		1


	//   ....[152]....
        /*0a7c*/ 	.word	0x00004300
        /*0a80*/ 	.word	0x000000ff
        /*0a84*/ 	.word	0x00000000
        /*0a88*/ 	.short	0x010a
        /*0a8a*/ 	.byte	0x05
	.zero		1


	//   ....[153]....
        /*0a8c*/ 	.word	0x000043a0
        /*0a90*/ 	.word	0x000000ff
        /*0a94*/ 	.word	0x00000000
        /*0a98*/ 	.short	0x010a
        /*0a9a*/ 	.byte	0x05
	.zero		1


	//   ....[154]....
        /*0a9c*/ 	.word	0x00004440
        /*0aa0*/ 	.word	0x000000ff
        /*0aa4*/ 	.word	0x00000000
        /*0aa8*/ 	.short	0x010a
        /*0aaa*/ 	.byte	0x05
	.zero		1


	//   ....[155]....
        /*0aac*/ 	.word	0x000044e0
        /*0ab0*/ 	.word	0x000000ff
        /*0ab4*/ 	.word	0x00000000
        /*0ab8*/ 	.short	0x010a
        /*0aba*/ 	.byte	0x05
	.zero		1


	//   ....[156]....
        /*0abc*/ 	.word	0x00004580
        /*0ac0*/ 	.word	0x000000ff
        /*0ac4*/ 	.word	0x00000000
        /*0ac8*/ 	.short	0x010a
        /*0aca*/ 	.byte	0x05
	.zero		1


	//   ....[157]....
        /*0acc*/ 	.word	0x00004620
        /*0ad0*/ 	.word	0x000000ff
        /*0ad4*/ 	.word	0x00000000
        /*0ad8*/ 	.short	0x010a
        /*0ada*/ 	.byte	0x05
	.zero		1


	//   ....[158]....
        /*0adc*/ 	.word	0x000046c0
        /*0ae0*/ 	.word	0x000000ff
        /*0ae4*/ 	.word	0x00000000
        /*0ae8*/ 	.short	0x010a
        /*0aea*/ 	.byte	0x05
	.zero		1


	//   ....[159]....
        /*0aec*/ 	.word	0x00004760
        /*0af0*/ 	.word	0x000000ff
        /*0af4*/ 	.word	0x00000000
        /*0af8*/ 	.short	0x010a
        /*0afa*/ 	.byte	0x05
	.zero		1


	//   ....[160]....
        /*0afc*/ 	.word	0x00004800
        /*0b00*/ 	.word	0x000000ff
        /*0b04*/ 	.word	0x00000000
        /*0b08*/ 	.short	0x010a
        /*0b0a*/ 	.byte	0x05
	.zero		1


	//   ....[161]....
        /*0b0c*/ 	.word	0x000048a0
        /*0b10*/ 	.word	0x000000ff
        /*0b14*/ 	.word	0x00000000
        /*0b18*/ 	.short	0x010a
        /*0b1a*/ 	.byte	0x05
	.zero		1


	//   ....[162]....
        /*0b1c*/ 	.word	0x00004940
        /*0b20*/ 	.word	0x000000ff
        /*0b24*/ 	.word	0x00000000
        /*0b28*/ 	.short	0x010a
        /*0b2a*/ 	.byte	0x05
	.zero		1


	//   ....[163]....
        /*0b2c*/ 	.word	0x000049e0
        /*0b30*/ 	.word	0x000000ff
        /*0b34*/ 	.word	0x00000000
        /*0b38*/ 	.short	0x010a
        /*0b3a*/ 	.byte	0x05
	.zero		1


	//   ....[164]....
        /*0b3c*/ 	.word	0x00004a80
        /*0b40*/ 	.word	0x000000ff
        /*0b44*/ 	.word	0x00000000
        /*0b48*/ 	.short	0x010a
        /*0b4a*/ 	.byte	0x05
	.zero		1


	//   ....[165]....
        /*0b4c*/ 	.word	0x00004b20
        /*0b50*/ 	.word	0x000000ff
        /*0b54*/ 	.word	0x00000000
        /*0b58*/ 	.short	0x010a
        /*0b5a*/ 	.byte	0x05
	.zero		1


	//   ....[166]....
        /*0b5c*/ 	.word	0x00004bc0
        /*0b60*/ 	.word	0x000000ff
        /*0b64*/ 	.word	0x00000000
        /*0b68*/ 	.short	0x010a
        /*0b6a*/ 	.byte	0x05
	.zero		1


	//   ....[167]....
        /*0b6c*/ 	.word	0x00004c60
        /*0b70*/ 	.word	0x000000ff
        /*0b74*/ 	.word	0x00000000
        /*0b78*/ 	.short	0x010a
        /*0b7a*/ 	.byte	0x05
	.zero		1


	//   ....[168]....
        /*0b7c*/ 	.word	0x00004d00
        /*0b80*/ 	.word	0x000000ff
        /*0b84*/ 	.word	0x00000000
        /*0b88*/ 	.short	0x010a
        /*0b8a*/ 	.byte	0x05
	.zero		1


	//   ....[169]....
        /*0b8c*/ 	.word	0x00004da0
        /*0b90*/ 	.word	0x000000ff
        /*0b94*/ 	.word	0x00000000
        /*0b98*/ 	.short	0x010a
        /*0b9a*/ 	.byte	0x05
	.zero		1


	//   ....[170]....
        /*0b9c*/ 	.word	0x00004e40
        /*0ba0*/ 	.word	0x000000ff
        /*0ba4*/ 	.word	0x00000000
        /*0ba8*/ 	.short	0x010a
        /*0baa*/ 	.byte	0x05
	.zero		1


	//   ....[171]....
        /*0bac*/ 	.word	0x00004ee0
        /*0bb0*/ 	.word	0x000000ff
        /*0bb4*/ 	.word	0x00000000
        /*0bb8*/ 	.short	0x010a
        /*0bba*/ 	.byte	0x05
	.zero		1


	//   ....[172]....
        /*0bbc*/ 	.word	0x00004f80
        /*0bc0*/ 	.word	0x000000ff
        /*0bc4*/ 	.word	0x00000000
        /*0bc8*/ 	.short	0x010a
        /*0bca*/ 	.byte	0x05
	.zero		1


	//   ....[173]....
        /*0bcc*/ 	.word	0x00005020
        /*0bd0*/ 	.word	0x000000ff
        /*0bd4*/ 	.word	0x00000000
        /*0bd8*/ 	.short	0x010a
        /*0bda*/ 	.byte	0x05
	.zero		1


	//   ....[174]....
        /*0bdc*/ 	.word	0x000050c0
        /*0be0*/ 	.word	0x000000ff
        /*0be4*/ 	.word	0x00000000
        /*0be8*/ 	.short	0x010a
        /*0bea*/ 	.byte	0x05
	.zero		1


	//   ....[175]....
        /*0bec*/ 	.word	0x00005160
        /*0bf0*/ 	.word	0x000000ff
        /*0bf4*/ 	.word	0x00000000
        /*0bf8*/ 	.short	0x010a
        /*0bfa*/ 	.byte	0x05
	.zero		1


	//   ....[176]....
        /*0bfc*/ 	.word	0x00005200
        /*0c00*/ 	.word	0x000000ff
        /*0c04*/ 	.word	0x00000000
        /*0c08*/ 	.short	0x010a
        /*0c0a*/ 	.byte	0x05
	.zero		1


	//   ....[177]....
        /*0c0c*/ 	.word	0x000052b0
        /*0c10*/ 	.word	0x00000000
        /*0c14*/ 	.word	0x00000000
        /*0c18*/ 	.short	0x010a
        /*0c1a*/ 	.byte	0xff
	.zero		1


	//   ....[178]....
        /*0c1c*/ 	.word	0x000053e0
        /*0c20*/ 	.word	0x000000ff
        /*0c24*/ 	.word	0x00000378
        /*0c28*/ 	.short	0x010a
        /*0c2a*/ 	.byte	0x04
	.zero		1


	//   ....[179]....
        /*0c2c*/ 	.word	0x00005480
        /*0c30*/ 	.word	0x000000ff
        /*0c34*/ 	.word	0x00000370
        /*0c38*/ 	.short	0x010a
        /*0c3a*/ 	.byte	0x04
	.zero		1


	//   ....[180]....
        /*0c3c*/ 	.word	0x00005520
        /*0c40*/ 	.word	0x000000ff
        /*0c44*/ 	.word	0x00000000
        /*0c48*/ 	.short	0x0101
        /*0c4a*/ 	.byte	0x05
	.zero		1


	//   ....[181]....
        /*0c4c*/ 	.word	0x00005560
        /*0c50*/ 	.word	0x000000ff
        /*0c54*/ 	.word	0x00000378
        /*0c58*/ 	.short	0x0106
        /*0c5a*/ 	.byte	0x04
	.zero		1


	//   ....[182]....
        /*0c5c*/ 	.word	0x000055a0
        /*0c60*/ 	.word	0x00000000
        /*0c64*/ 	.word	0x00000378
        /*0c68*/ 	.short	0x010a
        /*0c6a*/ 	.byte	0xff
	.zero		1


	//   ....[183]....
        /*0c6c*/ 	.word	0x000057e0
        /*0c70*/ 	.word	0x000000ff
        /*0c74*/ 	.word	0x00000008
        /*0c78*/ 	.short	0x010a
        /*0c7a*/ 	.byte	0x05
	.zero		1


	//   ....[184]....
        /*0c7c*/ 	.word	0x00005800
        /*0c80*/ 	.word	0x000000ff
        /*0c84*/ 	.word	0x00000008
        /*0c88*/ 	.short	0x010a
        /*0c8a*/ 	.byte	0x05
	.zero		1


	//   ....[185]....
        /*0c8c*/ 	.word	0x00005990
        /*0c90*/ 	.word	0x000000ff
        /*0c94*/ 	.word	0x00000008
        /*0c98*/ 	.short	0x010a
        /*0c9a*/ 	.byte	0x05
	.zero		1


	//   ....[186]....
        /*0c9c*/ 	.word	0x000059b0
        /*0ca0*/ 	.word	0x000000ff
        /*0ca4*/ 	.word	0x00000008
        /*0ca8*/ 	.short	0x010a
        /*0caa*/ 	.byte	0x05
	.zero		1


	//   ....[187]....
        /*0cac*/ 	.word	0x00005a70
        /*0cb0*/ 	.word	0x000000ff
        /*0cb4*/ 	.word	0x00000000
        /*0cb8*/ 	.short	0x0101
        /*0cba*/ 	.byte	0x04
	.zero		1


	//   ....[188]....
        /*0cbc*/ 	.word	0x00005db0
        /*0cc0*/ 	.word	0x000000ff
        /*0cc4*/ 	.word	0x00000370
        /*0cc8*/ 	.short	0x010a
        /*0cca*/ 	.byte	0x0e
	.zero		1


	//   ....[189]....
        /*0ccc*/ 	.word	0x00005e50
        /*0cd0*/ 	.word	0x000000ff
        /*0cd4*/ 	.word	0x00000000
        /*0cd8*/ 	.short	0x0101
        /*0cda*/ 	.byte	0x16
	.zero		1


	//   ....[190]....
        /*0cdc*/ 	.word	0x00005e90
        /*0ce0*/ 	.word	0x000000ff
        /*0ce4*/ 	.word	0x00000390
        /*0ce8*/ 	.short	0x010a
        /*0cea*/ 	.byte	0x13
	.zero		1


	//   ....[191]....
        /*0cec*/ 	.word	0x00005f30
        /*0cf0*/ 	.word	0x000000ff
        /*0cf4*/ 	.word	0x00000000
        /*0cf8*/ 	.short	0x010a
        /*0cfa*/ 	.byte	0x04
	.zero		1


	//   ....[192]....
        /*0cfc*/ 	.word	0x00005f80
        /*0d00*/ 	.word	0x000000ff
        /*0d04*/ 	.word	0x00000000
        /*0d08*/ 	.short	0x010a
        /*0d0a*/ 	.byte	0x0b
	.zero		1


	//   ....[193]....
        /*0d0c*/ 	.word	0x000060b0
        /*0d10*/ 	.word	0x000000ff
        /*0d14*/ 	.word	0x00000000
        /*0d18*/ 	.short	0x010a
        /*0d1a*/ 	.byte	0x05
	.zero		1


	//   ....[194]....
        /*0d1c*/ 	.word	0x000062b0
        /*0d20*/ 	.word	0x000000ff
        /*0d24*/ 	.word	0x00000000
        /*0d28*/ 	.short	0x010a
        /*0d2a*/ 	.byte	0x04
	.zero		1


	//   ....[195]....
        /*0d2c*/ 	.word	0x00006350
        /*0d30*/ 	.word	0x00000000
        /*0d34*/ 	.word	0x00000000
        /*0d38*/ 	.short	0x010a
        /*0d3a*/ 	.byte	0xff
	.zero		1


	//   ....[196]....
        /*0d3c*/ 	.word	0x00006390
        /*0d40*/ 	.word	0x00000000
        /*0d44*/ 	.word	0x00000000
        /*0d48*/ 	.short	0x010a
        /*0d4a*/ 	.byte	0xff
	.zero		1


	//   ....[197]....
        /*0d4c*/ 	.word	0x00006400
        /*0d50*/ 	.word	0x000000ff
        /*0d54*/ 	.word	0x00000000
        /*0d58*/ 	.short	0x0101
        /*0d5a*/ 	.byte	0x04
	.zero		1


	//   ....[198]....
        /*0d5c*/ 	.word	0x00006440
        /*0d60*/ 	.word	0x000000ff
        /*0d64*/ 	.word	0x000003a0
        /*0d68*/ 	.short	0x010a
        /*0d6a*/ 	.byte	0x0e
	.zero		1


	//   ....[199]....
        /*0d6c*/ 	.word	0x000064b0
        /*0d70*/ 	.word	0x000000ff
        /*0d74*/ 	.word	0x00000000
        /*0d78*/ 	.short	0x0101
        /*0d7a*/ 	.byte	0x04
	.zero		1


	//   ....[200]....
        /*0d7c*/ 	.word	0x000069c0
        /*0d80*/ 	.word	0x000000ff
        /*0d84*/ 	.word	0x00000370
        /*0d88*/ 	.short	0x010a
        /*0d8a*/ 	.byte	0x1b
	.zero		1


	//   ....[201]....
        /*0d8c*/ 	.word	0x00006a60
        /*0d90*/ 	.word	0x000000ff
        /*0d94*/ 	.word	0x00000000
        /*0d98*/ 	.short	0x0101
        /*0d9a*/ 	.byte	0x25
	.zero		1


	//   ....[202]....
        /*0d9c*/ 	.word	0x00006fb0
        /*0da0*/ 	.word	0x000000ff
        /*0da4*/ 	.word	0x00000368
        /*0da8*/ 	.short	0x010a
        /*0daa*/ 	.byte	0x1b
	.zero		1


	//   ....[203]....
        /*0dac*/ 	.word	0x00007150
        /*0db0*/ 	.word	0x000000ff
        /*0db4*/ 	.word	0x00000350
        /*0db8*/ 	.short	0x010a
        /*0dba*/ 	.byte	0x1b
	.zero		1


	//   ....[204]....
        /*0dbc*/ 	.word	0x000074b0
        /*0dc0*/ 	.word	0x000000ff
        /*0dc4*/ 	.word	0x00000340
        /*0dc8*/ 	.short	0x010b
        /*0dca*/ 	.byte	0x1b
	.zero		1


	//   ....[205]....
        /*0dcc*/ 	.word	0x000074c0
        /*0dd0*/ 	.word	0x000000ff
        /*0dd4*/ 	.word	0x00000000
        /*0dd8*/ 	.short	0x0101
        /*0dda*/ 	.byte	0x2c
	.zero		1


	//   ....[206]....
        /*0ddc*/ 	.word	0x000074d0
        /*0de0*/ 	.word	0x000000ff
        /*0de4*/ 	.word	0x00000358
        /*0de8*/ 	.short	0x010a
        /*0dea*/ 	.byte	0x1b
	.zero		1


	//   ....[207]....
        /*0dec*/ 	.word	0x00007710
        /*0df0*/ 	.word	0x000000ff
        /*0df4*/ 	.word	0x00000348
        /*0df8*/ 	.short	0x010b
        /*0dfa*/ 	.byte	0x1b
	.zero		1


	//   ....[208]....
        /*0dfc*/ 	.word	0x00007720
        /*0e00*/ 	.word	0x000000ff
        /*0e04*/ 	.word	0x00000000
        /*0e08*/ 	.short	0x0101
        /*0e0a*/ 	.byte	0x26
	.zero		1


	//   ....[209]....
        /*0e0c*/ 	.word	0x00007770
        /*0e10*/ 	.word	0x000000ff
        /*0e14*/ 	.word	0x00000350
        /*0e18*/ 	.short	0x010a
        /*0e1a*/ 	.byte	0x1b
	.zero		1


	//   ....[210]....
        /*0e1c*/ 	.word	0x000077b0
        /*0e20*/ 	.word	0x00000000
        /*0e24*/ 	.word	0x00000358
        /*0e28*/ 	.short	0x010a
        /*0e2a*/ 	.byte	0xff
	.zero		1


	//   ....[211]....
        /*0e2c*/ 	.word	0x00007ae0
        /*0e30*/ 	.word	0x000000ff
        /*0e34*/ 	.word	0x00000370
        /*0e38*/ 	.short	0x010a
        /*0e3a*/ 	.byte	0x2c
	.zero		1


	//   ....[212]....
        /*0e3c*/ 	.word	0x00007bb0
        /*0e40*/ 	.word	0x000000ff
        /*0e44*/ 	.word	0x00000000
        /*0e48*/ 	.short	0x0101
        /*0e4a*/ 	.byte	0x04
	.zero		1


	//   ....[213]....
        /*0e4c*/ 	.word	0x00008830
        /*0e50*/ 	.word	0x00000000
        /*0e54*/ 	.word	0x00000340
        /*0e58*/ 	.short	0x010a
        /*0e5a*/ 	.byte	0xff
	.zero		1


	//   ....[214]....
        /*0e5c*/ 	.word	0x000088d0
        /*0e60*/ 	.word	0x00000067
        /*0e64*/ 	.word	0x00000380
        /*0e68*/ 	.short	0x010a
        /*0e6a*/ 	.byte	0xff
	.zero		1


	//   ....[215]....
        /*0e6c*/ 	.word	0x00008ab0
        /*0e70*/ 	.word	0x00000000
        /*0e74*/ 	.word	0x00000340
        /*0e78*/ 	.short	0x010a
        /*0e7a*/ 	.byte	0xff
	.zero		1


	//   ....[216]....
        /*0e7c*/ 	.word	0x00008be0
        /*0e80*/ 	.word	0x00000002
        /*0e84*/ 	.word	0x00000000
        /*0e88*/ 	.short	0x0101
        /*0e8a*/ 	.byte	0xff
	.zero		1


	//   ....[217]....
        /*0e8c*/ 	.word	0x00008c40
        /*0e90*/ 	.word	0x00000067
        /*0e94*/ 	.word	0x00000380
        /*0e98*/ 	.short	0x010a
        /*0e9a*/ 	.byte	0xff
	.zero		1


	//   ....[218]....
        /*0e9c*/ 	.word	0x00009850
        /*0ea0*/ 	.word	0x00000074
        /*0ea4*/ 	.word	0x00000340
        /*0ea8*/ 	.short	0x010a
        /*0eaa*/ 	.byte	0xff
	.zero		1


	//   ....[219]....
        /*0eac*/ 	.word	0x00009920
        /*0eb0*/ 	.word	0x00000074
        /*0eb4*/ 	.word	0x00000340
        /*0eb8*/ 	.short	0x010a
        /*0eba*/ 	.byte	0xff
	.zero		1


	//   ....[220]....
        /*0ebc*/ 	.word	0x00009a30
        /*0ec0*/ 	.word	0x00000000
        /*0ec4*/ 	.word	0x00000000
        /*0ec8*/ 	.short	0x0101
        /*0eca*/ 	.byte	0xff
	.zero		1


	//   ....[221]....
        /*0ecc*/ 	.word	0x00009d30
        /*0ed0*/ 	.word	0x00000067
        /*0ed4*/ 	.word	0x00000000
        /*0ed8*/ 	.short	0x0101
        /*0eda*/ 	.byte	0xff
	.zero		1


	//   ....[222]....
        /*0edc*/ 	.word	0x0000a710
        /*0ee0*/ 	.word	0x00000000
        /*0ee4*/ 	.word	0x000001a0
        /*0ee8*/ 	.short	0x010a
        /*0eea*/ 	.byte	0xff
	.zero		1


	//   ....[223]....
        /*0eec*/ 	.word	0x0000a770
        /*0ef0*/ 	.word	0x00000000
        /*0ef4*/ 	.word	0x000001a0
        /*0ef8*/ 	.short	0x010a
        /*0efa*/ 	.byte	0xff
	.zero		1


	//   ....[224]....
        /*0efc*/ 	.word	0x0000a7d0
        /*0f00*/ 	.word	0x00000000
        /*0f04*/ 	.word	0x00000370
        /*0f08*/ 	.short	0x010a
        /*0f0a*/ 	.byte	0xff
	.zero		1


	//   ....[225]....
        /*0f0c*/ 	.word	0x0000a830
        /*0f10*/ 	.word	0x00000000
        /*0f14*/ 	.word	0x00000000
        /*0f18*/ 	.short	0x010a
        /*0f1a*/ 	.byte	0xff
	.zero		1


	//   ....[226]....
        /*0f1c*/ 	.word	0x0000a890
        /*0f20*/ 	.word	0x00000000
        /*0f24*/ 	.word	0x00000000
        /*0f28*/ 	.short	0x010a
        /*0f2a*/ 	.byte	0xff
	.zero		1


	//   ....[227]....
        /*0f2c*/ 	.word	0x0000a8f0
        /*0f30*/ 	.word	0x00000000
        /*0f34*/ 	.word	0x00000000
        /*0f38*/ 	.short	0x010a
        /*0f3a*/ 	.byte	0xff
	.zero		1


	//   ....[228]....
        /*0f3c*/ 	.word	0x0000a950
        /*0f40*/ 	.word	0x00000000
        /*0f44*/ 	.word	0x00000000
        /*0f48*/ 	.short	0x010a
        /*0f4a*/ 	.byte	0xff
	.zero		1


	//   ....[229]....
        /*0f4c*/ 	.word	0x0000a9b0
        /*0f50*/ 	.word	0x00000000
        /*0f54*/ 	.word	0x00000000
        /*0f58*/ 	.short	0x010a
        /*0f5a*/ 	.byte	0xff
	.zero		1


	//   ....[230]....
        /*0f5c*/ 	.word	0x0000aa10
        /*0f60*/ 	.word	0x00000000
        /*0f64*/ 	.word	0x00000000
        /*0f68*/ 	.short	0x010a
        /*0f6a*/ 	.byte	0xff
	.zero		1


	//   ....[231]....
        /*0f6c*/ 	.word	0x0000aa70
        /*0f70*/ 	.word	0x00000000
        /*0f74*/ 	.word	0x00000000
        /*0f78*/ 	.short	0x010a
        /*0f7a*/ 	.byte	0xff
	.zero		1


	//   ....[232]....
        /*0f7c*/ 	.word	0x0000aad0
        /*0f80*/ 	.word	0x00000000
        /*0f84*/ 	.word	0x00000000
        /*0f88*/ 	.short	0x010a
        /*0f8a*/ 	.byte	0xff
	.zero		1


	//   ....[233]....
        /*0f8c*/ 	.word	0x0000ab30
        /*0f90*/ 	.word	0x00000000
        /*0f94*/ 	.word	0x00000000
        /*0f98*/ 	.short	0x010a
        /*0f9a*/ 	.byte	0xff
	.zero		1


	//   ....[234]....
        /*0f9c*/ 	.word	0x0000ab90
        /*0fa0*/ 	.word	0x00000000
        /*0fa4*/ 	.word	0x00000000
        /*0fa8*/ 	.short	0x010a
        /*0faa*/ 	.byte	0xff
	.zero		1


	//   ....[235]....
        /*0fac*/ 	.word	0x0000abf0
        /*0fb0*/ 	.word	0x00000000
        /*0fb4*/ 	.word	0x00000000
        /*0fb8*/ 	.short	0x010a
        /*0fba*/ 	.byte	0xff
	.zero		1


	//   ....[236]....
        /*0fbc*/ 	.word	0x0000ac50
        /*0fc0*/ 	.word	0x00000000
        /*0fc4*/ 	.word	0x00000000
        /*0fc8*/ 	.short	0x010a
        /*0fca*/ 	.byte	0xff
	.zero		1


	//   ....[237]....
        /*0fcc*/ 	.word	0x0000acb0
        /*0fd0*/ 	.word	0x00000000
        /*0fd4*/ 	.word	0x00000000
        /*0fd8*/ 	.short	0x010a
        /*0fda*/ 	.byte	0xff
	.zero		1


	//   ....[238]....
        /*0fdc*/ 	.word	0x0000ad10
        /*0fe0*/ 	.word	0x00000000
        /*0fe4*/ 	.word	0x00000000
        /*0fe8*/ 	.short	0x010a
        /*0fea*/ 	.byte	0xff
	.zero		1


	//   ....[239]....
        /*0fec*/ 	.word	0x0000ad70
        /*0ff0*/ 	.word	0x00000000
        /*0ff4*/ 	.word	0x00000000
        /*0ff8*/ 	.short	0x010a
        /*0ffa*/ 	.byte	0xff
	.zero		1


	//   ....[240]....
        /*0ffc*/ 	.word	0x0000add0
        /*1000*/ 	.word	0x00000000
        /*1004*/ 	.word	0x00000000
        /*1008*/ 	.short	0x010a
        /*100a*/ 	.byte	0xff
	.zero		1


	//   ....[241]....
        /*100c*/ 	.word	0x0000ae30
        /*1010*/ 	.word	0x00000000
        /*1014*/ 	.word	0x00000000
        /*1018*/ 	.short	0x010a
        /*101a*/ 	.byte	0xff
	.zero		1


	//   ....[242]....
        /*101c*/ 	.word	0x0000ae90
        /*1020*/ 	.word	0x00000000
        /*1024*/ 	.word	0x00000000
        /*1028*/ 	.short	0x010a
        /*102a*/ 	.byte	0xff
	.zero		1


	//   ....[243]....
        /*102c*/ 	.word	0x0000aef0
        /*1030*/ 	.word	0x00000000
        /*1034*/ 	.word	0x00000000
        /*1038*/ 	.short	0x010a
        /*103a*/ 	.byte	0xff
	.zero		1


	//   ....[244]....
        /*103c*/ 	.word	0x0000af50
        /*1040*/ 	.word	0x00000000
        /*1044*/ 	.word	0x00000000
        /*1048*/ 	.short	0x010a
        /*104a*/ 	.byte	0xff
	.zero		1


	//   ....[245]....
        /*104c*/ 	.word	0x0000afb0
        /*1050*/ 	.word	0x00000000
        /*1054*/ 	.word	0x00000000
        /*1058*/ 	.short	0x010a
        /*105a*/ 	.byte	0xff
	.zero		1


	//   ....[246]....
        /*105c*/ 	.word	0x0000b010
        /*1060*/ 	.word	0x00000000
        /*1064*/ 	.word	0x00000000
        /*1068*/ 	.short	0x010a
        /*106a*/ 	.byte	0xff
	.zero		1


	//   ....[247]....
        /*106c*/ 	.word	0x0000b070
        /*1070*/ 	.word	0x00000000
        /*1074*/ 	.word	0x00000000
        /*1078*/ 	.short	0x010a
        /*107a*/ 	.byte	0xff
	.zero		1


	//   ....[248]....
        /*107c*/ 	.word	0x0000b0d0
        /*1080*/ 	.word	0x00000000
        /*1084*/ 	.word	0x00000000
        /*1088*/ 	.short	0x010a
        /*108a*/ 	.byte	0xff
	.zero		1


	//   ....[249]....
        /*108c*/ 	.word	0x0000b130
        /*1090*/ 	.word	0x00000000
        /*1094*/ 	.word	0x00000000
        /*1098*/ 	.short	0x010a
        /*109a*/ 	.byte	0xff
	.zero		1


	//   ....[250]....
        /*109c*/ 	.word	0x0000b190
        /*10a0*/ 	.word	0x00000000
        /*10a4*/ 	.word	0x00000000
        /*10a8*/ 	.short	0x010a
        /*10aa*/ 	.byte	0xff
	.zero		1


	//   ....[251]....
        /*10ac*/ 	.word	0x0000b1f0
        /*10b0*/ 	.word	0x00000000
        /*10b4*/ 	.word	0x00000000
        /*10b8*/ 	.short	0x010a
        /*10ba*/ 	.byte	0xff
	.zero		1


	//   ....[252]....
        /*10bc*/ 	.word	0x0000b250
        /*10c0*/ 	.word	0x00000000
        /*10c4*/ 	.word	0x00000000
        /*10c8*/ 	.short	0x010a
        /*10ca*/ 	.byte	0xff
	.zero		1


	//   ....[253]....
        /*10cc*/ 	.word	0x0000b2b0
        /*10d0*/ 	.word	0x00000000
        /*10d4*/ 	.word	0x00000000
        /*10d8*/ 	.short	0x010a
        /*10da*/ 	.byte	0xff
	.zero		1


	//   ....[254]....
        /*10dc*/ 	.word	0x0000b310
        /*10e0*/ 	.word	0x00000000
        /*10e4*/ 	.word	0x00000000
        /*10e8*/ 	.short	0x010a
        /*10ea*/ 	.byte	0xff
	.zero		1


	//   ....[255]....
        /*10ec*/ 	.word	0x0000b370
        /*10f0*/ 	.word	0x00000000
        /*10f4*/ 	.word	0x00000000
        /*10f8*/ 	.short	0x010a
        /*10fa*/ 	.byte	0xff
	.zero		1


	//   ....[0]....
        /*10fc*/ 	.word	0x0000b3d0
        /*1100*/ 	.word	0x00000000
        /*1104*/ 	.word	0x00000000
        /*1108*/ 	.short	0x010a
        /*110a*/ 	.byte	0xff
	.zero		1


	//   ....[1]....
        /*110c*/ 	.word	0x0000b430
        /*1110*/ 	.word	0x00000000
        /*1114*/ 	.word	0x00000000
        /*1118*/ 	.short	0x010a
        /*111a*/ 	.byte	0xff
	.zero		1


	//   ....[2]....
        /*111c*/ 	.word	0x0000b490
        /*1120*/ 	.word	0x00000000
        /*1124*/ 	.word	0x00000000
        /*1128*/ 	.short	0x010a
        /*112a*/ 	.byte	0xff
	.zero		1


	//   ....[3]....
        /*112c*/ 	.word	0x0000b4f0
        /*1130*/ 	.word	0x00000000
        /*1134*/ 	.word	0x00000000
        /*1138*/ 	.short	0x010a
        /*113a*/ 	.byte	0xff
	.zero		1


	//   ....[4]....
        /*113c*/ 	.word	0x0000b550
        /*1140*/ 	.word	0x00000000
        /*1144*/ 	.word	0x00000000
        /*1148*/ 	.short	0x010a
        /*114a*/ 	.byte	0xff
	.zero		1


	//   ....[5]....
        /*114c*/ 	.word	0x0000b5b0
        /*1150*/ 	.word	0x00000000
        /*1154*/ 	.word	0x00000000
        /*1158*/ 	.short	0x010a
        /*115a*/ 	.byte	0xff
	.zero		1


	//   ....[6]....
        /*115c*/ 	.word	0x0000b610
        /*1160*/ 	.word	0x00000000
        /*1164*/ 	.word	0x00000000
        /*1168*/ 	.short	0x010a
        /*116a*/ 	.byte	0xff
	.zero		1


	//   ....[7]....
        /*116c*/ 	.word	0x0000b670
        /*1170*/ 	.word	0x00000000
        /*1174*/ 	.word	0x00000000
        /*1178*/ 	.short	0x010a
        /*117a*/ 	.byte	0xff
	.zero		1


	//   ....[8]....
        /*117c*/ 	.word	0x0000b6d0
        /*1180*/ 	.word	0x00000000
        /*1184*/ 	.word	0x00000000
        /*1188*/ 	.short	0x010a
        /*118a*/ 	.byte	0xff
	.zero		1


	//   ....[9]....
        /*118c*/ 	.word	0x0000b730
        /*1190*/ 	.word	0x00000000
        /*1194*/ 	.word	0x00000000
        /*1198*/ 	.short	0x010a
        /*119a*/ 	.byte	0xff
	.zero		1


	//   ....[10]....
        /*119c*/ 	.word	0x0000b790
        /*11a0*/ 	.word	0x00000000
        /*11a4*/ 	.word	0x00000000
        /*11a8*/ 	.short	0x010a
        /*11aa*/ 	.byte	0xff
	.zero		1


	//   ....[11]....
        /*11ac*/ 	.word	0x0000b7f0
        /*11b0*/ 	.word	0x00000000
        /*11b4*/ 	.word	0x00000000
        /*11b8*/ 	.short	0x010a
        /*11ba*/ 	.byte	0xff
	.zero		1


	//   ....[12]....
        /*11bc*/ 	.word	0x0000b850
        /*11c0*/ 	.word	0x00000000
        /*11c4*/ 	.word	0x00000000
        /*11c8*/ 	.short	0x010a
        /*11ca*/ 	.byte	0xff
	.zero		1


	//   ....[13]....
        /*11cc*/ 	.word	0x0000b8b0
        /*11d0*/ 	.word	0x00000000
        /*11d4*/ 	.word	0x00000000
        /*11d8*/ 	.short	0x010a
        /*11da*/ 	.byte	0xff
	.zero		1


	//   ....[14]....
        /*11dc*/ 	.word	0x0000b910
        /*11e0*/ 	.word	0x00000000
        /*11e4*/ 	.word	0x00000000
        /*11e8*/ 	.short	0x010a
        /*11ea*/ 	.byte	0xff
	.zero		1


	//   ....[15]....
        /*11ec*/ 	.word	0x0000b970
        /*11f0*/ 	.word	0x00000000
        /*11f4*/ 	.word	0x00000000
        /*11f8*/ 	.short	0x010a
        /*11fa*/ 	.byte	0xff
	.zero		1


	//   ....[16]....
        /*11fc*/ 	.word	0x0000b9d0
        /*1200*/ 	.word	0x00000000
        /*1204*/ 	.word	0x00000000
        /*1208*/ 	.short	0x010a
        /*120a*/ 	.byte	0xff
	.zero		1


	//   ....[17]....
        /*120c*/ 	.word	0x0000ba30
        /*1210*/ 	.word	0x00000000
        /*1214*/ 	.word	0x00000000
        /*1218*/ 	.short	0x010a
        /*121a*/ 	.byte	0xff
	.zero		1


	//   ....[18]....
        /*121c*/ 	.word	0x0000ba90
        /*1220*/ 	.word	0x00000000
        /*1224*/ 	.word	0x00000000
        /*1228*/ 	.short	0x010a
        /*122a*/ 	.byte	0xff
	.zero		1


	//   ....[19]....
        /*122c*/ 	.word	0x0000baf0
        /*1230*/ 	.word	0x00000000
        /*1234*/ 	.word	0x00000000
        /*1238*/ 	.short	0x010a
        /*123a*/ 	.byte	0xff
	.zero		1


	//   ....[20]....
        /*123c*/ 	.word	0x0000bb50
        /*1240*/ 	.word	0x00000004
        /*1244*/ 	.word	0x00000378
        /*1248*/ 	.short	0x010a
        /*124a*/ 	.byte	0xff
	.zero		1


	//   ....[21]....
        /*124c*/ 	.word	0x0000bbb0
        /*1250*/ 	.word	0x00000004
        /*1254*/ 	.word	0x00000370
        /*1258*/ 	.short	0x010a
        /*125a*/ 	.byte	0xff
	.zero		1


	//   ....[22]....
        /*125c*/ 	.word	0x0000bc10
        /*1260*/ 	.word	0x00000005
        /*1264*/ 	.word	0x00000008
        /*1268*/ 	.short	0x010a
        /*126a*/ 	.byte	0xff
	.zero		1


	//   ....[23]....
        /*126c*/ 	.word	0x0000bcf0
        /*1270*/ 	.word	0x00000003
        /*1274*/ 	.word	0x00000008
        /*1278*/ 	.short	0x010a
        /*127a*/ 	.byte	0xff
	.zero		1


	//   ....[24]....
        /*127c*/ 	.word	0x0000bd50
        /*1280*/ 	.word	0x00000004
        /*1284*/ 	.word	0x00000370
        /*1288*/ 	.short	0x010a
        /*128a*/ 	.byte	0xff
	.zero		1


	//   ....[25]....
        /*128c*/ 	.word	0x0000bdb0
        /*1290*/ 	.word	0x00000004
        /*1294*/ 	.word	0x00000390
        /*1298*/ 	.short	0x010a
        /*129a*/ 	.byte	0xff
	.zero		1


	//   ....[26]....
        /*129c*/ 	.word	0x0000be10
        /*12a0*/ 	.word	0x00000004
        /*12a4*/ 	.word	0x00000000
        /*12a8*/ 	.short	0x010a
        /*12aa*/ 	.byte	0xff
	.zero		1


	//   ....[27]....
        /*12ac*/ 	.word	0x0000be70
        /*12b0*/ 	.word	0x00000000
        /*12b4*/ 	.word	0x00000000
        /*12b8*/ 	.short	0x010a
        /*12ba*/ 	.byte	0xff
	.zero		1


	//   ....[28]....
        /*12bc*/ 	.word	0x0000bed0
        /*12c0*/ 	.word	0x00000000
        /*12c4*/ 	.word	0x000003a0
        /*12c8*/ 	.short	0x010a
        /*12ca*/ 	.byte	0xff
	.zero		1


	//   ....[29]....
        /*12cc*/ 	.word	0x0000bf30
        /*12d0*/ 	.word	0x00000000
        /*12d4*/ 	.word	0x00000370
        /*12d8*/ 	.short	0x010a
        /*12da*/ 	.byte	0xff
	.zero		1


	//   ....[30]....
        /*12dc*/ 	.word	0x0000bf90
        /*12e0*/ 	.word	0x00000000
        /*12e4*/ 	.word	0x00000368
        /*12e8*/ 	.short	0x010a
        /*12ea*/ 	.byte	0xff
	.zero		1


	//   ....[31]....
        /*12ec*/ 	.word	0x0000bff0
        /*12f0*/ 	.word	0x00000002
        /*12f4*/ 	.word	0x00000350
        /*12f8*/ 	.short	0x010a
        /*12fa*/ 	.byte	0xff
	.zero		1


	//   ....[32]....
        /*12fc*/ 	.word	0x0000c050
        /*1300*/ 	.word	0x00000000
        /*1304*/ 	.word	0x00000358
        /*1308*/ 	.short	0x010a
        /*130a*/ 	.byte	0xff
	.zero		1


	//   ....[33]....
        /*130c*/ 	.word	0x0000c0b0
        /*1310*/ 	.word	0x00000000
        /*1314*/ 	.word	0x00000350
        /*1318*/ 	.short	0x010a
        /*131a*/ 	.byte	0xff
	.zero		1


	//   ....[34]....
        /*131c*/ 	.word	0x0000c110
        /*1320*/ 	.word	0x00000000
        /*1324*/ 	.word	0x00000370
        /*1328*/ 	.short	0x010a
        /*132a*/ 	.byte	0xff
	.zero		1


	//   ....[35]....
        /*132c*/ 	.word	0x0000c160
        /*1330*/ 	.word	0x00000000
        /*1334*/ 	.word	0x00000340
        /*1338*/ 	.short	0x010a
        /*133a*/ 	.byte	0xff
	.zero		1


	//   ....[36]....
        /*133c*/ 	.word	0x0000c1b0
        /*1340*/ 	.word	0x00000067
        /*1344*/ 	.word	0x00000380
        /*1348*/ 	.short	0x010a
        /*134a*/ 	.byte	0xff
	.zero		1


	//   ....[37]....
        /*134c*/ 	.word	0x0000c200
        /*1350*/ 	.word	0x00000074
        /*1354*/ 	.word	0x00000340
        /*1358*/ 	.short	0x010a
        /*135a*/ 	.byte	0xff
	.zero		1


	//----- nvinfo : EIATTR_NUM_MBARRIERS
	.align		4
.L_47:
        /*135c*/ 	.byte	0x03, 0x38
        /*135e*/ 	.short	0x0075


	//----- nvinfo : EIATTR_EXIT_INSTR_OFFSETS
	.align		4
        /*1360*/ 	.byte	0x04, 0x1c
        /*1362*/ 	.short	(.L_49 - .L_48)


	//   ....[0]....
.L_48:
        /*1364*/ 	.word	0x000052e0


	//   ....[1]....
        /*1368*/ 	.word	0x00005570


	//   ....[2]....
        /*136c*/ 	.word	0x000055d0


	//   ....[3]....
        /*1370*/ 	.word	0x000066d0


	//   ....[4]....
        /*1374*/ 	.word	0x000077e0


	//   ....[5]....
        /*1378*/ 	.word	0x00007820


	//   ....[6]....
        /*137c*/ 	.word	0x0000a6f0


	//----- nvinfo : EIATTR_MAX_THREADS
	.align		4
.L_49:
        /*1380*/ 	.byte	0x04, 0x05
        /*1382*/ 	.short	(.L_51 - .L_50)
.L_50:
        /*1384*/ 	.word	0x00000100
        /*1388*/ 	.word	0x00000001
        /*138c*/ 	.word	0x00000001


	//----- nvinfo : EIATTR_CRS_STACK_SIZE
	.align		4
.L_51:
        /*1390*/ 	.byte	0x04, 0x1e
        /*1392*/ 	.short	(.L_53 - .L_52)
.L_52:
        /*1394*/ 	.word	0x00000000


	//----- nvinfo : EIATTR_CBANK_PARAM_SIZE
	.align		4
.L_53:
        /*1398*/ 	.byte	0x03, 0x19
        /*139a*/ 	.short	0x0900


	//----- nvinfo : EIATTR_PARAM_CBANK
	.align		4
        /*139c*/ 	.byte	0x04, 0x0a
        /*139e*/ 	.short	(.L_55 - .L_54)
	.align		4
.L_54:
        /*13a0*/ 	.word	index@(.nv.constant0._ZN7cutlass13device_kernelINS_4conv6kernel13ConvUniversalINS1_16ConvProblemShapeILNS1_8OperatorE0ELi3EEENS1_10collective14CollectiveConvINS1_47MainloopSm100TmaUmmaWarpSpecializedImplicitGemmILS5_0ELi52ELi3ELi1ELi2EN4cute5tupleIJNSA_1CILi2EEENSC_ILi1EEESE_EEEEENSB_IJNSC_ILi128EEESH_NSB_IJNSC_ILi32EEEEEEEEENS_12float_e4m3_tESL_NSA_8TiledMMAINSA_8MMA_AtomIJNSA_10MMA_TraitsINSA_25SM100_MMA_F8F6F4_2x1SM_SSEJSL_SL_fSH_SH_NSA_17integral_constantINSA_4UMMA5MajorELSS_0EEEST_NSQ_INSR_7ScaleInELSU_0EEESV_EEEEEENSA_6LayoutINSB_IJSE_SE_SE_EEENSB_IJNSC_ILi0EEES10_S10_EEEEENSB_IJNSA_10UnderscoreES13_S13_EEEEENS7_6detail27Sm100ImplicitGemmTileTraitsINSA_25SM100_TMA_2SM_LOAD_IM2COLENSA_14ComposedLayoutINSA_7SwizzleILi1ELi4ELi3EEENSA_18smem_ptr_flag_bitsILi8EEENSY_INSB_IJNSC_ILi8EEESI_EEENSB_IJSI_SE_EEEEEEEvEENS17_INSA_18SM100_TMA_2SM_LOADES1I_vEEEENS_8epilogue10collective18CollectiveEpilogueINS1N_23Sm100TmaWarpSpecializedILi2ELi2ELi32ELb0ELb0EEEJNSB_IJNSC_ILi64EEESH_SJ_EEENSB_IJNSY_IS1S_SE_EENSY_INSB_IJSI_SD_EEENSB_IJSE_S1S_EEEEEEEESL_NSB_IJNSB_IJllllEEESE_S10_EEESL_S20_NS1N_6fusion15FusionCallbacksIS1R_NS21_17LinearCombinationISL_fSL_fLNS_15FloatRoundStyleE2EEES1T_S1Y_JEEENSA_5SM1004TMEM4LOAD26SM100_TMEM_LOAD_32dp32b32xENSA_20SM90_TMA_LOAD_IM2COLES1I_NSA_39AutoVectorizingCopyWithAssumedAlignmentILi128EEENSA_21SM90_TMA_STORE_IM2COLES1I_S2D_S2D_EEEvvEEEEvNT_6ParamsE)
        /*13a4*/ 	.short	0x0380
        /*13a6*/ 	.short	0x0900


	//----- nvinfo : EIATTR_SW_WAR
	.align		4
.L_55:
        /*13a8*/ 	.byte	0x04, 0x36
        /*13aa*/ 	.short	(.L_57 - .L_56)
.L_56:
        /*13ac*/ 	.word	0x00000008
.L_57:


//--------------------- .nv.callgraph             --------------------------
	.section	.nv.callgraph,"",@"SHT_CUDA_CALLGRAPH"
	.align	4
	.sectionentsize	8
	.align		4
        /*0000*/ 	.word	0x00000000
	.align		4
        /*0004*/ 	.word	0xffffffff
	.align		4
        /*0008*/ 	.word	index@(_ZN7cutlass13device_kernelINS_4conv6kernel13ConvUniversalINS1_16ConvProblemShapeILNS1_8OperatorE0ELi3EEENS1_10collective14CollectiveConvINS1_47MainloopSm100TmaUmmaWarpSpecializedImplicitGemmILS5_0ELi52ELi3ELi1ELi2EN4cute5tupleIJNSA_1CILi2EEENSC_ILi1EEESE_EEEEENSB_IJNSC_ILi128EEESH_NSB_IJNSC_ILi32EEEEEEEEENS_12float_e4m3_tESL_NSA_8TiledMMAINSA_8MMA_AtomIJNSA_10MMA_TraitsINSA_25SM100_MMA_F8F6F4_2x1SM_SSEJSL_SL_fSH_SH_NSA_17integral_constantINSA_4UMMA5MajorELSS_0EEEST_NSQ_INSR_7ScaleInELSU_0EEESV_EEEEEENSA_6LayoutINSB_IJSE_SE_SE_EEENSB_IJNSC_ILi0EEES10_S10_EEEEENSB_IJNSA_10UnderscoreES13_S13_EEEEENS7_6detail27Sm100ImplicitGemmTileTraitsINSA_25SM100_TMA_2SM_LOAD_IM2COLENSA_14ComposedLayoutINSA_7SwizzleILi1ELi4ELi3EEENSA_18smem_ptr_flag_bitsILi8EEENSY_INSB_IJNSC_ILi8EEESI_EEENSB_IJSI_SE_EEEEEEEvEENS17_INSA_18SM100_TMA_2SM_LOADES1I_vEEEENS_8epilogue10collective18CollectiveEpilogueINS1N_23Sm100TmaWarpSpecializedILi2ELi2ELi32ELb0ELb0EEEJNSB_IJNSC_ILi64EEESH_SJ_EEENSB_IJNSY_IS1S_SE_EENSY_INSB_IJSI_SD_EEENSB_IJSE_S1S_EEEEEEEESL_NSB_IJNSB_IJllllEEESE_S10_EEESL_S20_NS1N_6fusion15FusionCallbacksIS1R_NS21_17LinearCombinationISL_fSL_fLNS_15FloatRoundStyleE2EEES1T_S1Y_JEEENSA_5SM1004TMEM4LOAD26SM100_TMEM_LOAD_32dp32b32xENSA_20SM90_TMA_LOAD_IM2COLES1I_NSA_39AutoVectorizingCopyWithAssumedAlignmentILi128EEENSA_21SM90_TMA_STORE_IM2COLES1I_S2D_S2D_EEEvvEEEEvNT_6ParamsE)
	.align		4
        /*000c*/ 	.word	index@(__assertfail)
	.align		4
        /*0010*/ 	.word	0x00000000
	.align		4
        /*0014*/ 	.word	0xfffffffe
	.align		4
        /*0018*/ 	.word	0x00000000
	.align		4
        /*001c*/ 	.word	0xfffffffd
	.align		4
        /*0020*/ 	.word	0x00000000
	.align		4
        /*0024*/ 	.word	0xfffffffc


//--------------------- .nv.constant4             --------------------------
	.section	.nv.constant4,"a",@progbits
	.align	8
	.align		8
.nv.constant4:
        /*0000*/ 	.dword	__assertfail
	.align		8
        /*0008*/ 	.dword	__unnamed_1
	.align		8
        /*0010*/ 	.dword	__unnamed_2
	.align		8
        /*0018*/ 	.dword	_ZN39_INTERNAL_874927a8_4_k_cu_12a4ba60_31684cuda3std3__45__cpo5beginE
	.align		8
        /*0020*/ 	.dword	_ZN39_INTERNAL_874927a8_4_k_cu_12a4ba60_31684cuda3std3__45__cpo3endE
	.align		8
        /*0028*/ 	.dword	_ZN39_INTERNAL_874927a8_4_k_cu_12a4ba60_31684cuda3std3__45__cpo6cbeginE
	.align		8
        /*0030*/ 	.dword	_ZN39_INTERNAL_874927a8_4_k_cu_12a4ba60_31684cuda3std3__45__cpo4cendE
	.align		8
        /*0038*/ 	.dword	_ZN39_INTERNAL_874927a8_4_k_cu_12a4ba60_31684cuda3std3__441_GLOBAL__N__874927a8_4_k_cu_12a4ba60_31686ignoreE
	.align		8
        /*0040*/ 	.dword	_ZN39_INTERNAL_874927a8_4_k_cu_12a4ba60_31684cuda3std3__419piecewise_constructE
	.align		8
        /*0048*/ 	.dword	_ZN39_INTERNAL_874927a8_4_k_cu_12a4ba60_31684cuda3std3__48in_placeE
	.align		8
        /*0050*/ 	.dword	_ZN39_INTERNAL_874927a8_4_k_cu_12a4ba60_31684cuda3std6ranges3__45__cpo4swapE
	.align		8
        /*0058*/ 	.dword	_ZN39_INTERNAL_874927a8_4_k_cu_12a4ba60_31684cuda3std6ranges3__45__cpo9iter_moveE
	.align		8
        /*0060*/ 	.dword	_ZN39_INTERNAL_874927a8_4_k_cu_12a4ba60_31684cute7productE
	.align		8
        /*0068*/ 	.dword	_ZN39_INTERNAL_874927a8_4_k_cu_12a4ba60_31684cute1_E
	.align		8
        /*0070*/ 	.dword	$str$27
	.align		8
        /*0078*/ 	.dword	$str$28
	.align		8
        /*0080*/ 	.dword	$str$29
	.align		8
        /*0088*/ 	.dword	$str$30


//--------------------- .text._ZN7cutlass13device_kernelINS_4conv6kernel13ConvUniversalINS1_16ConvProblemShapeILNS1_8OperatorE0ELi3EEENS1_10collective14CollectiveConvINS1_47MainloopSm100TmaUmmaWarpSpecializedImplicitGemmILS5_0ELi52ELi3ELi1ELi2EN4cute5tupleIJNSA_1CILi2EEENSC_ILi1EEESE_EEEEENSB_IJNSC_ILi128EEESH_NSB_IJNSC_ILi32EEEEEEEEENS_12float_e4m3_tESL_NSA_8TiledMMAINSA_8MMA_AtomIJNSA_10MMA_TraitsINSA_25SM100_MMA_F8F6F4_2x1SM_SSEJSL_SL_fSH_SH_NSA_17integral_constantINSA_4UMMA5MajorELSS_0EEEST_NSQ_INSR_7ScaleInELSU_0EEESV_EEEEEENSA_6LayoutINSB_IJSE_SE_SE_EEENSB_IJNSC_ILi0EEES10_S10_EEEEENSB_IJNSA_10UnderscoreES13_S13_EEEEENS7_6detail27Sm100ImplicitGemmTileTraitsINSA_25SM100_TMA_2SM_LOAD_IM2COLENSA_14ComposedLayoutINSA_7SwizzleILi1ELi4ELi3EEENSA_18smem_ptr_flag_bitsILi8EEENSY_INSB_IJNSC_ILi8EEESI_EEENSB_IJSI_SE_EEEEEEEvEENS17_INSA_18SM100_TMA_2SM_LOADES1I_vEEEENS_8epilogue10collective18CollectiveEpilogueINS1N_23Sm100TmaWarpSpecializedILi2ELi2ELi32ELb0ELb0EEEJNSB_IJNSC_ILi64EEESH_SJ_EEENSB_IJNSY_IS1S_SE_EENSY_INSB_IJSI_SD_EEENSB_IJSE_S1S_EEEEEEEESL_NSB_IJNSB_IJllllEEESE_S10_EEESL_S20_NS1N_6fusion15FusionCallbacksIS1R_NS21_17LinearCombinationISL_fSL_fLNS_15FloatRoundStyleE2EEES1T_S1Y_JEEENSA_5SM1004TMEM4LOAD26SM100_TMEM_LOAD_32dp32b32xENSA_20SM90_TMA_LOAD_IM2COLES1I_NSA_39AutoVectorizingCopyWithAssumedAlignmentILi128EEENSA_21SM90_TMA_STORE_IM2COLES1I_S2D_S2D_EEEvvEEEEvNT_6ParamsE --------------------------
	.section	.text._ZN7cutlass13device_kernelINS_4conv6kernel13ConvUniversalINS1_16ConvProblemShapeILNS1_8OperatorE0ELi3EEENS1_10collective14CollectiveConvINS1_47MainloopSm100TmaUmmaWarpSpecializedImplicitGemmILS5_0ELi52ELi3ELi1ELi2EN4cute5tupleIJNSA_1CILi2EEENSC_ILi1EEESE_EEEEENSB_IJNSC_ILi128EEESH_NSB_IJNSC_ILi32EEEEEEEEENS_12float_e4m3_tESL_NSA_8TiledMMAINSA_8MMA_AtomIJNSA_10MMA_TraitsINSA_25SM100_MMA_F8F6F4_2x1SM_SSEJSL_SL_fSH_SH_NSA_17integral_constantINSA_4UMMA5MajorELSS_0EEEST_NSQ_INSR_7ScaleInELSU_0EEESV_EEEEEENSA_6LayoutINSB_IJSE_SE_SE_EEENSB_IJNSC_ILi0EEES10_S10_EEEEENSB_IJNSA_10UnderscoreES13_S13_EEEEENS7_6detail27Sm100ImplicitGemmTileTraitsINSA_25SM100_TMA_2SM_LOAD_IM2COLENSA_14ComposedLayoutINSA_7SwizzleILi1ELi4ELi3EEENSA_18smem_ptr_flag_bitsILi8EEENSY_INSB_IJNSC_ILi8EEESI_EEENSB_IJSI_SE_EEEEEEEvEENS17_INSA_18SM100_TMA_2SM_LOADES1I_vEEEENS_8epilogue10collective18CollectiveEpilogueINS1N_23Sm100TmaWarpSpecializedILi2ELi2ELi32ELb0ELb0EEEJNSB_IJNSC_ILi64EEESH_SJ_EEENSB_IJNSY_IS1S_SE_EENSY_INSB_IJSI_SD_EEENSB_IJSE_S1S_EEEEEEEESL_NSB_IJNSB_IJllllEEESE_S10_EEESL_S20_NS1N_6fusion15FusionCallbacksIS1R_NS21_17LinearCombinationISL_fSL_fLNS_15FloatRoundStyleE2EEES1T_S1Y_JEEENSA_5SM1004TMEM4LOAD26SM100_TMEM_LOAD_32dp32b32xENSA_20SM90_TMA_LOAD_IM2COLES1I_NSA_39AutoVectorizingCopyWithAssumedAlignmentILi128EEENSA_21SM90_TMA_STORE_IM2COLES1I_S2D_S2D_EEEvvEEEEvNT_6ParamsE,"ax",@progbits
	.align	128
.text._ZN7cutlass13device_kernelINS_4conv6kernel13ConvUniversalINS1_16ConvProblemShapeILNS1_8OperatorE0ELi3EEENS1_10collective14CollectiveConvINS1_47MainloopSm100TmaUmmaWarpSpecializedImplicitGemmILS5_0ELi52ELi3ELi1ELi2EN4cute5tupleIJNSA_1CILi2EEENSC_ILi1EEESE_EEEEENSB_IJNSC_ILi128EEESH_NSB_IJNSC_ILi32EEEEEEEEENS_12float_e4m3_tESL_NSA_8TiledMMAINSA_8MMA_AtomIJNSA_10MMA_TraitsINSA_25SM100_MMA_F8F6F4_2x1SM_SSEJSL_SL_fSH_SH_NSA_17integral_constantINSA_4UMMA5MajorELSS_0EEEST_NSQ_INSR_7ScaleInELSU_0EEESV_EEEEEENSA_6LayoutINSB_IJSE_SE_SE_EEENSB_IJNSC_ILi0EEES10_S10_EEEEENSB_IJNSA_10UnderscoreES13_S13_EEEEENS7_6detail27Sm100ImplicitGemmTileTraitsINSA_25SM100_TMA_2SM_LOAD_IM2COLENSA_14ComposedLayoutINSA_7SwizzleILi1ELi4ELi3EEENSA_18smem_ptr_flag_bitsILi8EEENSY_INSB_IJNSC_ILi8EEESI_EEENSB_IJSI_SE_EEEEEEEvEENS17_INSA_18SM100_TMA_2SM_LOADES1I_vEEEENS_8epilogue10collective18CollectiveEpilogueINS1N_23Sm100TmaWarpSpecializedILi2ELi2ELi32ELb0ELb0EEEJNSB_IJNSC_ILi64EEESH_SJ_EEENSB_IJNSY_IS1S_SE_EENSY_INSB_IJSI_SD_EEENSB_IJSE_S1S_EEEEEEEESL_NSB_IJNSB_IJllllEEESE_S10_EEESL_S20_NS1N_6fusion15FusionCallbacksIS1R_NS21_17LinearCombinationISL_fSL_fLNS_15FloatRoundStyleE2EEES1T_S1Y_JEEENSA_5SM1004TMEM4LOAD26SM100_TMEM_LOAD_32dp32b32xENSA_20SM90_TMA_LOAD_IM2COLES1I_NSA_39AutoVectorizingCopyWithAssumedAlignmentILi128EEENSA_21SM90_TMA_STORE_IM2COLES1I_S2D_S2D_EEEvvEEEEvNT_6ParamsE:
        .type           _ZN7cutlass13device_kernelINS_4conv6kernel13ConvUniversalINS1_16ConvProblemShapeILNS1_8OperatorE0ELi3EEENS1_10collective14CollectiveConvINS1_47MainloopSm100TmaUmmaWarpSpecializedImplicitGemmILS5_0ELi52ELi3ELi1ELi2EN4cute5tupleIJNSA_1CILi2EEENSC_ILi1EEESE_EEEEENSB_IJNSC_ILi128EEESH_NSB_IJNSC_ILi32EEEEEEEEENS_12float_e4m3_tESL_NSA_8TiledMMAINSA_8MMA_AtomIJNSA_10MMA_TraitsINSA_25SM100_MMA_F8F6F4_2x1SM_SSEJSL_SL_fSH_SH_NSA_17integral_constantINSA_4UMMA5MajorELSS_0EEEST_NSQ_INSR_7ScaleInELSU_0EEESV_EEEEEENSA_6LayoutINSB_IJSE_SE_SE_EEENSB_IJNSC_ILi0EEES10_S10_EEEEENSB_IJNSA_10UnderscoreES13_S13_EEEEENS7_6detail27Sm100ImplicitGemmTileTraitsINSA_25SM100_TMA_2SM_LOAD_IM2COLENSA_14ComposedLayoutINSA_7SwizzleILi1ELi4ELi3EEENSA_18smem_ptr_flag_bitsILi8EEENSY_INSB_IJNSC_ILi8EEESI_EEENSB_IJSI_SE_EEEEEEEvEENS17_INSA_18SM100_TMA_2SM_LOADES1I_vEEEENS_8epilogue10collective18CollectiveEpilogueINS1N_23Sm100TmaWarpSpecializedILi2ELi2ELi32ELb0ELb0EEEJNSB_IJNSC_ILi64EEESH_SJ_EEENSB_IJNSY_IS1S_SE_EENSY_INSB_IJSI_SD_EEENSB_IJSE_S1S_EEEEEEEESL_NSB_IJNSB_IJllllEEESE_S10_EEESL_S20_NS1N_6fusion15FusionCallbacksIS1R_NS21_17LinearCombinationISL_fSL_fLNS_15FloatRoundStyleE2EEES1T_S1Y_JEEENSA_5SM1004TMEM4LOAD26SM100_TMEM_LOAD_32dp32b32xENSA_20SM90_TMA_LOAD_IM2COLES1I_NSA_39AutoVectorizingCopyWithAssumedAlignmentILi128EEENSA_21SM90_TMA_STORE_IM2COLES1I_S2D_S2D_EEEvvEEEEvNT_6ParamsE,@function
        .size           _ZN7cutlass13device_kernelINS_4conv6kernel13ConvUniversalINS1_16ConvProblemShapeILNS1_8OperatorE0ELi3EEENS1_10collective14CollectiveConvINS1_47MainloopSm100TmaUmmaWarpSpecializedImplicitGemmILS5_0ELi52ELi3ELi1ELi2EN4cute5tupleIJNSA_1CILi2EEENSC_ILi1EEESE_EEEEENSB_IJNSC_ILi128EEESH_NSB_IJNSC_ILi32EEEEEEEEENS_12float_e4m3_tESL_NSA_8TiledMMAINSA_8MMA_AtomIJNSA_10MMA_TraitsINSA_25SM100_MMA_F8F6F4_2x1SM_SSEJSL_SL_fSH_SH_NSA_17integral_constantINSA_4UMMA5MajorELSS_0EEEST_NSQ_INSR_7ScaleInELSU_0EEESV_EEEEEENSA_6LayoutINSB_IJSE_SE_SE_EEENSB_IJNSC_ILi0EEES10_S10_EEEEENSB_IJNSA_10UnderscoreES13_S13_EEEEENS7_6detail27Sm100ImplicitGemmTileTraitsINSA_25SM100_TMA_2SM_LOAD_IM2COLENSA_14ComposedLayoutINSA_7SwizzleILi1ELi4ELi3EEENSA_18smem_ptr_flag_bitsILi8EEENSY_INSB_IJNSC_ILi8EEESI_EEENSB_IJSI_SE_EEEEEEEvEENS17_INSA_18SM100_TMA_2SM_LOADES1I_vEEEENS_8epilogue10collective18CollectiveEpilogueINS1N_23Sm100TmaWarpSpecializedILi2ELi2ELi32ELb0ELb0EEEJNSB_IJNSC_ILi64EEESH_SJ_EEENSB_IJNSY_IS1S_SE_EENSY_INSB_IJSI_SD_EEENSB_IJSE_S1S_EEEEEEEESL_NSB_IJNSB_IJllllEEESE_S10_EEESL_S20_NS1N_6fusion15FusionCallbacksIS1R_NS21_17LinearCombinationISL_fSL_fLNS_15FloatRoundStyleE2EEES1T_S1Y_JEEENSA_5SM1004TMEM4LOAD26SM100_TMEM_LOAD_32dp32b32xENSA_20SM90_TMA_LOAD_IM2COLES1I_NSA_39AutoVectorizingCopyWithAssumedAlignmentILi128EEENSA_21SM90_TMA_STORE_IM2COLES1I_S2D_S2D_EEEvvEEEEvNT_6ParamsE,(.L_x_299 - _ZN7cutlass13device_kernelINS_4conv6kernel13ConvUniversalINS1_16ConvProblemShapeILNS1_8OperatorE0ELi3EEENS1_10collective14CollectiveConvINS1_47MainloopSm100TmaUmmaWarpSpecializedImplicitGemmILS5_0ELi52ELi3ELi1ELi2EN4cute5tupleIJNSA_1CILi2EEENSC_ILi1EEESE_EEEEENSB_IJNSC_ILi128EEESH_NSB_IJNSC_ILi32EEEEEEEEENS_12float_e4m3_tESL_NSA_8TiledMMAINSA_8MMA_AtomIJNSA_10MMA_TraitsINSA_25SM100_MMA_F8F6F4_2x1SM_SSEJSL_SL_fSH_SH_NSA_17integral_constantINSA_4UMMA5MajorELSS_0EEEST_NSQ_INSR_7ScaleInELSU_0EEESV_EEEEEENSA_6LayoutINSB_IJSE_SE_SE_EEENSB_IJNSC_ILi0EEES10_S10_EEEEENSB_IJNSA_10UnderscoreES13_S13_EEEEENS7_6detail27Sm100ImplicitGemmTileTraitsINSA_25SM100_TMA_2SM_LOAD_IM2COLENSA_14ComposedLayoutINSA_7SwizzleILi1ELi4ELi3EEENSA_18smem_ptr_flag_bitsILi8EEENSY_INSB_IJNSC_ILi8EEESI_EEENSB_IJSI_SE_EEEEEEEvEENS17_INSA_18SM100_TMA_2SM_LOADES1I_vEEEENS_8epilogue10collective18CollectiveEpilogueINS1N_23Sm100TmaWarpSpecializedILi2ELi2ELi32ELb0ELb0EEEJNSB_IJNSC_ILi64EEESH_SJ_EEENSB_IJNSY_IS1S_SE_EENSY_INSB_IJSI_SD_EEENSB_IJSE_S1S_EEEEEEEESL_NSB_IJNSB_IJllllEEESE_S10_EEESL_S20_NS1N_6fusion15FusionCallbacksIS1R_NS21_17LinearCombinationISL_fSL_fLNS_15FloatRoundStyleE2EEES1T_S1Y_JEEENSA_5SM1004TMEM4LOAD26SM100_TMEM_LOAD_32dp32b32xENSA_20SM90_TMA_LOAD_IM2COLES1I_NSA_39AutoVectorizingCopyWithAssumedAlignmentILi128EEENSA_21SM90_TMA_STORE_IM2COLES1I_S2D_S2D_EEEvvEEEEvNT_6ParamsE)
        .other          _ZN7cutlass13device_kernelINS_4conv6kernel13ConvUniversalINS1_16ConvProblemShapeILNS1_8OperatorE0ELi3EEENS1_10collective14CollectiveConvINS1_47MainloopSm100TmaUmmaWarpSpecializedImplicitGemmILS5_0ELi52ELi3ELi1ELi2EN4cute5tupleIJNSA_1CILi2EEENSC_ILi1EEESE_EEEEENSB_IJNSC_ILi128EEESH_NSB_IJNSC_ILi32EEEEEEEEENS_12float_e4m3_tESL_NSA_8TiledMMAINSA_8MMA_AtomIJNSA_10MMA_TraitsINSA_25SM100_MMA_F8F6F4_2x1SM_SSEJSL_SL_fSH_SH_NSA_17integral_constantINSA_4UMMA5MajorELSS_0EEEST_NSQ_INSR_7ScaleInELSU_0EEESV_EEEEEENSA_6LayoutINSB_IJSE_SE_SE_EEENSB_IJNSC_ILi0EEES10_S10_EEEEENSB_IJNSA_10UnderscoreES13_S13_EEEEENS7_6detail27Sm100ImplicitGemmTileTraitsINSA_25SM100_TMA_2SM_LOAD_IM2COLENSA_14ComposedLayoutINSA_7SwizzleILi1ELi4ELi3EEENSA_18smem_ptr_flag_bitsILi8EEENSY_INSB_IJNSC_ILi8EEESI_EEENSB_IJSI_SE_EEEEEEEvEENS17_INSA_18SM100_TMA_2SM_LOADES1I_vEEEENS_8epilogue10collective18CollectiveEpilogueINS1N_23Sm100TmaWarpSpecializedILi2ELi2ELi32ELb0ELb0EEEJNSB_IJNSC_ILi64EEESH_SJ_EEENSB_IJNSY_IS1S_SE_EENSY_INSB_IJSI_SD_EEENSB_IJSE_S1S_EEEEEEEESL_NSB_IJNSB_IJllllEEESE_S10_EEESL_S20_NS1N_6fusion15FusionCallbacksIS1R_NS21_17LinearCombinationISL_fSL_fLNS_15FloatRoundStyleE2EEES1T_S1Y_JEEENSA_5SM1004TMEM4LOAD26SM100_TMEM_LOAD_32dp32b32xENSA_20SM90_TMA_LOAD_IM2COLES1I_NSA_39AutoVectorizingCopyWithAssumedAlignmentILi128EEENSA_21SM90_TMA_STORE_IM2COLES1I_S2D_S2D_EEEvvEEEEvNT_6ParamsE,@"STO_CUDA_ENTRY STV_DEFAULT"
_ZN7cutlass13device_kernelINS_4conv6kernel13ConvUniversalINS1_16ConvProblemShapeILNS1_8OperatorE0ELi3EEENS1_10collective14CollectiveConvINS1_47MainloopSm100TmaUmmaWarpSpecializedImplicitGemmILS5_0ELi52ELi3ELi1ELi2EN4cute5tupleIJNSA_1CILi2EEENSC_ILi1EEESE_EEEEENSB_IJNSC_ILi128EEESH_NSB_IJNSC_ILi32EEEEEEEEENS_12float_e4m3_tESL_NSA_8TiledMMAINSA_8MMA_AtomIJNSA_10MMA_TraitsINSA_25SM100_MMA_F8F6F4_2x1SM_SSEJSL_SL_fSH_SH_NSA_17integral_constantINSA_4UMMA5MajorELSS_0EEEST_NSQ_INSR_7ScaleInELSU_0EEESV_EEEEEENSA_6LayoutINSB_IJSE_SE_SE_EEENSB_IJNSC_ILi0EEES10_S10_EEEEENSB_IJNSA_10UnderscoreES13_S13_EEEEENS7_6detail27Sm100ImplicitGemmTileTraitsINSA_25SM100_TMA_2SM_LOAD_IM2COLENSA_14ComposedLayoutINSA_7SwizzleILi1ELi4ELi3EEENSA_18smem_ptr_flag_bitsILi8EEENSY_INSB_IJNSC_ILi8EEESI_EEENSB_IJSI_SE_EEEEEEEvEENS17_INSA_18SM100_TMA_2SM_LOADES1I_vEEEENS_8epilogue10collective18CollectiveEpilogueINS1N_23Sm100TmaWarpSpecializedILi2ELi2ELi32ELb0ELb0EEEJNSB_IJNSC_ILi64EEESH_SJ_EEENSB_IJNSY_IS1S_SE_EENSY_INSB_IJSI_SD_EEENSB_IJSE_S1S_EEEEEEEESL_NSB_IJNSB_IJllllEEESE_S10_EEESL_S20_NS1N_6fusion15FusionCallbacksIS1R_NS21_17LinearCombinationISL_fSL_fLNS_15FloatRoundStyleE2EEES1T_S1Y_JEEENSA_5SM1004TMEM4LOAD26SM100_TMEM_LOAD_32dp32b32xENSA_20SM90_TMA_LOAD_IM2COLES1I_NSA_39AutoVectorizingCopyWithAssumedAlignmentILi128EEENSA_21SM90_TMA_STORE_IM2COLES1I_S2D_S2D_EEEvvEEEEvNT_6ParamsE:
[----:B------:R-:W1:Y:S01]  /*0000*/  LDC R1, c[0x0][0x37c] ;  /* 0x0000df00ff017b82 */ /* 0x000e620000000800 */
[----:B------:R-:W2:Y:S01]  /*0010*/  S2R R97, SR_TID.X ;  /* 0x0000000000617919 */ /* 0x000ea20000002100 */
[----:B------:R-:W3:Y:S06]  /*0020*/  LDCU.64 UR8, c[0x0][0x990] ;  /* 0x00013200ff0877ac */ /* 0x000eec0008000a00 */
[----:B------:R-:W4:Y:S01]  /*0030*/  S2UR UR23, SR_CgaCtaId ;  /* 0x00000000001779c3 */ /* 0x000f220000008800 */
[----:B-1----:R-:W-:Y:S01]  /*0040*/  VIADD R1, R1, 0xfffffff8 ;  /* 0xfffffff801017836 */ /* 0x002fe20000000000 */
[----:B------:R-:W-:-:S02]  /*0050*/  PRMT R86, RZ, 0x7610, R86 ;  /* 0x00007610ff567816 */ /* 0x000fc40000000056 */
[----:B------:R-:W-:Y:S02]  /*0060*/  ELECT P1, URZ, PT ;  /* 0x0000000000ff782f */ /* 0x000fe40003820000 */
[----:B------:R-:W-:Y:S01]  /*0070*/  R2UR UR43, R1 ;  /* 0x00000000012b72ca */ /* 0x000fe200000e0000 */
[----:B---3--:R-:W-:-:S04]  /*0080*/  UISETP.NE.U32.AND UP0, UPT, UR8, URZ, UPT ;  /* 0x000000ff0800728c */ /* 0x008fc8000bf05070 */
[----:B------:R-:W-:Y:S02]  /*0090*/  UISETP.NE.AND.EX UP0, UPT, UR9, URZ, UPT, UP0 ;  /* 0x000000ff0900728c */ /* 0x000fe4000bf05300 */
[----:B----4-:R-:W-:Y:S02]  /*00a0*/  ULOP3.LUT UR26, UR23, 0x1, URZ, 0xc0, !UPT ;  /* 0x00000001171a7892 */ /* 0x010fe4000f8ec0ff */
[----:B------:R-:W-:Y:S01]  /*00b0*/  ULOP3.LUT UR25, UR23, 0x1, URZ, 0x3c, !UPT ;  /* 0x0000000117197892 */ /* 0x000fe2000f8e3cff */
[----:B--2---:R-:W-:-:S05]  /*00c0*/  SHF.R.U32.HI R87, RZ, 0x5, R97 ;  /* 0x00000005ff577819 */ /* 0x004fca0000011661 */
[----:B------:R-:W1:Y:S02]  /*00d0*/  SHFL.IDX PT, R0, R87, RZ, 0x1f ;  /* 0x00001fff57007589 */ /* 0x000e6400000e0000 */
[----:B-1----:R-:W-:Y:S01]  /*00e0*/  R2UR UR18, R0 ;  /* 0x00000000001272ca */ /* 0x002fe200000e0000 */
[----:B------:R-:W-:-:S14]  /*00f0*/  BRA.U UP0, `(.L_x_0) ;  /* 0x0000000100307547 */ /* 0x000fdc000b800000 */
[----:B------:R-:W1:Y:S02]  /*0100*/  LDCU.64 UR4, c[0x0][0x988] ;  /* 0x00013100ff0477ac */ /* 0x000e640008000a00 */
[----:B-1----:R-:W-:-:S04]  /*0110*/  UISETP.NE.U32.AND UP0, UPT, UR4, URZ, UPT ;  /* 0x000000ff0400728c */ /* 0x002fc8000bf05070 */
[----:B------:R-:W-:-:S09]  /*0120*/  UISETP.NE.AND.EX UP0, UPT, UR5, URZ, UPT, UP0 ;  /* 0x000000ff0500728c */ /* 0x000fd2000bf05300 */
[----:B------:R-:W-:Y:S05]  /*0130*/  BRA.U !UP0, `(.L_x_1) ;  /* 0x0000000108147547 */ /* 0x000fea000b800000 */
[----:B------:R-:W1:Y:S01]  /*0140*/  LDC.64 R2, c[0x0][0x988] ;  /* 0x00026200ff027b82 */ /* 0x000e620000000a00 */
[----:B------:R-:W1:Y:S02]  /*0150*/  LDCU.64 UR4, c[0x0][0x358] ;  /* 0x00006b00ff0477ac */ /* 0x000e640008000a00 */
[----:B-1----:R1:W5:Y:S01]  /*0160*/  LDG.E R41, desc[UR4][R2.64] ;  /* 0x0000000402297981 */ /* 0x002362000c1e1900 */
[----:B------:R-:W-:Y:S01]  /*0170*/  HFMA2 R86, -RZ, RZ, 0, 5.9604644775390625e-08 ;  /* 0x00000001ff567431 */ /* 0x000fe200000001ff */
[----:B------:R-:W-:Y:S05]  /*0180*/  BRA `(.L_x_0) ;  /* 0x00000000000c7947 */ /* 0x000fea0003800000 */
.L_x_1:
[----:B------:R-:W1:Y:S01]  /*0190*/  LDCU UR4, c[0x0][0x980] ;  /* 0x00013000ff0477ac */ /* 0x000e620008000800 */
[----:B------:R-:W-:Y:S01]  /*01a0*/  HFMA2 R86, -RZ, RZ, 0, 5.9604644775390625e-08 ;  /* 0x00000001ff567431 */ /* 0x000fe200000001ff */
[----:B-1----:R-:W-:-:S07]  /*01b0*/  MOV R41, UR4 ;  /* 0x0000000400297c02 */ /* 0x002fce0008000f00 */
.L_x_0:
[----:B------:R-:W2:Y:S02]  /*01c0*/  LDCU.64 UR4, c[0x0][0x9b0] ;  /* 0x00013600ff0477ac */ /* 0x000ea40008000a00 */
[----:B--2---:R-:W-:-:S04]  /*01d0*/  UISETP.NE.U32.AND UP0, UPT, UR4, URZ, UPT ;  /* 0x000000ff0400728c */ /* 0x004fc8000bf05070 */
[----:B------:R-:W-:-:S09]  /*01e0*/  UISETP.NE.AND.EX UP0, UPT, UR5, URZ, UPT, UP0 ;  /* 0x000000ff0500728c */ /* 0x000fd2000bf05300 */
[----:B------:R-:W-:Y:S05]  /*01f0*/  BRA.U UP0, `(.L_x_2) ;  /* 0x0000000100287547 */ /* 0x000fea000b800000 */
[----:B------:R-:W2:Y:S02]  /*0200*/  LDCU.64 UR4, c[0x0][0x9a8] ;  /* 0x00013500ff0477ac */ /* 0x000ea40008000a00 */
[----:B--2---:R-:W-:-:S04]  /*0210*/  UISETP.NE.U32.AND UP0, UPT, UR4, URZ, UPT ;  /* 0x000000ff0400728c */ /* 0x004fc8000bf05070 */
[----:B------:R-:W-:-:S09]  /*0220*/  UISETP.NE.AND.EX UP0, UPT, UR5, URZ, UPT, UP0 ;  /* 0x000000ff0500728c */ /* 0x000fd2000bf05300 */
[----:B------:R-:W-:Y:S05]  /*0230*/  BRA.U !UP0, `(.L_x_3) ;  /* 0x0000000108107547 */ /* 0x000fea000b800000 */
[----:B------:R-:W2:Y:S01]  /*0240*/  LDC.64 R38, c[0x0][0x9a8] ;  /* 0x00026a00ff267b82 */ /* 0x000ea20000000a00 */
[----:B------:R-:W2:Y:S02]  /*0250*/  LDCU.64 UR4, c[0x0][0x358] ;  /* 0x00006b00ff0477ac */ /* 0x000ea40008000a00 */
[----:B--2---:R2:W5:Y:S01]  /*0260*/  LDG.E R38, desc[UR4][R38.64] ;  /* 0x0000000426267981 */ /* 0x004562000c1e1900 */
[----:B------:R-:W-:Y:S05]  /*0270*/  BRA `(.L_x_2) ;  /* 0x0000000000087947 */ /* 0x000fea0003800000 */
.L_x_3:
[----:B------:R-:W2:Y:S02]  /*0280*/  LDCU UR4, c[0x0][0x9a0] ;  /* 0x00013400ff0477ac */ /* 0x000ea40008000800 */
[----:B--2---:R-:W-:Y:S02]  /*0290*/  MOV R38, UR4 ;  /* 0x0000000400267c02 */ /* 0x004fe40008000f00 */
.L_x_2:
[----:B------:R-:W-:Y:S01]  /*02a0*/  IMAD.U32 R0, RZ, RZ, UR18 ;  /* 0x00000012ff007e24 */ /* 0x000fe2000f8e00ff */
[----:B------:R-:W-:Y:S04]  /*02b0*/  BSSY.RECONVERGENT B0, `(.L_x_4) ;  /* 0x000000c000007945 */ /* 0x000fe80003800200 */
[C---:B------:R-:W-:Y:S02]  /*02c0*/  ISETP.NE.OR P2, PT, R0.reuse, 0x1, !P1 ;  /* 0x000000010000780c */ /* 0x040fe40004f45670 */
[----:B------:R-:W-:-:S11]  /*02d0*/  ISETP.NE.OR P0, PT, R0, 0x3, !P1 ;  /* 0x000000030000780c */ /* 0x000fd60004f05670 */
[----:B------:R-:W-:Y:S05]  /*02e0*/  @P2 BRA `(.L_x_5) ;  /* 0x0000000000202947 */ /* 0x000fea0003800000 */
[----:B------:R-:W3:Y:S02]  /*02f0*/  LDCU.64 UR4, c[0x0][0x348] ;  /* 0x00006900ff0477ac */ /* 0x000ee40008000a00 */
[----:B---3--:R-:W-:Y:S02]  /*0300*/  UIADD3 UR6, UP1, UPT, UR4, 0x80, URZ ;  /* 0x0000008004067890 */ /* 0x008fe4000ff3e0ff */
[----:B------:R-:W-:Y:S02]  /*0310*/  UIADD3 UR4, UP0, UPT, UR4, 0x200, URZ ;  /* 0x0000020004047890 */ /* 0x000fe4000ff1e0ff */
[----:B------:R-:W-:Y:S02]  /*0320*/  UIADD3.X UR7, UPT, UPT, URZ, UR5, URZ, UP1, !UPT ;  /* 0x00000005ff077290 */ /* 0x000fe40008ffe4ff */
[----:B------:R-:W-:-:S07]  /*0330*/  UIADD3.X UR5, UPT, UPT, URZ, UR5, URZ, UP0, !UPT ;  /* 0x00000005ff057290 */ /* 0x000fce00087fe4ff */
[----:B------:R3:W-:Y:S02]  /*0340*/  UTMACCTL.PF [UR6] ;  /* 0x00000000060079b9 */ /* 0x0007e40008040000 */
[----:B------:R3:W-:Y:S02]  /*0350*/  UTMACCTL.PF [UR4] ;  /* 0x00000000040079b9 */ /* 0x0007e40008040000 */
[----:B---3--:R-:W-:Y:S01]  /*0360*/  NOP ;  /* 0x0000000000007918 */ /* 0x008fe20000000000 */
.L_x_5:
[----:B------:R-:W-:Y:S05]  /*0370*/  BSYNC.RECONVERGENT B0 ;  /* 0x0000000000007941 */ /* 0x000fea0003800200 */
.L_x_4:
[----:B------:R-:W-:Y:S04]  /*0380*/  BSSY.RECONVERGENT B0, `(.L_x_6) ;  /* 0x000000a000007945 */ /* 0x000fe80003800200 */
        /* <DEDUP_REMOVED lines=9> */
.L_x_7:
[----:B------:R-:W-:Y:S05]  /*0420*/  BSYNC.RECONVERGENT B0 ;  /* 0x0000000000007941 */ /* 0x000fea0003800200 */
.L_x_6:
[----:B------:R-:W3:Y:S01]  /*0430*/  LDCU.64 UR4, c[0x0][0x988] ;  /* 0x00013100ff0477ac */ /* 0x000ee20008000a00 */
[----:B------:R-:W-:Y:S02]  /*0440*/  UISETP.EQ.U32.AND UP2, UPT, UR8, URZ, UPT ;  /* 0x000000ff0800728c */ /* 0x000fe4000bf42070 */
[----:B------:R-:W-:Y:S02]  /*0450*/  UPLOP3.LUT UP3, UPT, UPT, UPT, UPT, 0x80, 0x8 ;  /* 0x000000000008789c */ /* 0x000fe40003f6f070 */
[----:B---3--:R-:W-:-:S04]  /*0460*/  UISETP.NE.U32.AND UP0, UPT, UR4, URZ, UPT ;  /* 0x000000ff0400728c */ /* 0x008fc8000bf05070 */
[----:B------:R-:W-:-:S04]  /*0470*/  UISETP.NE.AND.EX UP1, UPT, UR5, URZ, UPT, UP0 ;  /* 0x000000ff0500728c */ /* 0x000fc8000bf25300 */
[----:B------:R-:W-:-:S04]  /*0480*/  UISETP.EQ.OR.EX UP4, UPT, UR9, URZ, !UP1, UP2 ;  /* 0x000000ff0900728c */ /* 0x000fc8000cf82720 */
[----:B------:R-:W-:-:S06]  /*0490*/  UP2UR UR4, UPR, URZ, 0x10 ;  /* 0x00000010ff047883 */ /* 0x000fcc0008000000 */
[----:B------:R-:W-:Y:S01]  /*04a0*/  MOV R90, UR4 ;  /* 0x00000004005a7c02 */ /* 0x000fe20008000f00 */
[----:B------:R-:W-:Y:S06]  /*04b0*/  BRA.U !UP4, `(.L_x_8) ;  /* 0x000000010c207547 */ /* 0x000fec000b800000 */
[----:B------:R-:W-:Y:S01]  /*04c0*/  UISETP.NE.U32.AND UP2, UPT, UR8, URZ, UPT ;  /* 0x000000ff0800728c */ /* 0x000fe2000bf45070 */
[----:B-----5:R-:W-:Y:S01]  /*04d0*/  FSETP.NEU.AND P0, PT, R41, RZ, PT ;  /* 0x000000ff2900720b */ /* 0x020fe20003f0d000 */
[----:B------:R-:W-:Y:S02]  /*04e0*/  USEL UR4, URZ, 0xffffffff, UP1 ;  /* 0xffffffffff047887 */ /* 0x000fe40008800000 */
[----:B------:R-:W-:-:S10]  /*04f0*/  UISETP.NE.AND.EX UP2, UPT, UR9, URZ, UPT, UP2 ;  /* 0x000000ff0900728c */ /* 0x000fd4000bf45320 */
[----:B------:R-:W-:Y:S01]  /*0500*/  VOTEU.ANY UP0, P0 ;  /* 0x0000000000ff7886 */ /* 0x000fe20000000100 */
[----:B------:R-:W-:-:S04]  /*0510*/  @!UP2 USEL UR4, URZ, 0xffffffff, UP0 ;  /* 0xffffffffff04a887 */ /* 0x000fc80008000000 */
[----:B------:R-:W-:-:S04]  /*0520*/  ULOP3.LUT UR4, UR4, 0x1, URZ, 0xc0, !UPT ;  /* 0x0000000104047892 */ /* 0x000fc8000f8ec0ff */
[----:B------:R-:W-:-:S11]  /*0530*/  UISETP.NE.U32.AND UP3, UPT, UR4, 0x1, UPT ;  /* 0x000000010400788c */ /* 0x000fd6000bf65070 */
.L_x_8:
[----:B------:R-:W3:Y:S01]  /*0540*/  SHFL.IDX PT, R0, R87, RZ, 0x1f ;  /* 0x00001fff57007589 */ /* 0x000ee200000e0000 */
[----:B------:R-:W-:Y:S02]  /*0550*/  UISETP.NE.AND UP5, UPT, UR18, 0x2, UPT ;  /* 0x000000021200788c */ /* 0x000fe4000bfa5270 */
[----:B------:R-:W-:Y:S02]  /*0560*/  UISETP.NE.AND UP0, UPT, UR18, 0x2, UPT ;  /* 0x000000021200788c */ /* 0x000fe4000bf05270 */
[----:B------:R-:W-:Y:S02]  /*0570*/  UISETP.NE.OR UP2, UPT, UR26, URZ, UP5 ;  /* 0x000000ff1a00728c */ /* 0x000fe4000af45670 */
[----:B------:R-:W-:-:S04]  /*0580*/  USEL UR49, URZ, 0x1, UP0 ;  /* 0x00000001ff317887 */ /* 0x000fc80008000000 */
[----:B------:R-:W-:Y:S02]  /*0590*/  PLOP3.LUT P3, PT, P1, PT, UP2, 0xae, 0xea ;  /* 0x0000000000ea781c */ /* 0x000fe40000f6f52e */
[----:B---3--:R-:W-:-:S13]  /*05a0*/  ISETP.NE.AND P0, PT, R0, RZ, PT ;  /* 0x000000ff0000720c */ /* 0x008fda0003f05270 */
[----:B------:R-:W-:Y:S05]  /*05b0*/  @P0 BRA `(.L_x_9) ;  /* 0x0000000400d00947 */ /* 0x000fea0003800000 */
[----:B------:R-:W-:Y:S01]  /*05c0*/  ELECT P0, URZ, PT ;  /* 0x0000000000ff782f */ /* 0x000fe20003800000 */
[----:B------:R-:W-:-:S12]  /*05d0*/  BSSY.RECONVERGENT B0, `(.L_x_9) ;  /* 0x0000072000007945 */ /* 0x000fd80003800200 */
[----:B------:R-:W-:Y:S05]  /*05e0*/  @!P0 BRA `(.L_x_10) ;  /* 0x0000000400c08947 */ /* 0x000fea0003800000 */
[----:B------:R-:W-:Y:S01]  /*05f0*/  UMOV UR4, 0x400 ;  /* 0x0000040000047882 */ /* 0x000fe20000000000 */
[----:B------:R-:W-:Y:S01]  /*0600*/  UMOV UR6, 0x1 ;  /* 0x0000000100067882 */ /* 0x000fe20000000000 */
[----:B------:R-:W-:Y:S02]  /*0610*/  ULEA UR4, UR23, UR4, 0x18 ;  /* 0x0000000417047291 */ /* 0x000fe4000f8ec0ff */
[----:B------:R-:W-:-:S04]  /*0620*/  UIADD3 UR6, UPT, UPT, -UR6, 0x100000, URZ ;  /* 0x0010000006067890 */ /* 0x000fc8000fffe1ff */
[----:B------:R-:W-:Y:S02]  /*0630*/  USHF.L.U32 UR7, UR6, 0xb, URZ ;  /* 0x0000000b06077899 */ /* 0x000fe400080006ff */
[----:B------:R-:W-:Y:S01]  /*0640*/  USHF.L.U32 UR6, UR6, 0x1, URZ ;  /* 0x0000000106067899 */ /* 0x000fe200080006ff */
[----:B------:R-:W3:Y:S11]  /*0650*/  FENCE.VIEW.ASYNC.S ;  /* 0x00000000000073c6 */ /* 0x000ef60000000000 */
[----:B---3--:R3:W4:Y:S01]  /*0660*/  SYNCS.EXCH.64 URZ, [UR4], UR6 ;  /* 0x0000000604ff75b2 */ /* 0x0087220008000100 */
[----:B------:R3:W1:Y:S01]  /*0670*/  SYNCS.EXCH.64 URZ, [UR4+0x1a0], UR6 ;  /* 0x0001a00604ff75b2 */ /* 0x0006620008000100 */
        /* <DEDUP_REMOVED lines=101> */
[----:B------:R3:W1:Y:S02]  /*0cd0*/  SYNCS.EXCH.64 URZ, [UR4+0x338], UR6 ;  /* 0x0003380604ff75b2 */ /* 0x0006640008000100 */
[----:B---34-:R-:W-:Y:S01]  /*0ce0*/  NOP ;  /* 0x0000000000007918 */ /* 0x018fe20000000000 */
.L_x_10:
[----:B------:R-:W-:Y:S05]  /*0cf0*/  BSYNC.RECONVERGENT B0 ;  /* 0x0000000000007941 */ /* 0x000fea0003800200 */
.L_x_9:
[----:B------:R-:W3:Y:S01]  /*0d00*/  SHFL.IDX PT, R0, R87, RZ, 0x1f ;  /* 0x00001fff57007589 */ /* 0x000ee200000e0000 */
[----:B------:R-:W-:Y:S01]  /*0d10*/  NOP ;  /* 0x0000000000007918 */ /* 0x000fe20000000000 */
[----:B---3--:R-:W-:-:S13]  /*0d20*/  ISETP.NE.AND P0, PT, R0, 0x1, PT ;  /* 0x000000010000780c */ /* 0x008fda0003f05270 */
[----:B------:R-:W-:Y:S05]  /*0d30*/  @P0 BRA `(.L_x_11) ;  /* 0x0000000000440947 */ /* 0x000fea0003800000 */
[----:B------:R-:W-:Y:S01]  /*0d40*/  UMOV UR4, 0x400 ;  /* 0x0000040000047882 */ /* 0x000fe20000000000 */
[----:B------:R-:W-:Y:S01]  /*0d50*/  UMOV UR8, 0x20 ;  /* 0x0000002000087882 */ /* 0x000fe20000000000 */
[----:B------:R-:W-:Y:S01]  /*0d60*/  UMOV UR6, 0x80 ;  /* 0x0000008000067882 */ /* 0x000fe20000000000 */
[----:B------:R-:W-:Y:S02]  /*0d70*/  ULEA UR4, UR23, UR4, 0x18 ;  /* 0x0000000417047291 */ /* 0x000fe4000f8ec0ff */
[----:B------:R-:W-:-:S04]  /*0d80*/  UIADD3 UR8, UPT, UPT, -UR8, 0x100000, URZ ;  /* 0x0010000008087890 */ /* 0x000fc8000fffe1ff */
[----:B------:R-:W-:Y:S02]  /*0d90*/  USHF.L.U32 UR9, UR8, 0xb, URZ ;  /* 0x0000000b08097899 */ /* 0x000fe400080006ff */
[----:B------:R-:W-:Y:S02]  /*0da0*/  USHF.L.U32 UR8, UR8, 0x1, URZ ;  /* 0x0000000108087899 */ /* 0x000fe400080006ff */
[----:B------:R-:W-:-:S04]  /*0db0*/  UIADD3 UR6, UPT, UPT, -UR6, 0x100000, URZ ;  /* 0x0010000006067890 */ /* 0x000fc8000fffe1ff */
[----:B------:R-:W-:Y:S02]  /*0dc0*/  USHF.L.U32 UR7, UR6, 0xb, URZ ;  /* 0x0000000b06077899 */ /* 0x000fe400080006ff */
[----:B------:R-:W-:Y:S01]  /*0dd0*/  USHF.L.U32 UR6, UR6, 0x1, URZ ;  /* 0x0000000106067899 */ /* 0x000fe200080006ff */
[----:B------:R-:W-:Y:S01]  /*0de0*/  ELECT P0, URZ, PT ;  /* 0x0000000000ff782f */ /* 0x000fe20003800000 */
[----:B------:R-:W3:Y:S02]  /*0df0*/  FENCE.VIEW.ASYNC.S ;  /* 0x00000000000073c6 */ /* 0x000ee40000000000 */
[----:B---3--:R3:W4:Y:S08]  /*0e00*/  SYNCS.EXCH.64 URZ, [UR4+0x340], UR8 ;  /* 0x0003400804ff75b2 */ /* 0x0087300008000100 */
[----:B------:R3:W1:Y:S01]  /*0e10*/  SYNCS.EXCH.64 URZ, [UR4+0x350], UR6 ;  /* 0x0003500604ff75b2 */ /* 0x0006620008000100 */
[----:B------:R3:W1:Y:S01]  /*0e20*/  SYNCS.EXCH.64 URZ, [UR4+0x348], UR8 ;  /* 0x0003480804ff75b2 */ /* 0x0006620008000100 */
[----:B------:R3:W1:Y:S01]  /*0e30*/  SYNCS.EXCH.64 URZ, [UR4+0x358], UR6 ;  /* 0x0003580604ff75b2 */ /* 0x0006620008000100 */
[----:B------:R-:W-:Y:S01]  /*0e40*/  NOP ;  /* 0x0000000000007918 */ /* 0x000fe20000000000 */
.L_x_11:
[----:B------:R-:W2:Y:S01]  /*0e50*/  SHFL.IDX PT, R0, R87, RZ, 0x1f ;  /* 0x00001fff57007589 */ /* 0x000ea200000e0000 */
[----:B------:R-:W-:Y:S01]  /*0e60*/  NOP ;  /* 0x0000000000007918 */ /* 0x000fe20000000000 */
[----:B--2---:R-:W-:-:S13]  /*0e70*/  ISETP.NE.AND P0, PT, R0, 0x3, PT ;  /* 0x000000030000780c */ /* 0x004fda0003f05270 */
[----:B------:R-:W-:Y:S05]  /*0e80*/  @P0 BRA `(.L_x_12) ;  /* 0x00000000002c0947 */ /* 0x000fea0003800000 */
[----:B---3--:R-:W-:Y:S01]  /*0e90*/  UMOV UR4, 0x400 ;  /* 0x0000040000047882 */ /* 0x008fe20000000000 */
[----:B------:R-:W-:Y:S01]  /*0ea0*/  UMOV UR6, 0x20 ;  /* 0x0000002000067882 */ /* 0x000fe20000000000 */
[----:B------:R-:W-:Y:S02]  /*0eb0*/  ULEA UR4, UR23, UR4, 0x18 ;  /* 0x0000000417047291 */ /* 0x000fe4000f8ec0ff */
[----:B------:R-:W-:-:S04]  /*0ec0*/  UIADD3 UR6, UPT, UPT, -UR6, 0x100000, URZ ;  /* 0x0010000006067890 */ /* 0x000fc8000fffe1ff */
[----:B------:R-:W-:Y:S02]  /*0ed0*/  USHF.L.U32 UR7, UR6, 0xb, URZ ;  /* 0x0000000b06077899 */ /* 0x000fe400080006ff */
[----:B------:R-:W-:Y:S01]  /*0ee0*/  USHF.L.U32 UR6, UR6, 0x1, URZ ;  /* 0x0000000106067899 */ /* 0x000fe200080006ff */
[----:B------:R-:W-:Y:S01]  /*0ef0*/  ELECT P0, URZ, PT ;  /* 0x0000000000ff782f */ /* 0x000fe20003800000 */
[----:B------:R-:W2:Y:S10]  /*0f00*/  FENCE.VIEW.ASYNC.S ;  /* 0x00000000000073c6 */ /* 0x000eb40000000000 */
[----:B--2---:R2:W3:Y:S01]  /*0f10*/  SYNCS.EXCH.64 URZ, [UR4+0x360], UR6 ;  /* 0x0003600604ff75b2 */ /* 0x0044e20008000100 */
[----:B------:R2:W1:Y:S01]  /*0f20*/  SYNCS.EXCH.64 URZ, [UR4+0x368], UR6 ;  /* 0x0003680604ff75b2 */ /* 0x0004620008000100 */
[----:B------:R-:W-:Y:S01]  /*0f30*/  NOP ;  /* 0x0000000000007918 */ /* 0x000fe20000000000 */
.L_x_12:
[----:B------:R-:W4:Y:S01]  /*0f40*/  SHFL.IDX PT, R0, R87, RZ, 0x1f ;  /* 0x00001fff57007589 */ /* 0x000f2200000e0000 */
[----:B------:R-:W-:Y:S01]  /*0f50*/  NOP ;  /* 0x0000000000007918 */ /* 0x000fe20000000000 */
[----:B----4-:R-:W-:-:S13]  /*0f60*/  ISETP.NE.AND P0, PT, R0, 0x4, PT ;  /* 0x000000040000780c */ /* 0x010fda0003f05270 */
[----:B------:R-:W-:Y:S05]  /*0f70*/  @P0 BRA `(.L_x_13) ;  /* 0x0000000000400947 */ /* 0x000fea0003800000 */
[----:B--23--:R-:W-:Y:S01]  /*0f80*/  UMOV UR4, 0x1e0 ;  /* 0x000001e000047882 */ /* 0x00cfe20000000000 */
[----:B------:R-:W-:Y:S01]  /*0f90*/  UMOV UR6, 0x400 ;  /* 0x0000040000067882 */ /* 0x000fe20000000000 */
[----:B------:R-:W-:Y:S01]  /*0fa0*/  USEL UR4, UR4, 0x1a0, UP3 ;  /* 0x000001a004047887 */ /* 0x000fe20009800000 */
        /* <DEDUP_REMOVED lines=9> */
[----:B------:R-:W2:Y:S02]  /*1040*/  FENCE.VIEW.ASYNC.S ;  /* 0x00000000000073c6 */ /* 0x000ea40000000000 */
[----:B--2---:R4:W2:Y:S08]  /*1050*/  SYNCS.EXCH.64 URZ, [UR6+0x370], UR8 ;  /* 0x0003700806ff75b2 */ /* 0x0048b00008000100 */
[----:B------:R4:W3:Y:S02]  /*1060*/  SYNCS.EXCH.64 URZ, [UR6+0x378], UR4 ;  /* 0x0003780406ff75b2 */ /* 0x0008e40008000100 */
[----:B----4-:R-:W-:Y:S01]  /*1070*/  NOP ;  /* 0x0000000000007918 */ /* 0x010fe20000000000 */
.L_x_13:
[----:B------:R-:W4:Y:S01]  /*1080*/  SHFL.IDX PT, R0, R87, RZ, 0x1f ;  /* 0x00001fff57007589 */ /* 0x000f2200000e0000 */
[----:B------:R-:W-:Y:S01]  /*1090*/  ISETP.NE.OR P1, PT, RZ, UR18, !P1 ;  /* 0x00000012ff007c0c */ /* 0x000fe2000cf25670 */
[----:B------:R-:W-:Y:S01]  /*10a0*/  NOP ;  /* 0x0000000000007918 */ /* 0x000fe20000000000 */
[----:B----4-:R-:W-:-:S13]  /*10b0*/  ISETP.NE.AND P0, PT, R0, 0x5, PT ;  /* 0x000000050000780c */ /* 0x010fda0003f05270 */
[----:B------:R-:W-:Y:S05]  /*10c0*/  @P0 BRA `(.L_x_14) ;  /* 0x0000000000440947 */ /* 0x000fea0003800000 */
[----:B--23--:R-:W-:Y:S01]  /*10d0*/  UMOV UR4, 0x400 ;  /* 0x0000040000047882 */ /* 0x00cfe20000000000 */
        /* <DEDUP_REMOVED lines=12> */
[----:B------:R4:W3:Y:S01]  /*11a0*/  SYNCS.EXCH.64 URZ, [UR4+0x390], UR8 ;  /* 0x0003900804ff75b2 */ /* 0x0008e20008000100 */
[----:B------:R4:W1:Y:S01]  /*11b0*/  SYNCS.EXCH.64 URZ, [UR4+0x388], UR6 ;  /* 0x0003880604ff75b2 */ /* 0x0008620008000100 */
[----:B------:R4:W1:Y:S02]  /*11c0*/  SYNCS.EXCH.64 URZ, [UR4+0x398], UR8 ;  /* 0x0003980804ff75b2 */ /* 0x0008640008000100 */
[----:B----4-:R-:W-:Y:S01]  /*11d0*/  NOP ;  /* 0x0000000000007918 */ /* 0x010fe20000000000 */
.L_x_14:
[----:B------:R-:W-:Y:S01]  /*11e0*/  VOTEU.ALL UP0, P1 ;  /* 0x0000000000ff7886 */ /* 0x000fe20000800000 */
[----:B--23--:R-:W-:Y:S01]  /*11f0*/  UMOV UR4, 0x20 ;  /* 0x0000002000047882 */ /* 0x00cfe20000000000 */
[----:B------:R-:W2:Y:S01]  /*1200*/  LDCU UR7, c[0x0][0x36c] ;  /* 0x00006d80ff0777ac */ /* 0x000ea20008000800 */
[----:B------:R-:W-:Y:S01]  /*1210*/  NOP ;  /* 0x0000000000007918 */ /* 0x000fe20000000000 */
[----:B-1----:R-:W-:Y:S01]  /*1220*/  LOP3.LUT R3, R97, 0x1f, RZ, 0xc0, !PT ;  /* 0x0000001f61037812 */ /* 0x002fe200078ec0ff */
[----:B------:R-:W-:Y:S01]  /*1230*/  @!UP0 UMOV UR6, 0x400 ;  /* 0x0000040000068882 */ /* 0x000fe20000000000 */
[----:B------:R-:W-:-:S04]  /*1240*/  @!UP0 UIADD3 UR4, UPT, UPT, -UR4, 0x100000, URZ ;  /* 0x0010000004048890 */ /* 0x000fc8000fffe1ff */
[----:B------:R-:W-:Y:S02]  /*1250*/  @!UP0 USHF.L.U32 UR5, UR4, 0xb, URZ ;  /* 0x0000000b04058899 */ /* 0x000fe400080006ff */
[----:B------:R-:W-:Y:S02]  /*1260*/  @!UP0 USHF.L.U32 UR4, UR4, 0x1, URZ ;  /* 0x0000000104048899 */ /* 0x000fe400080006ff */
[----:B------:R-:W-:Y:S01]  /*1270*/  @!UP0 ULEA UR6, UR23, UR6, 0x18 ;  /* 0x0000000617068291 */ /* 0x000fe2000f8ec0ff */
[----:B------:R-:W-:Y:S01]  /*1280*/  VOTEU.ALL UP0, P1 ;  /* 0x0000000000ff7886 */ /* 0x000fe20000800000 */
[----:B------:R-:W-:Y:S02]  /*1290*/  UISETP.NE.AND UP4, UPT, UR18, URZ, UPT ;  /* 0x000000ff1200728c */ /* 0x000fe4000bf85270 */
[----:B--2---:R-:W-:Y:S01]  /*12a0*/  UISETP.EQ.U32.AND UP6, UPT, UR7, 0x1, UPT ;  /* 0x000000010700788c */ /* 0x004fe2000bfc2070 */
[----:B------:R-:W1:Y:S07]  /*12b0*/  FENCE.VIEW.ASYNC.S ;  /* 0x00000000000073c6 */ /* 0x000e6e0000000000 */
[----:B-1----:R1:W2:Y:S01]  /*12c0*/  @!UP0 SYNCS.EXCH.64 URZ, [UR6+0x3a0], UR4 ;  /* 0x0003a00406ff85b2 */ /* 0x0022a20008000100 */
[----:B------:R-:W-:Y:S05]  /*12d0*/  BRA.U !UP6, `(.L_x_15) ;  /* 0x000000010e087547 */ /* 0x000fea000b800000 */
[----:B--2---:R-:W-:Y:S01]  /*12e0*/  UCGABAR_ARV ;  /* 0x00000000000079c7 */ /* 0x004fe20008000000 */
[----:B------:R-:W-:Y:S05]  /*12f0*/  BRA `(.L_x_16) ;  /* 0x0000000000047947 */ /* 0x000fea0003800000 */
.L_x_15:
[----:B--2---:R-:W-:Y:S01]  /*1300*/  NOP ;  /* 0x0000000000007918 */ /* 0x004fe20000000000 */
.L_x_16:
[----:B------:R-:W2:Y:S01]  /*1310*/  S2UR UR22, SR_CTAID.X ;  /* 0x00000000001679c3 */ /* 0x000ea20000002500 */
[----:B------:R-:W-:-:S05]  /*1320*/  CS2R.32 R89, SR_CgaSize ;  /* 0x0000000000597805 */ /* 0x000fca0000008a00 */
[----:B------:R-:W-:-:S05]  /*1330*/  IMAD R89, R89, -0xa0, RZ ;  /* 0xffffff6059597824 */ /* 0x000fca00078e02ff */
[----:B-1----:R-:W-:-:S14]  /*1340*/  R2UR UR5, R89 ;  /* 0x00000000590572ca */ /* 0x002fdc00000e0000 */
[----:B------:R-:W1:Y:S01]  /*1350*/  LDCU UR5, c[0x0][UR5+0x2b0] ;  /* 0x00005600050577ac */ /* 0x000e620008000800 */
[----:B------:R-:W-:-:S05]  /*1360*/  CS2R.32 R89, SR_CgaSize ;  /* 0x0000000000597805 */ /* 0x000fca0000008a00 */
[----:B------:R-:W-:-:S05]  /*1370*/  IMAD R89, R89, -0xa0, RZ ;  /* 0xffffff6059597824 */ /* 0x000fca00078e02ff */
[----:B------:R-:W-:-:S14]  /*1380*/  R2UR UR4, R89 ;  /* 0x00000000590472ca */ /* 0x000fdc00000e0000 */
[----:B------:R-:W3:Y:S01]  /*1390*/  LDCU UR4, c[0x0][UR4+0x2b4] ;  /* 0x00005680040477ac */ /* 0x000ee20008000800 */
[----:B------:R-:W4:Y:S01]  /*13a0*/  S2UR UR19, SR_CTAID.Y ;  /* 0x00000000001379c3 */ /* 0x000f220000002600 */
[----:B------:R-:W-:-:S05]  /*13b0*/  CS2R.32 R89, SR_CgaSize ;  /* 0x0000000000597805 */ /* 0x000fca0000008a00 */
[----:B------:R-:W-:-:S05]  /*13c0*/  IMAD R89, R89, -0xa0, RZ ;  /* 0xffffff6059597824 */ /* 0x000fca00078e02ff */
[----:B------:R-:W-:-:S14]  /*13d0*/  R2UR UR7, R89 ;  /* 0x00000000590772ca */ /* 0x000fdc00000e0000 */
[----:B------:R-:W3:Y:S01]  /*13e0*/  LDCU UR7, c[0x0][UR7+0x2a0] ;  /* 0x00005400070777ac */ /* 0x000ee20008000800 */
[----:B------:R-:W-:-:S05]  /*13f0*/  CS2R.32 R89, SR_CgaSize ;  /* 0x0000000000597805 */ /* 0x000fca0000008a00 */
[----:B------:R-:W-:-:S05]  /*1400*/  IMAD R89, R89, -0xa0, RZ ;  /* 0xffffff6059597824 */ /* 0x000fca00078e02ff */
[----:B------:R-:W-:-:S14]  /*1410*/  R2UR UR8, R89 ;  /* 0x00000000590872ca */ /* 0x000fdc00000e0000 */
[----:B------:R-:W3:Y:S01]  /*1420*/  LDCU UR8, c[0x0][UR8+0x2a4] ;  /* 0x00005480080877ac */ /* 0x000ee20008000800 */
[----:B------:R-:W3:Y:S01]  /*1430*/  LDCU UR20, c[0x0][0xc24] ;  /* 0x00018480ff1477ac */ /* 0x000ee20008000800 */
[----:B------:R-:W3:Y:S01]  /*1440*/  LDCU UR39, c[0x0][0xc24] ;  /* 0x00018480ff2777ac */ /* 0x000ee20008000800 */
[----:B--2---:R-:W-:Y:S01]  /*1450*/  I2FP.F32.U32 R2, UR22 ;  /* 0x0000001600027c45 */ /* 0x004fe20008201000 */
[----:B------:R-:W2:Y:S04]  /*1460*/  LDCU UR27, c[0x0][0xc30] ;  /* 0x00018600ff1b77ac */ /* 0x000ea80008000800 */
[----:B-1----:R-:W-:Y:S01]  /*1470*/  FMUL R2, R2, UR5 ;  /* 0x0000000502027c20 */ /* 0x002fe20008400000 */
[----:B----4-:R-:W-:-:S05]  /*1480*/  I2FP.F32.U32 R0, UR19 ;  /* 0x0000001300007c45 */ /* 0x010fca0008201000 */
[----:B------:R-:W1:Y:S01]  /*1490*/  F2I.U32.TRUNC.NTZ R2, R2 ;  /* 0x0000000200027305 */ /* 0x000e62000020f000 */
[----:B---3--:R-:W-:-:S07]  /*14a0*/  FMUL R0, R0, UR4 ;  /* 0x0000000400007c20 */ /* 0x008fce0008400000 */
[----:B------:R-:W3:Y:S01]  /*14b0*/  F2I.U32.TRUNC.NTZ R0, R0 ;  /* 0x0000000000007305 */ /* 0x000ee2000020f000 */
[----:B-1----:R-:W-:Y:S02]  /*14c0*/  R2UR UR4, R2 ;  /* 0x00000000020472ca */ /* 0x002fe400000e0000 */
[----:B------:R-:W-:Y:S02]  /*14d0*/  PRMT R2, RZ, 0x7610, R2 ;  /* 0x00007610ff027816 */ /* 0x000fe40000000002 */
[----:B---3--:R-:W-:Y:S02]  /*14e0*/  R2UR UR6, R0 ;  /* 0x00000000000672ca */ /* 0x008fe400000e0000 */
[----:B------:R-:W-:-:S07]  /*14f0*/  PRMT R0, RZ, 0x7610, R0 ;  /* 0x00007610ff007816 */ /* 0x000fce0000000000 */
[----:B------:R-:W-:-:S04]  /*1500*/  UIADD3 UR5, UPT, UPT, -UR4, URZ, URZ ;  /* 0x000000ff04057290 */ /* 0x000fc8000fffe1ff */
[----:B------:R-:W-:Y:S02]  /*1510*/  UIMAD UR5, UR7, UR5, UR22 ;  /* 0x00000005070572a4 */ /* 0x000fe4000f8e0216 */
[----:B------:R-:W-:-:S04]  /*1520*/  UIADD3 UR4, UPT, UPT, -UR6, URZ, URZ ;  /* 0x000000ff06047290 */ /* 0x000fc8000fffe1ff */
[----:B------:R-:W-:Y:S01]  /*1530*/  IMAD.U32 R89, RZ, RZ, UR5 ;  /* 0x00000005ff597e24 */ /* 0x000fe2000f8e00ff */
[----:B------:R-:W-:-:S06]  /*1540*/  UIMAD UR4, UR8, UR4, UR19 ;  /* 0x00000004080472a4 */ /* 0x000fcc000f8e0213 */
[----:B------:R-:W-:Y:S01]  /*1550*/  IMAD.U32 R88, RZ, RZ, UR4 ;  /* 0x00000004ff587e24 */ /* 0x000fe2000f8e00ff */
[----:B--2---:R-:W-:Y:S06]  /*1560*/  BRA.U UP4, `(.L_x_17) ;  /* 0x0000000104307547 */ /* 0x004fec000b800000 */
[----:B------:R-:W-:Y:S01]  /*1570*/  R2UR UR5, R88 ;  /* 0x00000000580572ca */ /* 0x000fe200000e0000 */
[----:B------:R-:W-:Y:S01]  /*1580*/  UMOV UR7, 0x3 ;  /* 0x0000000300077882 */ /* 0x000fe20000000000 */
[----:B------:R-:W-:-:S11]  /*1590*/  R2UR UR4, R89 ;  /* 0x00000000590472ca */ /* 0x000fd600000e0000 */
[----:B------:R-:W-:-:S04]  /*15a0*/  UISETP.NE.AND UP0, UPT, UR5, URZ, UPT ;  /* 0x000000ff0500728c */ /* 0x000fc8000bf05270 */
[----:B------:R-:W-:Y:S02]  /*15b0*/  UISETP.LT.U32.OR UP0, UPT, UR4, 0x2, !UP0 ;  /* 0x000000020400788c */ /* 0x000fe4000c701470 */
[----:B------:R-:W-:Y:S02]  /*15c0*/  ULOP3.LUT UR4, UR4, 0xfffffffe, URZ, 0xc0, !UPT ;  /* 0xfffffffe04047892 */ /* 0x000fe4000f8ec0ff */
[----:B------:R-:W-:Y:S02]  /*15d0*/  USEL UR6, URZ, 0x1, !UP0 ;  /* 0x00000001ff067887 */ /* 0x000fe4000c000000 */
[----:B------:R-:W-:Y:S02]  /*15e0*/  USEL UR5, URZ, 0x2, !UP0 ;  /* 0x00000002ff057887 */ /* 0x000fe4000c000000 */
[----:B------:R-:W-:Y:S02]  /*15f0*/  USHF.L.U32 UR4, UR7, UR4, URZ ;  /* 0x0000000407047299 */ /* 0x000fe400080006ff */
[----:B------:R-:W-:-:S04]  /*1600*/  UIADD3 UR5, UPT, UPT, UR6, UR5, URZ ;  /* 0x0000000506057290 */ /* 0x000fc8000fffe0ff */
[----:B------:R-:W-:Y:S02]  /*1610*/  IMAD.U32 R0, RZ, RZ, UR4 ;  /* 0x00000004ff007e24 */ /* 0x000fe4000f8e00ff */
[----:B------:R-:W-:-:S07]  /*1620*/  IMAD.U32 R2, RZ, RZ, UR5 ;  /* 0x00000005ff027e24 */ /* 0x000fce000f8e00ff */
.L_x_17:
[----:B------:R-:W1:Y:S01]  /*1630*/  S2UR UR46, SR_CTAID.Z ;  /* 0x00000000002e79c3 */ /* 0x000e620000002700 */
[----:B------:R-:W-:Y:S01]  /*1640*/  UISETP.GE.AND UP0, UPT, UR20, 0x1, UPT ;  /* 0x000000011400788c */ /* 0x000fe2000bf06270 */
[----:B------:R-:W-:-:S08]  /*1650*/  UMOV UR48, UR22 ;  /* 0x0000001600307c82 */ /* 0x000fd00008000000 */
[----:B------:R-:W-:Y:S05]  /*1660*/  BRA.U !UP0, `(.L_x_18) ;  /* 0x0000000108d47547 */ /* 0x000fea000b800000 */
[----:B------:R-:W2:Y:S01]  /*1670*/  LDCU.128 UR12, c[0x0][0xc10] ;  /* 0x00018200ff0c77ac */ /* 0x000ea20008000c00 */
[----:B------:R-:W3:Y:S01]  /*1680*/  LDCU UR21, c[0x0][0xc0c] ;  /* 0x00018180ff1577ac */ /* 0x000ee20008000800 */
[----:B------:R-:W4:Y:S01]  /*1690*/  LDCU UR6, c[0x0][0x370] ;  /* 0x00006e00ff0677ac */ /* 0x000f220008000800 */
[----:B------:R-:W1:Y:S01]  /*16a0*/  LDCU UR7, c[0x0][0x374] ;  /* 0x00006e80ff0777ac */ /* 0x000e620008000800 */
[----:B------:R-:W1:Y:S01]  /*16b0*/  LDCU UR24, c[0x0][0xc20] ;  /* 0x00018400ff1877ac */ /* 0x000e620008000800 */
[----:B--2---:R-:W-:Y:S02]  /*16c0*/  UIMAD.WIDE.U32 UR4, UR22, UR12, URZ ;  /* 0x0000000c160472a5 */ /* 0x004fe4000f8e00ff */
[----:B---3--:R-:W-:Y:S01]  /*16d0*/  UISETP.NE.AND UP0, UPT, UR21, 0x1, UPT ;  /* 0x000000011500788c */ /* 0x008fe2000bf05270 */
[----:B------:R-:W2:Y:S01]  /*16e0*/  LDCU.64 UR8, c[0x0][0xc28] ;  /* 0x00018500ff0877ac */ /* 0x000ea20008000a00 */
[----:B----4-:R-:W-:-:S03]  /*16f0*/  UIMAD.WIDE.U32 UR10, UR6, UR12, URZ ;  /* 0x0000000c060a72a5 */ /* 0x010fc6000f8e00ff */
[----:B------:R-:W-:Y:S01]  /*1700*/  UMOV UR4, UR5 ;  /* 0x0000000500047c82 */ /* 0x000fe20008000000 */
[----:B------:R-:W-:Y:S02]  /*1710*/  UISETP.NE.AND UP2, UPT, UR20, 0x1, UPT ;  /* 0x000000011400788c */ /* 0x000fe4000bf45270 */
[----:B------:R-:W-:Y:S01]  /*1720*/  USHF.R.U32.HI UR4, URZ, UR13, UR4 ;  /* 0x0000000dff047299 */ /* 0x000fe20008011604 */
[----:B------:R-:W-:Y:S01]  /*1730*/  UMOV UR10, UR11 ;  /* 0x0000000b000a7c82 */ /* 0x000fe20008000000 */
[----:B------:R-:W-:Y:S02]  /*1740*/  UIMAD.WIDE.U32 UR16, UR19, UR15, URZ ;  /* 0x0000000f131072a5 */ /* 0x000fe4000f8e00ff */
[----:B------:R-:W-:Y:S02]  /*1750*/  USEL UR5, UR22, UR4, !UP0 ;  /* 0x0000000416057287 */ /* 0x000fe4000c000000 */
[----:B------:R-:W-:Y:S02]  /*1760*/  @UP0 USHF.R.U32.HI UR6, URZ, UR13, UR10 ;  /* 0x0000000dff060299 */ /* 0x000fe4000801160a */
[----:B------:R-:W-:-:S02]  /*1770*/  UISETP.NE.AND UP0, UPT, UR14, 0x1, UPT ;  /* 0x000000010e00788c */ /* 0x000fc4000bf05270 */
[----:B-1----:R-:W-:Y:S02]  /*1780*/  UIMAD.WIDE.U32 UR10, UR7, UR15, URZ ;  /* 0x0000000f070a72a5 */ /* 0x002fe4000f8e00ff */
[----:B--2---:R-:W-:Y:S01]  /*1790*/  UIMAD.WIDE.U32 UR12, UR6, UR8, URZ ;  /* 0x00000008060c72a5 */ /* 0x004fe2000f8e00ff */
[----:B------:R-:W-:Y:S01]  /*17a0*/  UMOV UR4, UR17 ;  /* 0x0000001100047c82 */ /* 0x000fe20008000000 */
[----:B------:R-:W-:-:S03]  /*17b0*/  UIADD3 UR48, UPT, UPT, -UR5, URZ, URZ ;  /* 0x000000ff05307290 */ /* 0x000fc6000fffe1ff */
[----:B------:R-:W-:Y:S01]  /*17c0*/  UMOV UR10, UR11 ;  /* 0x0000000b000a7c82 */ /* 0x000fe20008000000 */
[----:B------:R-:W-:Y:S02]  /*17d0*/  USHF.R.U32.HI UR4, URZ, UR24, UR4 ;  /* 0x00000018ff047299 */ /* 0x000fe40008011604 */
[----:B------:R-:W-:Y:S01]  /*17e0*/  @UP0 USHF.R.U32.HI UR7, URZ, UR24, UR10 ;  /* 0x00000018ff070299 */ /* 0x000fe2000801160a */
[----:B------:R-:W-:Y:S01]  /*17f0*/  UMOV UR12, UR13 ;  /* 0x0000000d000c7c82 */ /* 0x000fe20008000000 */
[----:B------:R-:W-:Y:S02]  /*1800*/  USEL UR4, UR19, UR4, !UP0 ;  /* 0x0000000413047287 */ /* 0x000fe4000c000000 */
[----:B------:R-:W-:Y:S02]  /*1810*/  UIMAD.WIDE.U32 UR10, UR7, UR8, URZ ;  /* 0x00000008070a72a5 */ /* 0x000fe4000f8e00ff */
[----:B------:R-:W-:Y:S02]  /*1820*/  @UP2 USHF.R.U32.HI UR6, URZ, UR9, UR12 ;  /* 0x00000009ff062299 */ /* 0x000fe4000801160c */
[----:B------:R-:W-:-:S02]  /*1830*/  UIMAD.WIDE.U32 UR12, UR4, UR8, URZ ;  /* 0x00000008040c72a5 */ /* 0x000fc4000f8e00ff */
[----:B------:R-:W-:Y:S01]  /*1840*/  UIMAD UR48, UR21, UR48, UR22 ;  /* 0x00000030153072a4 */ /* 0x000fe2000f8e0216 */
[----:B------:R-:W-:Y:S02]  /*1850*/  UMOV UR10, UR11 ;  /* 0x0000000b000a7c82 */ /* 0x000fe40008000000 */
[----:B------:R-:W-:Y:S02]  /*1860*/  @UP2 USHF.R.U32.HI UR7, URZ, UR9, UR10 ;  /* 0x00000009ff072299 */ /* 0x000fe4000801160a */
[----:B------:R-:W-:Y:S02]  /*1870*/  UIMAD UR10, UR6, UR20, URZ ;  /* 0x00000014060a72a4 */ /* 0x000fe4000f8e02ff */
[----:B------:R-:W-:-:S04]  /*1880*/  UIMAD UR7, UR7, UR20, URZ ;  /* 0x00000014070772a4 */ /* 0x000fc8000f8e02ff */
[----:B------:R-:W-:-:S03]  /*1890*/  UISETP.GE.AND UP0, UPT, UR4, UR7, UPT ;  /* 0x000000070400728c */ /* 0x000fc6000bf06270 */
[----:B------:R-:W-:Y:S01]  /*18a0*/  UMOV UR7, UR13 ;  /* 0x0000000d00077c82 */ /* 0x000fe20008000000 */
[----:B------:R-:W-:Y:S02]  /*18b0*/  UISETP.GE.OR UP0, UPT, UR5, UR10, UP0 ;  /* 0x0000000a0500728c */ /* 0x000fe40008706670 */
[----:B------:R-:W-:Y:S02]  /*18c0*/  UIMAD.WIDE.U32 UR10, UR5, UR8, URZ ;  /* 0x00000008050a72a5 */ /* 0x000fe4000f8e00ff */
[----:B------:R-:W-:Y:S02]  /*18d0*/  USHF.R.U32.HI UR7, URZ, UR9, UR7 ;  /* 0x00000009ff077299 */ /* 0x000fe40008011607 */
[----:B------:R-:W-:Y:S02]  /*18e0*/  UIADD3 UR10, UPT, UPT, -UR4, URZ, URZ ;  /* 0x000000ff040a7290 */ /* 0x000fe4000fffe1ff */
[----:B------:R-:W-:Y:S02]  /*18f0*/  USEL UR7, UR4, UR7, !UP2 ;  /* 0x0000000704077287 */ /* 0x000fe4000d000000 */
[----:B------:R-:W-:Y:S01]  /*1900*/  UIMAD UR10, UR14, UR10, UR19 ;  /* 0x0000000a0e0a72a4 */ /* 0x000fe2000f8e0213 */
[----:B------:R-:W-:-:S02]  /*1910*/  @!UP0 UMOV UR8, UR11 ;  /* 0x0000000b00088c82 */ /* 0x000fc40008000000 */
[----:B------:R-:W-:Y:S02]  /*1920*/  @!UP0 USHF.R.U32.HI UR8, URZ, UR9, UR8 ;  /* 0x00000009ff088299 */ /* 0x000fe40008011608 */
[----:B------:R-:W-:Y:S02]  /*1930*/  UIADD3 UR9, UPT, UPT, -UR7, URZ, URZ ;  /* 0x000000ff07097290 */ /* 0x000fe4000fffe1ff */
[----:B------:R-:W-:Y:S02]  /*1940*/  @!UP0 USEL UR8, UR5, UR8, !UP2 ;  /* 0x0000000805088287 */ /* 0x000fe4000d000000 */
[----:B------:R-:W-:Y:S02]  /*1950*/  UIMAD UR9, UR20, UR9, UR4 ;  /* 0x00000009140972a4 */ /* 0x000fe4000f8e0204 */
[----:B------:R-:W-:Y:S02]  /*1960*/  @!UP0 UIADD3 UR7, UPT, UPT, UR7, -UR8, URZ ;  /* 0x8000000807078290 */ /* 0x000fe4000fffe0ff */
[----:B------:R-:W-:-:S02]  /*1970*/  @!UP0 UIMAD UR6, UR9, UR6, UR8 ;  /* 0x00000006090682a4 */ /* 0x000fc4000f8e0208 */
[----:B------:R-:W-:-:S04]  /*1980*/  @!UP0 UIMAD UR4, UR7, UR20, UR5 ;  /* 0x00000014070482a4 */ /* 0x000fc8000f8e0205 */
[----:B------:R-:W-:Y:S01]  /*1990*/  UIMAD UR19, UR4, UR14, UR10 ;  /* 0x0000000e041372a4 */ /* 0x000fe2000f8e020a */
[----:B------:R-:W-:Y:S02]  /*19a0*/  @!UP0 UMOV UR5, UR6 ;  /* 0x0000000600058c82 */ /* 0x000fe40008000000 */
[----:B------:R-:W-:-:S12]  /*19b0*/  UIMAD UR48, UR5, UR21, UR48 ;  /* 0x00000015053072a4 */ /* 0x000fd8000f8e0230 */
.L_x_18:
[----:B------:R-:W-:-:S09]  /*19c0*/  UISETP.NE.AND UP0, UPT, UR27, 0x1, UPT ;  /* 0x000000011b00788c */ /* 0x000fd2000bf05270 */
[----:B------:R-:W-:Y:S05]  /*19d0*/  BRA.U UP0, `(.L_x_19) ;  /* 0x0000000100407547 */ /* 0x000fea000b800000 */
[----:B------:R-:W2:Y:S01]  /*19e0*/  LDCU.128 UR8, c[0x0][0xc10] ;  /* 0x00018200ff0877ac */ /* 0x000ea20008000c00 */
[----:B------:R-:W3:Y:S01]  /*19f0*/  LDCU UR12, c[0x0][0xc0c] ;  /* 0x00018180ff0c77ac */ /* 0x000ee20008000800 */
[----:B------:R-:W4:Y:S01]  /*1a00*/  LDCU UR13, c[0x0][0xc20] ;  /* 0x00018400ff0d77ac */ /* 0x000f220008000800 */
[----:B--2---:R-:W-:Y:S02]  /*1a10*/  UIMAD.WIDE.U32 UR4, UR48, UR8, URZ ;  /* 0x00000008300472a5 */ /* 0x004fe4000f8e00ff */
[----:B------:R-:W-:Y:S02]  /*1a20*/  UIMAD.WIDE.U32 UR6, UR19, UR11, URZ ;  /* 0x0000000b130672a5 */ /* 0x000fe4000f8e00ff */
[----:B---3--:R-:W-:Y:S02]  /*1a30*/  UISETP.NE.AND UP0, UPT, UR12, 0x1, UPT ;  /* 0x000000010c00788c */ /* 0x008fe4000bf05270 */
[----:B------:R-:W-:-:S03]  /*1a40*/  USHF.R.U32.HI UR5, URZ, UR9, UR5 ;  /* 0x00000009ff057299 */ /* 0x000fc60008011605 */
[----:B------:R-:W-:Y:S01]  /*1a50*/  UMOV UR4, UR7 ;  /* 0x0000000700047c82 */ /* 0x000fe20008000000 */
[----:B------:R-:W-:Y:S02]  /*1a60*/  USEL UR5, UR48, UR5, !UP0 ;  /* 0x0000000530057287 */ /* 0x000fe4000c000000 */
[----:B------:R-:W-:Y:S02]  /*1a70*/  UISETP.NE.AND UP0, UPT, UR10, 0x1, UPT ;  /* 0x000000010a00788c */ /* 0x000fe4000bf05270 */
[----:B----4-:R-:W-:-:S04]  /*1a80*/  USHF.R.U32.HI UR4, URZ, UR13, UR4 ;  /* 0x0000000dff047299 */ /* 0x010fc80008011604 */
[----:B------:R-:W-:-:S04]  /*1a90*/  USEL UR4, UR19, UR4, !UP0 ;  /* 0x0000000413047287 */ /* 0x000fc8000c000000 */
[----:B------:R-:W-:Y:S02]  /*1aa0*/  UIADD3 UR6, UPT, UPT, -UR4, UR5, URZ ;  /* 0x0000000504067290 */ /* 0x000fe4000fffe1ff */
[----:B------:R-:W-:Y:S02]  /*1ab0*/  UIADD3 UR4, UPT, UPT, UR4, -UR5, URZ ;  /* 0x8000000504047290 */ /* 0x000fe4000fffe0ff */
[----:B------:R-:W-:Y:S02]  /*1ac0*/  UIMAD UR19, UR6, UR10, UR19 ;  /* 0x0000000a061372a4 */ /* 0x000fe4000f8e0213 */
[----:B------:R-:W-:-:S12]  /*1ad0*/  UIMAD UR48, UR4, UR12, UR48 ;  /* 0x0000000c043072a4 */ /* 0x000fd8000f8e0230 */
.L_x_19:
[----:B------:R-:W-:Y:S05]  /*1ae0*/  BRA.U !UP6, `(.L_x_20) ;  /* 0x000000010e0c7547 */ /* 0x000fea000b800000 */
[----:B------:R-:W-:Y:S01]  /*1af0*/  UCGABAR_WAIT ;  /* 0x0000000000007dc7 */ /* 0x000fe20008000000 */
[----:B------:R-:W-:Y:S01]  /*1b00*/  CCTL.IVALL ;  /* 0x00000000ff00798f */ /* 0x000fe20002000000 */
[----:B------:R-:W-:Y:S05]  /*1b10*/  BRA `(.L_x_21) ;  /* 0x0000000000047947 */ /* 0x000fea0003800000 */
.L_x_20:
[----:B------:R-:W-:Y:S06]  /*1b20*/  BAR.SYNC.DEFER_BLOCKING 0x0 ;  /* 0x0000000000007b1d */ /* 0x000fec0000010000 */
.L_x_21:
[----:B------:R-:W-:Y:S05]  /*1b30*/  BRA.U UP5, `(.L_x_22) ;  /* 0x0000003505f07547 */ /* 0x000fea000b800000 */
[----:B------:R-:W2:Y:S01]  /*1b40*/  LDCU UR5, c[0x0][0x388] ;  /* 0x00007100ff0577ac */ /* 0x000ea20008000800 */
[----:B------:R-:W-:Y:S01]  /*1b50*/  PLOP3.LUT P1, PT, PT, PT, UP3, 0x80, 0x8 ;  /* 0x000000000008781c */ /* 0x000fe20003f2f038 */
[----:B------:R-:W-:Y:S01]  /*1b60*/  IMAD.MOV.U32 R2, RZ, RZ, RZ ;  /* 0x000000ffff027224 */ /* 0x000fe200078e00ff */
[----:B------:R-:W-:Y:S01]  /*1b70*/  ISETP.EQ.OR P2, PT, R3, RZ, P3 ;  /* 0x000000ff0300720c */ /* 0x000fe20001f42670 */
[----:B------:R-:W3:Y:S01]  /*1b80*/  LDCU UR8, c[0x0][0x38c] ;  /* 0x00007180ff0877ac */ /* 0x000ee20008000800 */
[----:B------:R-:W-:Y:S01]  /*1b90*/  PLOP3.LUT P1, PT, P1, PT, PT, 0x8, 0x80 ;  /* 0x000000000080781c */ /* 0x000fe20000f2e170 */
[----:B------:R-:W4:Y:S01]  /*1ba0*/  LDCU.64 UR6, c[0x0][0x390] ;  /* 0x00007200ff0677ac */ /* 0x000f220008000a00 */
[----:B------:R-:W-:Y:S02]  /*1bb0*/  USHF.L.U32 UR54, UR22, 0x6, URZ ;  /* 0x0000000616367899 */ /* 0x000fe400080006ff */
[----:B------:R-:W-:Y:S01]  /*1bc0*/  UISETP.NE.AND UP1, UPT, UR18, URZ, UPT ;  /* 0x000000ff1200728c */ /* 0x000fe2000bf25270 */
[----:B------:R-:W3:Y:S01]  /*1bd0*/  LDCU UR53, c[0x0][0x370] ;  /* 0x00006e00ff3577ac */ /* 0x000ee20008000800 */
[----:B--2---:R-:W-:Y:S01]  /*1be0*/  UIADD3 UR5, UPT, UPT, UR5, 0x1f, URZ ;  /* 0x0000001f05057890 */ /* 0x004fe2000fffe0ff */
[----:B-1----:R-:W1:Y:S03]  /*1bf0*/  LDCU.64 UR46, c[0x0][0x348] ;  /* 0x00006900ff2e77ac */ /* 0x002e660008000a00 */
[----:B------:R-:W-:-:S02]  /*1c00*/  USHF.R.S32.HI UR4, URZ, 0x1f, UR5 ;  /* 0x0000001fff047899 */ /* 0x000fc40008011405 */
[----:B------:R-:W-:Y:S02]  /*1c10*/  ULOP3.LUT UR54, UR54, 0x40, URZ, 0xc0, !UPT ;  /* 0x0000004036367892 */ /* 0x000fe4000f8ec0ff */
[----:B------:R-:W-:Y:S01]  /*1c20*/  ULEA.HI UR4, UR4, UR5, URZ, 0x5 ;  /* 0x0000000504047291 */ /* 0x000fe2000f8f28ff */
[----:B------:R-:W2:Y:S03]  /*1c30*/  LDCU UR52, c[0x0][0x374] ;  /* 0x00006e80ff3477ac */ /* 0x000ea60008000800 */
[----:B------:R-:W-:Y:S02]  /*1c40*/  USHF.R.S32.HI UR4, URZ, 0x5, UR4 ;  /* 0x00000005ff047899 */ /* 0x000fe40008011404 */
[----:B------:R-:W-:Y:S02]  /*1c50*/  USEL UR38, UR49, 0x2, UP1 ;  /* 0x0000000231267887 */ /* 0x000fe40008800000 */
[----:B---3--:R-:W-:Y:S01]  /*1c60*/  UIMAD UR4, UR4, UR8, URZ ;  /* 0x00000008040472a4 */ /* 0x008fe2000f8e02ff */
[----:B------:R-:W-:Y:S01]  /*1c70*/  UMOV UR27, 0x1 ;  /* 0x00000001001b7882 */ /* 0x000fe20000000000 */
[----:B------:R-:W-:-:S02]  /*1c80*/  UMOV UR30, URZ ;  /* 0x000000ff001e7c82 */ /* 0x000fc40008000000 */
[----:B----4-:R-:W-:Y:S01]  /*1c90*/  UIMAD UR4, UR4, UR6, URZ ;  /* 0x00000006040472a4 */ /* 0x010fe2000f8e02ff */
[----:B------:R-:W-:Y:S01]  /*1ca0*/  UMOV UR31, URZ ;  /* 0x000000ff001f7c82 */ /* 0x000fe20008000000 */
[----:B------:R-:W-:Y:S02]  /*1cb0*/  UMOV UR42, URZ ;  /* 0x000000ff002a7c82 */ /* 0x000fe40008000000 */
[----:B------:R-:W-:-:S04]  /*1cc0*/  UIMAD UR55, UR4, UR7, URZ ;  /* 0x00000007043772a4 */ /* 0x000fc8000f8e02ff */
[----:B------:R-:W-:Y:S02]  /*1cd0*/  UISETP.NE.AND UP2, UPT, UR55, URZ, UPT ;  /* 0x000000ff3700728c */ /* 0x000fe4000bf45270 */
[----:B------:R-:W-:-:S04]  /*1ce0*/  UISETP.LT.U32.AND UP0, UPT, UR55, 0x34, UPT ;  /* 0x000000343700788c */ /* 0x000fc8000bf01070 */
[----:B------:R-:W-:-:S04]  /*1cf0*/  USEL UR4, UR55, 0x34, UP0 ;  /* 0x0000003437047887 */ /* 0x000fc80008000000 */
[----:B------:R-:W-:Y:S02]  /*1d00*/  UIADD3 UR5, UPT, UPT, UR4, -0x1, URZ ;  /* 0xffffffff04057890 */ /* 0x000fe4000fffe0ff */
[----:B------:R-:W-:Y:S02]  /*1d10*/  @!UP2 UIADD3 UR5, UPT, UPT, UR4, URZ, URZ ;  /* 0x000000ff0405a290 */ /* 0x000fe4000fffe0ff */
[----:B------:R-:W-:Y:S02]  /*1d20*/  UIADD3 UR51, UPT, UPT, UR55, -UR4, URZ ;  /* 0x8000000437337290 */ /* 0x000fe4000fffe0ff */
[----:B-12---:R-:W-:-:S12]  /*1d30*/  UIADD3 UR56, UPT, UPT, UR5, 0x1, URZ ;  /* 0x0000000105387890 */ /* 0x006fd8000fffe0ff */
.L_x_40:
[----:B------:R-:W1:Y:S01]  /*1d40*/  S2UR UR36, SR_CgaCtaId ;  /* 0x00000000002479c3 */ /* 0x000e620000008800 */
[----:B------:R-:W-:Y:S01]  /*1d50*/  UMOV UR4, 0x400 ;  /* 0x0000040000047882 */ /* 0x000fe20000000000 */
[----:B------:R-:W-:Y:S01]  /*1d60*/  MOV R0, UR27 ;  /* 0x0000001b00007c02 */ /* 0x000fe20008000f00 */
[----:B------:R-:W-:Y:S02]  /*1d70*/  UISETP.NE.AND UP0, UPT, UR55, URZ, UPT ;  /* 0x000000ff3700728c */ /* 0x000fe4000bf05270 */
[----:B------:R-:W-:Y:S01]  /*1d80*/  ULEA UR19, UR19, UR54, 0x7 ;  /* 0x0000003613137291 */ /* 0x000fe2000f8e38ff */
[----:B------:R-:W-:Y:S01]  /*1d90*/  SHF.L.U32 R0, R0, 0x1f, RZ ;  /* 0x0000001f00007819 */ /* 0x000fe200000006ff */
[----:B------:R-:W-:Y:S01]  /*1da0*/  UMOV UR28, URZ ;  /* 0x000000ff001c7c82 */ /* 0x000fe20008000000 */
[----:B------:R-:W-:Y:S01]  /*1db0*/  UMOV UR22, URZ ;  /* 0x000000ff00167c82 */ /* 0x000fe20008000000 */
[----:B------:R-:W-:Y:S01]  /*1dc0*/  UMOV UR21, URZ ;  /* 0x000000ff00157c82 */ /* 0x000fe20008000000 */
[----:B------:R-:W-:Y:S01]  /*1dd0*/  UMOV UR20, URZ ;  /* 0x000000ff00147c82 */ /* 0x000fe20008000000 */
[----:B-1----:R-:W-:-:S04]  /*1de0*/  ULEA UR36, UR36, UR4, 0x18 ;  /* 0x0000000424247291 */ /* 0x002fc8000f8ec0ff */
[----:B------:R-:W-:-:S09]  /*1df0*/  ULEA UR4, UR30, UR36, 0x3 ;  /* 0x000000241e047291 */ /* 0x000fd2000f8e18ff */
[----:B------:R1:W2:Y:S01]  /*1e00*/  SYNCS.PHASECHK.TRANS64.TRYWAIT P0, [UR4+0x1a0], R0 ;  /* 0x0001a000ff0075a7 */ /* 0x0002a20008001104 */
[----:B------:R-:W-:-:S04]  /*1e10*/  ULEA.HI UR4, UR48, UR48, URZ, 0x1 ;  /* 0x0000003030047291 */ /* 0x000fc8000f8f08ff */
[----:B------:R-:W-:-:S04]  /*1e20*/  USHF.L.U32 UR4, UR4, 0x6, URZ ;  /* 0x0000000604047899 */ /* 0x000fc800080006ff */
[----:B------:R-:W-:Y:S01]  /*1e30*/  ULOP3.LUT UR43, UR54, 0xffffff80, UR4, 0xf8, !UPT ;  /* 0xffffff80362b7892 */ /* 0x000fe2000f8ef804 */
[----:B------:R-:W-:Y:S11]  /*1e40*/  BRA.U !UP0, `(.L_x_23) ;  /* 0x0000000508a87547 */ /* 0x000ff6000b800000 */
[----:B------:R-:W3:Y:S01]  /*1e50*/  LDCU.128 UR12, c[0x0][0x480] ;  /* 0x00009000ff0c77ac */ /* 0x000ee20008000c00 */
[----:B------:R-:W4:Y:S01]  /*1e60*/  LDCU.128 UR8, c[0x0][0x490] ;  /* 0x00009200ff0877ac */ /* 0x000f220008000c00 */
[----:B------:R-:W1:Y:S01]  /*1e70*/  LDCU.64 UR20, c[0x0][0x4c0] ;  /* 0x00009800ff1477ac */ /* 0x000e620008000a00 */
[----:B------:R-:W1:Y:S01]  /*1e80*/  LDCU.64 UR16, c[0x0][0x4f0] ;  /* 0x00009e00ff1077ac */ /* 0x000e620008000a00 */
[----:B------:R-:W1:Y:S01]  /*1e90*/  LDCU UR18, c[0x0][0x4c8] ;  /* 0x00009900ff1277ac */ /* 0x000e620008000800 */
[----:B---3--:R-:W-:Y:S02]  /*1ea0*/  UIMAD.WIDE.U32 UR4, UR43, UR13, URZ ;  /* 0x0000000d2b0472a5 */ /* 0x008fe4000f8e00ff */
[----:B------:R-:W-:Y:S02]  /*1eb0*/  UISETP.NE.AND UP0, UPT, UR12, 0x1, UPT ;  /* 0x000000010c00788c */ /* 0x000fe4000bf05270 */
[----:B------:R-:W-:Y:S01]  /*1ec0*/  USHF.R.U32.HI UR5, URZ, UR14, UR5 ;  /* 0x0000000eff057299 */ /* 0x000fe20008011605 */
[----:B------:R-:W3:Y:S03]  /*1ed0*/  LDCU UR48, c[0x0][0x38c] ;  /* 0x00007180ff3077ac */ /* 0x000ee60008000800 */
[----:B------:R-:W-:-:S02]  /*1ee0*/  USEL UR5, UR43, UR5, !UP0 ;  /* 0x000000052b057287 */ /* 0x000fc4000c000000 */
[----:B------:R-:W-:Y:S02]  /*1ef0*/  UISETP.NE.AND UP0, UPT, UR15, 0x1, UPT ;  /* 0x000000010f00788c */ /* 0x000fe4000bf05270 */
[----:B----4-:R-:W-:Y:S01]  /*1f00*/  UIMAD.WIDE.U32 UR6, UR5, UR8, URZ ;  /* 0x00000008050672a5 */ /* 0x010fe2000f8e00ff */
[----:B------:R-:W4:Y:S01]  /*1f10*/  LDCU UR8, c[0x0][0x4a0] ;  /* 0x00009400ff0877ac */ /* 0x000f220008000800 */
[----:B------:R-:W1:Y:S05]  /*1f20*/  LDCU UR23, c[0x0][0x4cc] ;  /* 0x00009980ff1777ac */ /* 0x000e6a0008000800 */
[----:B------:R-:W-:Y:S01]  /*1f30*/  UMOV UR4, UR7 ;  /* 0x0000000700047c82 */ /* 0x000fe20008000000 */
[----:B------:R-:W1:Y:S01]  /*1f40*/  LDCU.64 UR40, c[0x0][0x390] ;  /* 0x00007200ff2877ac */ /* 0x000e620008000a00 */
[----:B------:R-:W-:Y:S01]  /*1f50*/  USHF.R.U32.HI UR4, URZ, UR9, UR4 ;  /* 0x00000009ff047299 */ /* 0x000fe20008011604 */
[----:B------:R-:W1:Y:S03]  /*1f60*/  LDCU UR9, c[0x0][0x4ec] ;  /* 0x00009d80ff0977ac */ /* 0x000e660008000800 */
[----:B------:R-:W-:-:S02]  /*1f70*/  USEL UR4, UR5, UR4, !UP0 ;  /* 0x0000000405047287 */ /* 0x000fc4000c000000 */
[----:B------:R-:W-:Y:S02]  /*1f80*/  UISETP.NE.AND UP0, UPT, UR10, 0x1, UPT ;  /* 0x000000010a00788c */ /* 0x000fe4000bf05270 */
[----:B------:R-:W-:Y:S01]  /*1f90*/  UIMAD.WIDE.U32 UR6, UR4, UR11, URZ ;  /* 0x0000000b040672a5 */ /* 0x000fe2000f8e00ff */
[----:B------:R-:W1:Y:S01]  /*1fa0*/  LDCU.64 UR24, c[0x0][0x4d0] ;  /* 0x00009a00ff1877ac */ /* 0x000e620008000a00 */
[----:B------:R-:W-:-:S05]  /*1fb0*/  UIADD3 UR42, UPT, UPT, UR56, UR31, URZ ;  /* 0x0000001f382a7290 */ /* 0x000fca000fffe0ff */
[----:B------:R-:W-:Y:S01]  /*1fc0*/  UMOV UR6, UR7 ;  /* 0x0000000700067c82 */ /* 0x000fe20008000000 */
[----:B------:R-:W-:Y:S02]  /*1fd0*/  UIADD3 UR7, UPT, UPT, -UR4, URZ, URZ ;  /* 0x000000ff04077290 */ /* 0x000fe4000fffe1ff */
[----:B----4-:R-:W-:Y:S02]  /*1fe0*/  USHF.R.U32.HI UR6, URZ, UR8, UR6 ;  /* 0x00000008ff067299 */ /* 0x010fe40008011606 */
[----:B------:R-:W-:Y:S02]  /*1ff0*/  UIADD3 UR8, UPT, UPT, -UR5, URZ, URZ ;  /* 0x000000ff05087290 */ /* 0x000fe4000fffe1ff */
[----:B------:R-:W-:Y:S02]  /*2000*/  USEL UR14, UR4, UR6, !UP0 ;  /* 0x00000006040e7287 */ /* 0x000fe4000c000000 */
[----:B------:R-:W-:Y:S02]  /*2010*/  UIMAD UR7, UR15, UR7, UR5 ;  /* 0x000000070f0772a4 */ /* 0x000fe4000f8e0205 */
[----:B------:R-:W-:-:S02]  /*2020*/  UIADD3 UR6, UPT, UPT, -UR14, URZ, URZ ;  /* 0x000000ff0e067290 */ /* 0x000fc4000fffe1ff */
[----:B------:R-:W-:Y:S02]  /*2030*/  UIMAD UR8, UR12, UR8, UR43 ;  /* 0x000000080c0872a4 */ /* 0x000fe4000f8e022b */
[----:B------:R-:W-:Y:S02]  /*2040*/  UIMAD UR13, UR10, UR6, UR4 ;  /* 0x000000060a0d72a4 */ /* 0x000fe4000f8e0204 */
[----:B-1----:R-:W-:Y:S02]  /*2050*/  UIMAD UR11, UR8, UR20, UR9 ;  /* 0x00000014080b72a4 */ /* 0x002fe4000f8e0209 */
[----:B------:R-:W-:Y:S01]  /*2060*/  UIMAD UR12, UR7, UR21, UR16 ;  /* 0x00000015070c72a4 */ /* 0x000fe2000f8e0210 */
[----:B------:R-:W1:Y:S02]  /*2070*/  LDCU.64 UR4, c[0x0][0x4f8] ;  /* 0x00009f00ff0477ac */ /* 0x000e640008000a00 */
[----:B------:R-:W4:Y:S01]  /*2080*/  LDCU UR6, c[0x0][0x500] ;  /* 0x0000a000ff0677ac */ /* 0x000f220008000800 */
[----:B------:R-:W-:Y:S01]  /*2090*/  UIMAD UR13, UR13, UR18, UR17 ;  /* 0x000000120d0d72a4 */ /* 0x000fe2000f8e0211 */
[----:B------:R-:W-:Y:S01]  /*20a0*/  UMOV UR28, URZ ;  /* 0x000000ff001c7c82 */ /* 0x000fe20008000000 */
[----:B------:R-:W-:Y:S01]  /*20b0*/  UMOV UR7, UR30 ;  /* 0x0000001e00077c82 */ /* 0x000fe20008000000 */
[----:B------:R-:W-:Y:S01]  /*20c0*/  UMOV UR20, URZ ;  /* 0x000000ff00147c82 */ /* 0x000fe20008000000 */
[----:B------:R-:W-:Y:S01]  /*20d0*/  UMOV UR21, URZ ;  /* 0x000000ff00157c82 */ /* 0x000fe20008000000 */
[----:B---3--:R-:W-:-:S07]  /*20e0*/  UMOV UR22, URZ ;  /* 0x000000ff00167c82 */ /* 0x008fce0008000000 */
.L_x_29:
[----:B------:R-:W-:Y:S01]  /*20f0*/  @!P3 MOV R3, 0x2000 ;  /* 0x000020000003b802 */ /* 0x000fe20000000f00 */
[----:B------:R-:W-:Y:S01]  /*2100*/  ULEA UR9, UR7, UR36, 0x3 ;  /* 0x0000002407097291 */ /* 0x000fe2000f8e18ff */
[----:B-12---:R-:W-:Y:S11]  /*2110*/  @P0 BRA `(.L_x_24) ;  /* 0x0000000000100947 */ /* 0x006ff60003800000 */
[----:B------:R-:W-:Y:S04]  /*2120*/  MOV R0, UR27 ;  /* 0x0000001b00007c02 */ /* 0x000fe80008000f00 */
[----:B------:R-:W-:Y:S04]  /*2130*/  SHF.L.U32 R5, R0, 0x1f, RZ ;  /* 0x0000001f00057819 */ /* 0x000fe800000006ff */
[----:B------:R-:W2:Y:S02]  /*2140*/  SYNCS.PHASECHK.TRANS64.TRYWAIT P0, [UR9+0x1a0], R5 ;  /* 0x0001a005ff0075a7 */ /* 0x000ea40008001109 */
[----:B--2---:R-:W-:Y:S05]  /*2150*/  @!P0 BRA `(.L_x_25) ;  /* 0x0000008400688947 */ /* 0x004fea0003800000 */
.L_x_24:
[----:B------:R3:W-:Y:S01]  /*2160*/  @!P3 SYNCS.ARRIVE.TRANS64 RZ, [UR9], R3 ;  /* 0x00000003ffffb9a7 */ /* 0x0007e20008000009 */
[----:B------:R-:W-:Y:S04]  /*2170*/  ULOP3.LUT UR8, UR38, 0x2, URZ, 0xfc, !UPT ;  /* 0x0000000226087892 */ /* 0x000fe8000f8efcff */
[----:B------:R-:W-:Y:S09]  /*2180*/  UISETP.NE.AND UP0, UPT, UR8, 0x2, UPT ;  /* 0x000000020800788c */ /* 0x000ff2000bf05270 */
[----:B------:R-:W-:Y:S05]  /*2190*/  BRA.U UP0, `(.L_x_26) ;  /* 0x0000000100047547 */ /* 0x000fea000b800000 */
[----:B-1--4-:R-:W-:Y:S05]  /*21a0*/  BPT.TRAP 0x1 ;  /* 0x000000040000795c */ /* 0x012fea0000300000 */
.L_x_26:
[----:B------:R-:W-:Y:S04]  /*21b0*/  BSSY.RECONVERGENT B0, `(.L_x_27) ;  /* 0x0000003000007945 */ /* 0x000fe80003800200 */
[----:B------:R-:W-:Y:S05]  /*21c0*/  @P2 BRA `(.L_x_28) ;  /* 0x0000000000042947 */ /* 0x000fea0003800000 */
[----:B-1--4-:R-:W-:Y:S05]  /*21d0*/  BPT.TRAP 0x1 ;  /* 0x000000040000795c */ /* 0x012fea0000300000 */
.L_x_28:
[----:B-1--4-:R-:W-:Y:S05]  /*21e0*/  BSYNC.RECONVERGENT B0 ;  /* 0x0000000000007941 */ /* 0x012fea0003800200 */
.L_x_27:
[----:B------:R-:W-:Y:S02]  /*21f0*/  UIADD3 UR8, UPT, UPT, UR7, 0x1, URZ ;  /* 0x0000000107087890 */ /* 0x000fe4000fffe0ff */
[----:B------:R-:W-:Y:S02]  /*2200*/  UIMAD UR15, UR20, UR23, UR4 ;  /* 0x00000017140f72a4 */ /* 0x000fe4000f8e0204 */
[----:B------:R-:W-:Y:S02]  /*2210*/  UISETP.NE.AND UP0, UPT, UR8, 0x34, UPT ;  /* 0x000000340800788c */ /* 0x000fe4000bf05270 */
[----:B------:R-:W-:Y:S02]  /*2220*/  ULEA UR16, UR7, UR36, 0xb ;  /* 0x0000002407107291 */ /* 0x000fe4000f8e58ff */
[----:B------:R-:W-:Y:S02]  /*2230*/  USEL UR10, URZ, 0x1, UP0 ;  /* 0x00000001ff0a7887 */ /* 0x000fe40008000000 */
[----:B------:R-:W-:Y:S02]  /*2240*/  USEL UR30, UR8, URZ, UP0 ;  /* 0x000000ff081e7287 */ /* 0x000fe40008000000 */
[----:B------:R-:W-:Y:S02]  /*2250*/  ULOP3.LUT UR27, UR27, UR10, URZ, 0x3c, !UPT ;  /* 0x0000000a1b1b7292 */ /* 0x000fe4000f8e3cff */
[----:B------:R-:W-:Y:S02]  /*2260*/  ULEA UR8, UR30, UR36, 0x3 ;  /* 0x000000241e087291 */ /* 0x000fe4000f8e18ff */
[----:B------:R-:W-:Y:S02]  /*2270*/  UIADD3 UR34, UP0, UPT, UR46, 0x80, URZ ;  /* 0x000000802e227890 */ /* 0x000fe4000ff1e0ff */
[----:B------:R-:W-:Y:S01]  /*2280*/  ULOP3.LUT UR9, UR9, 0xfefffff8, URZ, 0xc0, !UPT ;  /* 0xfefffff809097892 */ /* 0x000fe2000f8ec0ff */
[----:B--2---:R-:W-:Y:S01]  /*2290*/  MOV R0, UR27 ;  /* 0x0000001b00007c02 */ /* 0x004fe20008000f00 */
[----:B------:R-:W-:Y:S02]  /*22a0*/  USHF.L.U32 UR10, UR28, 0x5, URZ ;  /* 0x000000051c0a7899 */ /* 0x000fe400080006ff */
[----:B------:R-:W-:Y:S01]  /*22b0*/  UIADD3.X UR35, UPT, UPT, URZ, UR47, URZ, UP0, !UPT ;  /* 0x0000002fff237290 */ /* 0x000fe200087fe4ff */
[----:B---3--:R-:W-:Y:S01]  /*22c0*/  SHF.L.U32 R3, R0, 0x1f, RZ ;  /* 0x0000001f00037819 */ /* 0x008fe200000006ff */
[----:B------:R-:W-:Y:S02]  /*22d0*/  UIADD3 UR32, UP3, UPT, UR46, 0x200, URZ ;  /* 0x000002002e207890 */ /* 0x000fe4000ff7e0ff */
[----:B------:R-:W-:Y:S01]  /*22e0*/  UIADD3 UR37, UPT, UPT, UR20, 0x1, URZ ;  /* 0x0000000114257890 */ /* 0x000fe2000fffe0ff */
[----:B------:R3:W1:Y:S01]  /*22f0*/  SYNCS.PHASECHK.TRANS64.TRYWAIT P0, [UR8+0x1a0], R3 ;  /* 0x0001a003ff0075a7 */ /* 0x0006620008001108 */
[----:B------:R-:W-:Y:S02]  /*2300*/  UIMAD UR8, UR21, UR24, UR5 ;  /* 0x00000018150872a4 */ /* 0x000fe4000f8e0205 */
[----:B------:R-:W-:Y:S02]  /*2310*/  UIMAD UR7, UR22, UR25, UR6 ;  /* 0x00000019160772a4 */ /* 0x000fe4000f8e0206 */
[----:B------:R-:W-:Y:S02]  /*2320*/  ULEA UR15, UR8, UR15, 0x5 ;  /* 0x0000000f080f7291 */ /* 0x000fe4000f8e28ff */
[----:B------:R-:W-:Y:S02]  /*2330*/  UIADD3 UR8, UPT, UPT, UR16, 0x4500, URZ ;  /* 0x0000450010087890 */ /* 0x000fe4000fffe0ff */
[----:B------:R-:W-:Y:S02]  /*2340*/  ULEA UR7, UR7, UR15, 0xa ;  /* 0x0000000f07077291 */ /* 0x000fe4000f8e50ff */
[----:B------:R-:W-:Y:S02]  /*2350*/  UIADD3.X UR33, UPT, UPT, URZ, UR47, URZ, UP3, !UPT ;  /* 0x0000002fff217290 */ /* 0x000fe40009ffe4ff */
[----:B------:R-:W-:Y:S02]  /*2360*/  UPRMT UR7, UR7, 0x5410, URZ ;  /* 0x0000541007077896 */ /* 0x000fe400080000ff */
[----:B------:R-:W-:Y:S02]  /*2370*/  UIADD3 UR16, UPT, UPT, UR16, 0x1e500, URZ ;  /* 0x0001e50010107890 */ /* 0x000fe4000fffe0ff */
[----:B------:R-:W-:Y:S02]  /*2380*/  UISETP.NE.AND UP2, UPT, UR37, UR48, UPT ;  /* 0x000000302500728c */ /* 0x000fe4000bf45270 */
[----:B------:R-:W-:Y:S02]  /*2390*/  UIADD3 UR29, UPT, UPT, UR21, 0x1, URZ ;  /* 0x00000001151d7890 */ /* 0x000fe4000fffe0ff */
[----:B------:R-:W-:Y:S02]  /*23a0*/  UIADD3 UR26, UPT, UPT, UR22, 0x1, URZ ;  /* 0x00000001161a7890 */ /* 0x000fe4000fffe0ff */
[----:B------:R-:W-:Y:S01]  /*23b0*/  UIADD3 UR31, UPT, UPT, UR31, 0x1, URZ ;  /* 0x000000011f1f7890 */ /* 0x000fe2000fffe0ff */
[----:B------:R-:W-:Y:S01]  /*23c0*/  UMOV UR44, 0x0 ;  /* 0x00000000002c7882 */ /* 0x000fe20000000000 */
[----:B------:R-:W-:Y:S01]  /*23d0*/  UMOV UR45, 0x10000000 ;  /* 0x10000000002d7882 */ /* 0x000fe20000000000 */
[----:B------:R-:W-:Y:S02]  /*23e0*/  UMOV UR17, UR9 ;  /* 0x0000000900117c82 */ /* 0x000fe40008000000 */
[----:B------:R-:W-:Y:S01]  /*23f0*/  @UP2 UIADD3 UR29, UPT, UPT, UR21, URZ, URZ ;  /* 0x000000ff151d2290 */ /* 0x000fe2000fffe0ff */
[----:B------:R2:W-:Y:S01]  /*2400*/  UTMALDG.5D.IM2COL.2CTA [UR8], [UR34], UR7, desc[UR44] ;  /* 0x00002c08220073b4 */ /* 0x0005e20008261007 */
[----:B------:R-:W-:Y:S02]  /*2410*/  UMOV UR18, UR10 ;  /* 0x0000000a00127c82 */ /* 0x000fe40008000000 */
[----:B------:R-:W-:Y:S01]  /*2420*/  UISETP.NE.AND UP1, UPT, UR29, UR40, UPT ;  /* 0x000000281d00728c */ /* 0x000fe2000bf25270 */
[----:B------:R4:W-:Y:S10]  /*2430*/  UTMALDG.5D.2CTA [UR16], [UR32], desc[UR44] ;  /* 0x00002c10200075b4 */ /* 0x0009f40008221000 */
[----:B------:R-:W-:Y:S04]  /*2440*/  @UP1 UIADD3 UR26, UPT, UPT, UR22, URZ, URZ ;  /* 0x000000ff161a1290 */ /* 0x000fe8000fffe0ff */
[----:B------:R-:W-:Y:S02]  /*2450*/  UISETP.NE.AND UP0, UPT, UR26, UR41, UPT ;  /* 0x000000291a00728c */ /* 0x000fe4000bf05270 */
[----:B--2---:R-:W-:Y:S09]  /*2460*/  UIADD3 UR8, UPT, UPT, UR28, 0x1, URZ ;  /* 0x000000011c087890 */ /* 0x004ff2000fffe0ff */
[----:B------:R-:W-:Y:S01]  /*2470*/  @UP0 UIADD3 UR8, UPT, UPT, UR28, URZ, URZ ;  /* 0x000000ff1c080290 */ /* 0x000fe2000fffe0ff */
[----:B------:R-:W-:Y:S01]  /*2480*/  UMOV UR7, UR30 ;  /* 0x0000001e00077c82 */ /* 0x000fe20008000000 */
[----:B----4-:R-:W-:Y:S02]  /*2490*/  USEL UR22, UR26, URZ, UP0 ;  /* 0x000000ff1a167287 */ /* 0x010fe40008000000 */
[----:B------:R-:W-:Y:S02]  /*24a0*/  UISETP.NE.AND UP0, UPT, UR31, UR42, UPT ;  /* 0x0000002a1f00728c */ /* 0x000fe4000bf05270 */
[----:B------:R-:W-:Y:S02]  /*24b0*/  USEL UR20, UR37, URZ, UP2 ;  /* 0x000000ff25147287 */ /* 0x000fe40009000000 */
[----:B------:R-:W-:Y:S01]  /*24c0*/  USEL UR21, UR29, URZ, UP1 ;  /* 0x000000ff1d157287 */ /* 0x000fe20008800000 */
[----:B------:R-:W-:Y:S04]  /*24d0*/  UMOV UR28, UR8 ;  /* 0x00000008001c7c82 */ /* 0x000fe80008000000 */
[----:B---3--:R-:W-:Y:S07]  /*24e0*/  BRA.U UP0, `(.L_x_29) ;  /* 0xfffffffd00007547 */ /* 0x008fee000b83ffff */
.L_x_23:
[----:B------:R-:W-:Y:S01]  /*24f0*/  ULEA UR4, UR30, UR36, 0x3 ;  /* 0x000000241e047291 */ /* 0x000fe2000f8e18ff */
[----:B-1----:R-:W-:Y:S01]  /*2500*/  MOV R0, UR27 ;  /* 0x0000001b00007c02 */ /* 0x002fe20008000f00 */
[----:B------:R-:W-:Y:S01]  /*2510*/  @!P1 SYNCS.ARRIVE.TRANS64.A1T0 RZ, [UR36+0x368], RZ ;  /* 0x000368ffffff99a7 */ /* 0x000fe20008100024 */
[----:B------:R-:W-:Y:S02]  /*2520*/  UISETP.GE.AND UP0, UPT, UR51, 0x1, UPT ;  /* 0x000000013300788c */ /* 0x000fe4000bf06270 */
[----:B------:R-:W-:-:S04]  /*2530*/  SHF.L.U32 R0, R0, 0x1f, RZ ;  /* 0x0000001f00007819 */ /* 0x000fc800000006ff */
[----:B--2---:R1:W2:Y:S03]  /*2540*/  SYNCS.PHASECHK.TRANS64.TRYWAIT P0, [UR4+0x1a0], R0 ;  /* 0x0001a000ff0075a7 */ /* 0x0042a60008001104 */
[----:B------:R-:W-:Y:S05]  /*2550*/  BRA.U !UP0, `(.L_x_30) ;  /* 0x0000000508a07547 */ /* 0x000fea000b800000 */
[----:B------:R-:W3:Y:S01]  /*2560*/  LDCU.128 UR8, c[0x0][0x480] ;  /* 0x00009000ff0877ac */ /* 0x000ee20008000c00 */
[----:B------:R-:W4:Y:S01]  /*2570*/  LDCU.128 UR32, c[0x0][0x490] ;  /* 0x00009200ff2077ac */ /* 0x000f220008000c00 */
[----:B------:R-:W1:Y:S01]  /*2580*/  LDCU UR13, c[0x0][0x4c8] ;  /* 0x00009900ff0d77ac */ /* 0x000e620008000800 */
        /* <DEDUP_REMOVED lines=10> */
[----:B------:R-:W1:Y:S05]  /*2630*/  LDCU.64 UR40, c[0x0][0x390] ;  /* 0x00007200ff2877ac */ /* 0x000e6a0008000a00 */
[----:B------:R-:W-:Y:S01]  /*2640*/  UMOV UR4, UR7 ;  /* 0x0000000700047c82 */ /* 0x000fe20008000000 */
[----:B------:R-:W1:Y:S01]  /*2650*/  LDCU.64 UR24, c[0x0][0x4d0] ;  /* 0x00009a00ff1877ac */ /* 0x000e620008000a00 */
[----:B------:R-:W-:Y:S01]  /*2660*/  USHF.R.U32.HI UR4, URZ, UR33, UR4 ;  /* 0x00000021ff047299 */ /* 0x000fe20008011604 */
[----:B------:R-:W4:Y:S03]  /*2670*/  LDCU.64 UR32, c[0x0][0x4c0] ;  /* 0x00009800ff2077ac */ /* 0x000f260008000a00 */
[----:B------:R-:W-:-:S02]  /*2680*/  USEL UR4, UR5, UR4, !UP0 ;  /* 0x0000000405047287 */ /* 0x000fc4000c000000 */
[----:B------:R-:W-:Y:S02]  /*2690*/  UISETP.NE.AND UP0, UPT, UR34, 0x1, UPT ;  /* 0x000000012200788c */ /* 0x000fe4000bf05270 */
[----:B------:R-:W-:Y:S02]  /*26a0*/  UIMAD.WIDE.U32 UR6, UR4, UR35, URZ ;  /* 0x00000023040672a5 */ /* 0x000fe4000f8e00ff */
[----:B------:R-:W-:Y:S01]  /*26b0*/  UIADD3 UR42, UPT, UPT, UR51, UR42, URZ ;  /* 0x0000002a332a7290 */ /* 0x000fe2000fffe0ff */
[----:B------:R-:W-:-:S04]  /*26c0*/  UMOV UR37, UR51 ;  /* 0x0000003300257c82 */ /* 0x000fc80008000000 */
[----:B------:R-:W-:Y:S01]  /*26d0*/  UMOV UR6, UR7 ;  /* 0x0000000700067c82 */ /* 0x000fe20008000000 */
[----:B------:R-:W-:Y:S02]  /*26e0*/  UIADD3 UR7, UPT, UPT, -UR5, URZ, URZ ;  /* 0x000000ff05077290 */ /* 0x000fe4000fffe1ff */
[----:B---3--:R-:W-:Y:S02]  /*26f0*/  USHF.R.U32.HI UR6, URZ, UR9, UR6 ;  /* 0x00000009ff067299 */ /* 0x008fe40008011606 */
[----:B------:R-:W-:Y:S02]  /*2700*/  UIMAD UR7, UR8, UR7, UR43 ;  /* 0x00000007080772a4 */ /* 0x000fe4000f8e022b */
[----:B------:R-:W-:Y:S02]  /*2710*/  USEL UR14, UR4, UR6, !UP0 ;  /* 0x00000006040e7287 */ /* 0x000fe4000c000000 */
[----:B------:R-:W-:Y:S02]  /*2720*/  UIADD3 UR6, UPT, UPT, -UR4, URZ, URZ ;  /* 0x000000ff04067290 */ /* 0x000fe4000fffe1ff */
[----:B------:R-:W-:-:S02]  /*2730*/  UIADD3 UR9, UPT, UPT, -UR14, URZ, URZ ;  /* 0x000000ff0e097290 */ /* 0x000fc4000fffe1ff */
[----:B------:R-:W-:Y:S02]  /*2740*/  UIMAD UR12, UR11, UR6, UR5 ;  /* 0x000000060b0c72a4 */ /* 0x000fe4000f8e0205 */
[----:B------:R-:W-:Y:S02]  /*2750*/  UIMAD UR9, UR34, UR9, UR4 ;  /* 0x00000009220972a4 */ /* 0x000fe4000f8e0204 */
[----:B----4-:R-:W-:Y:S01]  /*2760*/  UIMAD UR11, UR7, UR32, UR10 ;  /* 0x00000020070b72a4 */ /* 0x010fe2000f8e020a */
[----:B------:R-:W3:Y:S02]  /*2770*/  LDCU UR43, c[0x0][0x38c] ;  /* 0x00007180ff2b77ac */ /* 0x000ee40008000800 */
[----:B------:R-:W4:Y:S01]  /*2780*/  LDCU UR6, c[0x0][0x500] ;  /* 0x0000a000ff0677ac */ /* 0x000f220008000800 */
[----:B------:R-:W2:Y:S01]  /*2790*/  LDCU.64 UR4, c[0x0][0x4f8] ;  /* 0x00009f00ff0477ac */ /* 0x000ea20008000a00 */
[----:B-1----:R-:W-:Y:S02]  /*27a0*/  UIMAD UR12, UR12, UR33, UR16 ;  /* 0x000000210c0c72a4 */ /* 0x002fe4000f8e0210 */
[----:B------:R-:W-:Y:S01]  /*27b0*/  UIMAD UR13, UR9, UR13, UR17 ;  /* 0x0000000d090d72a4 */ /* 0x000fe2000f8e0211 */
[----:B------:R-:W-:-:S11]  /*27c0*/  UMOV UR7, UR30 ;  /* 0x0000001e00077c82 */ /* 0x000fd60008000000 */
.L_x_36:
[----:B------:R-:W-:Y:S01]  /*27d0*/  @!P3 MOV R3, 0x2000 ;  /* 0x000020000003b802 */ /* 0x000fe20000000f00 */
[----:B------:R-:W-:Y:S01]  /*27e0*/  ULEA UR9, UR7, UR36, 0x3 ;  /* 0x0000002407097291 */ /* 0x000fe2000f8e18ff */
[----:B--2---:R-:W-:Y:S11]  /*27f0*/  @P0 BRA `(.L_x_31) ;  /* 0x0000000000100947 */ /* 0x004ff60003800000 */
[----:B------:R-:W-:Y:S04]  /*2800*/  MOV R0, UR27 ;  /* 0x0000001b00007c02 */ /* 0x000fe80008000f00 */
[----:B------:R-:W-:Y:S04]  /*2810*/  SHF.L.U32 R5, R0, 0x1f, RZ ;  /* 0x0000001f00057819 */ /* 0x000fe800000006ff */
[----:B------:R-:W1:Y:S02]  /*2820*/  SYNCS.PHASECHK.TRANS64.TRYWAIT P0, [UR9+0x1a0], R5 ;  /* 0x0001a005ff0075a7 */ /* 0x000e640008001109 */
[----:B-1----:R-:W-:Y:S05]  /*2830*/  @!P0 BRA `(.L_x_32) ;  /* 0x0000007c00c88947 */ /* 0x002fea0003800000 */
.L_x_31:
[----:B------:R2:W-:Y:S01]  /*2840*/  @!P3 SYNCS.ARRIVE.TRANS64 RZ, [UR9], R3 ;  /* 0x00000003ffffb9a7 */ /* 0x0005e20008000009 */
[----:B------:R-:W-:Y:S04]  /*2850*/  ULOP3.LUT UR8, UR38, 0x2, URZ, 0xfc, !UPT ;  /* 0x0000000226087892 */ /* 0x000fe8000f8efcff */
[----:B------:R-:W-:Y:S09]  /*2860*/  UISETP.NE.AND UP0, UPT, UR8, 0x2, UPT ;  /* 0x000000020800788c */ /* 0x000ff2000bf05270 */
[----:B------:R-:W-:Y:S05]  /*2870*/  BRA.U UP0, `(.L_x_33) ;  /* 0x0000000100047547 */ /* 0x000fea000b800000 */
[----:B---34-:R-:W-:Y:S05]  /*2880*/  BPT.TRAP 0x1 ;  /* 0x000000040000795c */ /* 0x018fea0000300000 */
.L_x_33:
[----:B------:R-:W-:Y:S04]  /*2890*/  BSSY.RECONVERGENT B0, `(.L_x_34) ;  /* 0x0000003000007945 */ /* 0x000fe80003800200 */
[----:B------:R-:W-:Y:S05]  /*28a0*/  @P2 BRA `(.L_x_35) ;  /* 0x0000000000042947 */ /* 0x000fea0003800000 */
[----:B---34-:R-:W-:Y:S05]  /*28b0*/  BPT.TRAP 0x1 ;  /* 0x000000040000795c */ /* 0x018fea0000300000 */
.L_x_35:
[----:B---34-:R-:W-:Y:S05]  /*28c0*/  BSYNC.RECONVERGENT B0 ;  /* 0x0000000000007941 */ /* 0x018fea0003800200 */
.L_x_34:
[----:B------:R-:W-:Y:S02]  /*28d0*/  UIADD3 UR8, UPT, UPT, UR7, 0x1, URZ ;  /* 0x0000000107087890 */ /* 0x000fe4000fffe0ff */
[----:B------:R-:W-:Y:S02]  /*28e0*/  UIMAD UR16, UR20, UR23, UR4 ;  /* 0x00000017141072a4 */ /* 0x000fe4000f8e0204 */
[----:B------:R-:W-:Y:S02]  /*28f0*/  UISETP.NE.AND UP0, UPT, UR8, 0x34, UPT ;  /* 0x000000340800788c */ /* 0x000fe4000bf05270 */
[----:B------:R-:W-:Y:S02]  /*2900*/  UIMAD UR15, UR21, UR24, UR5 ;  /* 0x00000018150f72a4 */ /* 0x000fe4000f8e0205 */
[----:B------:R-:W-:Y:S02]  /*2910*/  USEL UR10, URZ, 0x1, UP0 ;  /* 0x00000001ff0a7887 */ /* 0x000fe40008000000 */
[----:B------:R-:W-:Y:S02]  /*2920*/  USEL UR30, UR8, URZ, UP0 ;  /* 0x000000ff081e7287 */ /* 0x000fe40008000000 */
[----:B------:R-:W-:Y:S02]  /*2930*/  ULOP3.LUT UR27, UR27, UR10, URZ, 0x3c, !UPT ;  /* 0x0000000a1b1b7292 */ /* 0x000fe4000f8e3cff */
[----:B------:R-:W-:Y:S02]  /*2940*/  ULEA UR8, UR30, UR36, 0x3 ;  /* 0x000000241e087291 */ /* 0x000fe4000f8e18ff */
[----:B------:R-:W-:Y:S02]  /*2950*/  ULEA UR17, UR7, UR36, 0xb ;  /* 0x0000002407117291 */ /* 0x000fe4000f8e58ff */
[----:B------:R-:W-:Y:S01]  /*2960*/  UIMAD UR7, UR22, UR25, UR6 ;  /* 0x00000019160772a4 */ /* 0x000fe2000f8e0206 */
[----:B-1----:R-:W-:Y:S01]  /*2970*/  MOV R0, UR27 ;  /* 0x0000001b00007c02 */ /* 0x002fe20008000f00 */
[----:B------:R-:W-:Y:S02]  /*2980*/  ULEA UR15, UR15, UR16, 0x5 ;  /* 0x000000100f0f7291 */ /* 0x000fe4000f8e28ff */
[----:B------:R-:W-:Y:S01]  /*2990*/  UIADD3 UR34, UP0, UPT, UR46, 0x80, URZ ;  /* 0x000000802e227890 */ /* 0x000fe2000ff1e0ff */
[----:B--2---:R-:W-:Y:S01]  /*29a0*/  SHF.L.U32 R3, R0, 0x1f, RZ ;  /* 0x0000001f00037819 */ /* 0x004fe200000006ff */
[----:B------:R-:W-:Y:S02]  /*29b0*/  ULEA UR7, UR7, UR15, 0xa ;  /* 0x0000000f07077291 */ /* 0x000fe4000f8e50ff */
[----:B------:R-:W-:Y:S01]  /*29c0*/  ULOP3.LUT UR9, UR9, 0xfefffff8, URZ, 0xc0, !UPT ;  /* 0xfefffff809097892 */ /* 0x000fe2000f8ec0ff */
[----:B------:R1:W2:Y:S01]  /*29d0*/  SYNCS.PHASECHK.TRANS64.TRYWAIT P0, [UR8+0x1a0], R3 ;  /* 0x0001a003ff0075a7 */ /* 0x0002a20008001108 */
[----:B------:R-:W-:Y:S02]  /*29e0*/  USHF.L.U32 UR10, UR28, 0x5, URZ ;  /* 0x000000051c0a7899 */ /* 0x000fe400080006ff */
[----:B------:R-:W-:Y:S02]  /*29f0*/  UIADD3.X UR35, UPT, UPT, URZ, UR47, URZ, UP0, !UPT ;  /* 0x0000002fff237290 */ /* 0x000fe400087fe4ff */
[----:B------:R-:W-:Y:S02]  /*2a00*/  UIADD3 UR8, UPT, UPT, UR17, 0x4500, URZ ;  /* 0x0000450011087890 */ /* 0x000fe4000fffe0ff */
[----:B------:R-:W-:Y:S02]  /*2a10*/  UPRMT UR7, UR7, 0x5410, URZ ;  /* 0x0000541007077896 */ /* 0x000fe400080000ff */
[----:B------:R-:W-:Y:S02]  /*2a20*/  UIADD3 UR32, UP3, UPT, UR46, 0x200, URZ ;  /* 0x000002002e207890 */ /* 0x000fe4000ff7e0ff */
[----:B------:R-:W-:Y:S02]  /*2a30*/  UIADD3 UR16, UPT, UPT, UR17, 0x1e500, URZ ;  /* 0x0001e50011107890 */ /* 0x000fe4000fffe0ff */
[----:B------:R-:W-:Y:S02]  /*2a40*/  UIADD3.X UR33, UPT, UPT, URZ, UR47, URZ, UP3, !UPT ;  /* 0x0000002fff217290 */ /* 0x000fe40009ffe4ff */
[----:B------:R-:W-:Y:S02]  /*2a50*/  UIADD3 UR31, UPT, UPT, UR20, 0x1, URZ ;  /* 0x00000001141f7890 */ /* 0x000fe4000fffe0ff */
[----:B------:R-:W-:Y:S02]  /*2a60*/  UIADD3 UR29, UPT, UPT, UR21, 0x1, URZ ;  /* 0x00000001151d7890 */ /* 0x000fe4000fffe0ff */
[----:B------:R-:W-:Y:S02]  /*2a70*/  UISETP.NE.AND UP2, UPT, UR31, UR43, UPT ;  /* 0x0000002b1f00728c */ /* 0x000fe4000bf45270 */
[----:B------:R-:W-:Y:S01]  /*2a80*/  UIADD3 UR26, UPT, UPT, UR22, 0x1, URZ ;  /* 0x00000001161a7890 */ /* 0x000fe2000fffe0ff */
[----:B------:R-:W-:Y:S01]  /*2a90*/  UMOV UR44, 0x0 ;  /* 0x00000000002c7882 */ /* 0x000fe20000000000 */
[----:B------:R-:W-:Y:S01]  /*2aa0*/  UMOV UR45, 0x10000000 ;  /* 0x10000000002d7882 */ /* 0x000fe20000000000 */
[----:B------:R-:W-:Y:S01]  /*2ab0*/  UMOV UR17, UR9 ;  /* 0x0000000900117c82 */ /* 0x000fe20008000000 */
[----:B------:R3:W-:Y:S01]  /*2ac0*/  UTMALDG.5D.IM2COL.2CTA [UR8], [UR34], UR7, desc[UR44] ;  /* 0x00002c08220073b4 */ /* 0x0007e20008261007 */
[----:B------:R-:W-:Y:S04]  /*2ad0*/  UMOV UR18, UR10 ;  /* 0x0000000a00127c82 */ /* 0x000fe80008000000 */
[----:B------:R-:W-:Y:S04]  /*2ae0*/  @UP2 UIADD3 UR29, UPT, UPT, UR21, URZ, URZ ;  /* 0x000000ff151d2290 */ /* 0x000fe8000fffe0ff */
[----:B------:R-:W-:Y:S01]  /*2af0*/  UISETP.NE.AND UP1, UPT, UR29, UR40, UPT ;  /* 0x000000281d00728c */ /* 0x000fe2000bf25270 */
[----:B------:R4:W-:Y:S10]  /*2b00*/  UTMALDG.5D.2CTA [UR16], [UR32], desc[UR44] ;  /* 0x00002c10200075b4 */ /* 0x0009f40008221000 */
[----:B------:R-:W-:Y:S04]  /*2b10*/  @UP1 UIADD3 UR26, UPT, UPT, UR22, URZ, URZ ;  /* 0x000000ff161a1290 */ /* 0x000fe8000fffe0ff */
[----:B------:R-:W-:Y:S02]  /*2b20*/  UISETP.NE.AND UP0, UPT, UR26, UR41, UPT ;  /* 0x000000291a00728c */ /* 0x000fe4000bf05270 */
[----:B---3--:R-:W-:Y:S09]  /*2b30*/  UIADD3 UR8, UPT, UPT, UR28, 0x1, URZ ;  /* 0x000000011c087890 */ /* 0x008ff2000fffe0ff */
[----:B------:R-:W-:Y:S02]  /*2b40*/  @UP0 UIADD3 UR8, UPT, UPT, UR28, URZ, URZ ;  /* 0x000000ff1c080290 */ /* 0x000fe4000fffe0ff */
[----:B------:R-:W-:Y:S02]  /*2b50*/  UIADD3 UR7, UPT, UPT, UR37, -0x1, URZ ;  /* 0xffffffff25077890 */ /* 0x000fe4000fffe0ff */
[----:B----4-:R-:W-:Y:S02]  /*2b60*/  USEL UR22, UR26, URZ, UP0 ;  /* 0x000000ff1a167287 */ /* 0x010fe40008000000 */
[----:B------:R-:W-:Y:S02]  /*2b70*/  UISETP.GT.U32.AND UP0, UPT, UR37, 0x1, UPT ;  /* 0x000000012500788c */ /* 0x000fe4000bf04070 */
[----:B------:R-:W-:Y:S02]  /*2b80*/  USEL UR20, UR31, URZ, UP2 ;  /* 0x000000ff1f147287 */ /* 0x000fe40009000000 */
[----:B------:R-:W-:Y:S01]  /*2b90*/  USEL UR21, UR29, URZ, UP1 ;  /* 0x000000ff1d157287 */ /* 0x000fe20008800000 */
[----:B------:R-:W-:Y:S01]  /*2ba0*/  UMOV UR37, UR7 ;  /* 0x0000000700257c82 */ /* 0x000fe20008000000 */
[----:B------:R-:W-:Y:S01]  /*2bb0*/  UMOV UR7, UR30 ;  /* 0x0000001e00077c82 */ /* 0x000fe20008000000 */
[----:B------:R-:W-:Y:S02]  /*2bc0*/  UMOV UR28, UR8 ;  /* 0x00000008001c7c82 */ /* 0x000fe40008000000 */
[----:B-1----:R-:W-:Y:S07]  /*2bd0*/  BRA.U UP0, `(.L_x_36) ;  /* 0xfffffff900fc7547 */ /* 0x002fee000b83ffff */
.L_x_30:
[----:B------:R-:W-:Y:S01]  /*2be0*/  SHF.L.U32 R3, R2, 0x1f, RZ ;  /* 0x0000001f02037819 */ /* 0x000fe200000006ff */
[----:B------:R-:W-:-:S03]  /*2bf0*/  NOP ;  /* 0x0000000000007918 */ /* 0x000fc60000000000 */
[----:B--2---:R-:W2:Y:S02]  /*2c00*/  SYNCS.PHASECHK.TRANS64.TRYWAIT P0, [UR36+0x370], R3 ;  /* 0x00037003ff0075a7 */ /* 0x004ea40008001124 */
[----:B--2---:R-:W-:Y:S05]  /*2c10*/  @!P0 BRA `(.L_x_37) ;  /* 0x0000007800e88947 */ /* 0x004fea0003800000 */
.L_x_169:
[----:B------:R-:W2:Y:S01]  /*2c20*/  LDS.128 R4, [UR36+0x3b0] ;  /* 0x0003b024ff047984 */ /* 0x000ea20008000c00 */
[----:B------:R-:W-:Y:S02]  /*2c30*/  UIADD3 UR4, UPT, UPT, UR36, 0x378, URZ ;  /* 0x0000037824047890 */ /* 0x000fe4000fffe0ff */
[----:B------:R-:W-:Y:S01]  /*2c40*/  UISETP.GE.AND UP0, UPT, UR39, 0x1, UPT ;  /* 0x000000012700788c */ /* 0x000fe2000bf06270 */
[----:B------:R-:W-:Y:S01]  /*2c50*/  @!PT LDS RZ, [RZ] ;  /* 0x00000000fffff984 */ /* 0x000fe20000000800 */
[----:B------:R-:W-:Y:S01]  /*2c60*/  @!PT LDS RZ, [RZ] ;  /* 0x00000000fffff984 */ /* 0x000fe20000000800 */
[----:B------:R-:W-:Y:S01]  /*2c70*/  @!PT LDS RZ, [RZ] ;  /* 0x00000000fffff984 */ /* 0x000fe20000000800 */
[----:B------:R-:W-:Y:S01]  /*2c80*/  @!PT LDS RZ, [RZ] ;  /* 0x00000000fffff984 */ /* 0x000fe20000000800 */
[----:B------:R3:W-:Y:S06]  /*2c90*/  MEMBAR.ALL.CTA ;  /* 0x0000000000007992 */ /* 0x0007ec0000008000 */
[----:B---3--:R-:W3:Y:S01]  /*2ca0*/  FENCE.VIEW.ASYNC.S ;  /* 0x00000000000073c6 */ /* 0x008ee20000000000 */
[----:B------:R-:W-:-:S09]  /*2cb0*/  UPRMT UR4, URZ, 0x654, UR4 ;  /* 0x00000654ff047896 */ /* 0x000fd20008000004 */
[----:B---3--:R-:W-:Y:S01]  /*2cc0*/  SYNCS.ARRIVE.TRANS64.RED.A1T0 RZ, [UR4], RZ ;  /* 0x000000ffffff79a7 */ /* 0x008fe20008100404 */
[----:B--2---:R-:W-:-:S13]  /*2cd0*/  LOP3.LUT P0, RZ, R6, 0x1, RZ, 0xc0, !PT ;  /* 0x0000000106ff7812 */ /* 0x004fda000780c0ff */
[----:B------:R-:W-:Y:S01]  /*2ce0*/  VOTEU.ANY UP1, P0 ;  /* 0x0000000000ff7886 */ /* 0x000fe20000020100 */
[----:B------:R-:W-:-:S13]  /*2cf0*/  PLOP3.LUT P0, PT, PT, PT, UP1, 0x80, 0x8 ;  /* 0x000000000008781c */ /* 0x000fda0003f0f018 */
[----:B-1----:R-:W-:Y:S02]  /*2d00*/  @P0 MOV R0, R4 ;  /* 0x0000000400000202 */ /* 0x002fe40000000f00 */
[----:B------:R-:W-:Y:S02]  /*2d10*/  @P0 LOP3.LUT R4, R5, 0xffff, RZ, 0xc0, !PT ;  /* 0x0000ffff05040812 */ /* 0x000fe400078ec0ff */
[----:B------:R-:W-:Y:S02]  /*2d20*/  @P0 R2UR UR6, R0 ;  /* 0x00000000000602ca */ /* 0x000fe400000e0000 */
[----:B------:R-:W-:-:S11]  /*2d30*/  @P0 R2UR UR5, R4 ;  /* 0x00000000040502ca */ /* 0x000fd600000e0000 */
[----:B------:R-:W-:Y:S02]  /*2d40*/  @UP1 UMOV UR50, UR6 ;  /* 0x0000000600321c82 */ /* 0x000fe40008000000 */
[----:B------:R-:W-:Y:S01]  /*2d50*/  @UP1 UMOV UR49, UR5 ;  /* 0x0000000500311c82 */ /* 0x000fe20008000000 */
[----:B------:R-:W-:Y:S05]  /*2d60*/  BRA.U !UP0, `(.L_x_38) ;  /* 0x0000000108d47547 */ /* 0x000fea000b800000 */
[----:B------:R-:W1:Y:S01]  /*2d70*/  LDCU.128 UR16, c[0x0][0xc10] ;  /* 0x00018200ff1077ac */ /* 0x000e620008000c00 */
[----:B------:R-:W2:Y:S01]  /*2d80*/  LDCU UR21, c[0x0][0xc20] ;  /* 0x00018400ff1577ac */ /* 0x000ea20008000800 */
[----:B------:R-:W3:Y:S01]  /*2d90*/  LDCU UR20, c[0x0][0xc0c] ;  /* 0x00018180ff1477ac */ /* 0x000ee20008000800 */
[----:B------:R-:W4:Y:S01]  /*2da0*/  LDCU.64 UR12, c[0x0][0xc28] ;  /* 0x00018500ff0c77ac */ /* 0x000f220008000a00 */
[----:B------:R-:W-:Y:S02]  /*2db0*/  UISETP.NE.AND UP3, UPT, UR39, 0x1, UPT ;  /* 0x000000012700788c */ /* 0x000fe4000bf65270 */
[----:B-1----:R-:W-:Y:S02]  /*2dc0*/  UIMAD.WIDE.U32 UR4, UR52, UR19, URZ ;  /* 0x00000013340472a5 */ /* 0x002fe4000f8e00ff */
[----:B------:R-:W-:Y:S02]  /*2dd0*/  UIMAD.WIDE.U32 UR6, UR53, UR16, URZ ;  /* 0x00000010350672a5 */ /* 0x000fe4000f8e00ff */
[----:B------:R-:W-:-:S02]  /*2de0*/  UISETP.NE.AND UP0, UPT, UR18, 0x1, UPT ;  /* 0x000000011200788c */ /* 0x000fc4000bf05270 */
[----:B------:R-:W-:Y:S01]  /*2df0*/  UIMAD.WIDE.U32 UR14, UR49, UR19, URZ ;  /* 0x00000013310e72a5 */ /* 0x000fe2000f8e00ff */
[----:B------:R-:W-:Y:S01]  /*2e00*/  UMOV UR4, UR5 ;  /* 0x0000000500047c82 */ /* 0x000fe20008000000 */
[----:B---3--:R-:W-:Y:S02]  /*2e10*/  UISETP.NE.AND UP2, UPT, UR20, 0x1, UPT ;  /* 0x000000011400788c */ /* 0x008fe4000bf45270 */
[----:B--2---:R-:W-:Y:S02]  /*2e20*/  USHF.R.U32.HI UR5, URZ, UR21, UR4 ;  /* 0x00000015ff057299 */ /* 0x004fe40008011604 */
[----:B------:R-:W-:Y:S01]  /*2e30*/  UIMAD.WIDE.U32 UR10, UR50, UR16, URZ ;  /* 0x00000010320a72a5 */ /* 0x000fe2000f8e00ff */
[----:B------:R-:W-:Y:S01]  /*2e40*/  UMOV UR4, UR7 ;  /* 0x0000000700047c82 */ /* 0x000fe20008000000 */
[----:B------:R-:W-:Y:S02]  /*2e50*/  USEL UR5, UR52, UR5, !UP0 ;  /* 0x0000000534057287 */ /* 0x000fe4000c000000 */
[----:B------:R-:W-:-:S02]  /*2e60*/  USHF.R.U32.HI UR4, URZ, UR17, UR4 ;  /* 0x00000011ff047299 */ /* 0x000fc40008011604 */
[----:B----4-:R-:W-:Y:S02]  /*2e70*/  UIMAD.WIDE.U32 UR8, UR5, UR12, URZ ;  /* 0x0000000c050872a5 */ /* 0x010fe4000f8e00ff */
[----:B------:R-:W-:Y:S01]  /*2e80*/  USEL UR6, UR53, UR4, !UP2 ;  /* 0x0000000435067287 */ /* 0x000fe2000d000000 */
[----:B------:R-:W-:Y:S02]  /*2e90*/  UMOV UR10, UR11 ;  /* 0x0000000b000a7c82 */ /* 0x000fe40008000000 */
[----:B------:R-:W-:Y:S01]  /*2ea0*/  UMOV UR4, UR15 ;  /* 0x0000000f00047c82 */ /* 0x000fe20008000000 */
[----:B------:R-:W-:Y:S01]  /*2eb0*/  UIMAD.WIDE.U32 UR14, UR6, UR12, URZ ;  /* 0x0000000c060e72a5 */ /* 0x000fe2000f8e00ff */
[----:B------:R-:W-:Y:S01]  /*2ec0*/  UMOV UR8, UR9 ;  /* 0x0000000900087c82 */ /* 0x000fe20008000000 */
[----:B------:R-:W-:Y:S02]  /*2ed0*/  USHF.R.U32.HI UR4, URZ, UR21, UR4 ;  /* 0x00000015ff047299 */ /* 0x000fe40008011604 */
[----:B------:R-:W-:-:S03]  /*2ee0*/  @UP3 USHF.R.U32.HI UR5, URZ, UR13, UR8 ;  /* 0x0000000dff053299 */ /* 0x000fc60008011608 */
[----:B------:R-:W-:Y:S01]  /*2ef0*/  UMOV UR14, UR15 ;  /* 0x0000000f000e7c82 */ /* 0x000fe20008000000 */
[----:B------:R-:W-:Y:S02]  /*2f00*/  USHF.R.U32.HI UR17, URZ, UR17, UR10 ;  /* 0x00000011ff117299 */ /* 0x000fe4000801160a */
[----:B------:R-:W-:Y:S02]  /*2f10*/  USEL UR4, UR49, UR4, !UP0 ;  /* 0x0000000431047287 */ /* 0x000fe4000c000000 */
[----:B------:R-:W-:Y:S02]  /*2f20*/  @UP3 USHF.R.U32.HI UR6, URZ, UR13, UR14 ;  /* 0x0000000dff063299 */ /* 0x000fe4000801160e */
[----:B------:R-:W-:Y:S02]  /*2f30*/  UIMAD UR7, UR39, UR5, URZ ;  /* 0x00000005270772a4 */ /* 0x000fe4000f8e02ff */
[----:B------:R-:W-:Y:S02]  /*2f40*/  USEL UR5, UR50, UR17, !UP2 ;  /* 0x0000001132057287 */ /* 0x000fe4000d000000 */
[----:B------:R-:W-:-:S02]  /*2f50*/  UIMAD UR10, UR39, UR6, URZ ;  /* 0x00000006270a72a4 */ /* 0x000fc4000f8e02ff */
[----:B------:R-:W-:Y:S02]  /*2f60*/  UISETP.GE.AND UP0, UPT, UR4, UR7, UPT ;  /* 0x000000070400728c */ /* 0x000fe4000bf06270 */
[----:B------:R-:W-:Y:S02]  /*2f70*/  UIMAD.WIDE.U32 UR8, UR4, UR12, URZ ;  /* 0x0000000c040872a5 */ /* 0x000fe4000f8e00ff */
[----:B------:R-:W-:Y:S02]  /*2f80*/  UISETP.GE.OR UP0, UPT, UR5, UR10, UP0 ;  /* 0x0000000a0500728c */ /* 0x000fe40008706670 */
[----:B------:R-:W-:-:S03]  /*2f90*/  UIMAD.WIDE.U32 UR10, UR5, UR12, URZ ;  /* 0x0000000c050a72a5 */ /* 0x000fc6000f8e00ff */
[----:B------:R-:W-:Y:S01]  /*2fa0*/  UMOV UR7, UR9 ;  /* 0x0000000900077c82 */ /* 0x000fe20008000000 */
[----:B------:R-:W-:Y:S02]  /*2fb0*/  UIADD3 UR9, UPT, UPT, -UR4, URZ, URZ ;  /* 0x000000ff04097290 */ /* 0x000fe4000fffe1ff */
[----:B------:R-:W-:Y:S02]  /*2fc0*/  USHF.R.U32.HI UR7, URZ, UR13, UR7 ;  /* 0x0000000dff077299 */ /* 0x000fe40008011607 */
[----:B------:R-:W-:Y:S02]  /*2fd0*/  UIMAD UR10, UR18, UR9, UR49 ;  /* 0x00000009120a72a4 */ /* 0x000fe4000f8e0231 */
[----:B------:R-:W-:Y:S01]  /*2fe0*/  USEL UR7, UR4, UR7, !UP3 ;  /* 0x0000000704077287 */ /* 0x000fe2000d800000 */
[----:B------:R-:W-:Y:S01]  /*2ff0*/  @!UP0 UMOV UR8, UR11 ;  /* 0x0000000b00088c82 */ /* 0x000fe20008000000 */
[----:B------:R-:W-:Y:S02]  /*3000*/  UIADD3 UR11, UPT, UPT, -UR5, URZ, URZ ;  /* 0x000000ff050b7290 */ /* 0x000fe4000fffe1ff */
[----:B------:R-:W-:-:S02]  /*3010*/  @!UP0 USHF.R.U32.HI UR8, URZ, UR13, UR8 ;  /* 0x0000000dff088299 */ /* 0x000fc40008011608 */
[----:B------:R-:W-:Y:S02]  /*3020*/  UIADD3 UR9, UPT, UPT, -UR7, URZ, URZ ;  /* 0x000000ff07097290 */ /* 0x000fe4000fffe1ff */
[----:B------:R-:W-:Y:S02]  /*3030*/  @!UP0 USEL UR8, UR5, UR8, !UP3 ;  /* 0x0000000805088287 */ /* 0x000fe4000d800000 */
[----:B------:R-:W-:Y:S02]  /*3040*/  UIMAD UR9, UR39, UR9, UR4 ;  /* 0x00000009270972a4 */ /* 0x000fe4000f8e0204 */
[----:B------:R-:W-:Y:S02]  /*3050*/  @!UP0 UIADD3 UR7, UPT, UPT, UR7, -UR8, URZ ;  /* 0x8000000807078290 */ /* 0x000fe4000fffe0ff */
[----:B------:R-:W-:Y:S02]  /*3060*/  @!UP0 UIMAD UR8, UR9, UR6, UR8 ;  /* 0x00000006090882a4 */ /* 0x000fe4000f8e0208 */
[----:B------:R-:W-:-:S02]  /*3070*/  @!UP0 UIMAD UR4, UR39, UR7, UR5 ;  /* 0x00000007270482a4 */ /* 0x000fc4000f8e0205 */
[----:B------:R-:W-:Y:S02]  /*3080*/  UIMAD UR6, UR20, UR11, UR50 ;  /* 0x0000000b140672a4 */ /* 0x000fe4000f8e0232 */
[----:B------:R-:W-:Y:S01]  /*3090*/  UIMAD UR49, UR4, UR18, UR10 ;  /* 0x00000012043172a4 */ /* 0x000fe2000f8e020a */
[----:B------:R-:W-:Y:S02]  /*30a0*/  @!UP0 UMOV UR5, UR8 ;  /* 0x0000000800058c82 */ /* 0x000fe40008000000 */
[----:B------:R-:W-:-:S12]  /*30b0*/  UIMAD UR50, UR5, UR20, UR6 ;  /* 0x00000014053272a4 */ /* 0x000fd8000f8e0206 */
.L_x_38:
[----:B------:R-:W1:Y:S02]  /*30c0*/  LDCU UR4, c[0x0][0xc30] ;  /* 0x00018600ff0477ac */ /* 0x000e640008000800 */
[----:B-1----:R-:W-:-:S09]  /*30d0*/  UISETP.NE.AND UP0, UPT, UR4, 0x1, UPT ;  /* 0x000000010400788c */ /* 0x002fd2000bf05270 */
[----:B------:R-:W-:Y:S05]  /*30e0*/  BRA.U UP0, `(.L_x_39) ;  /* 0x0000000100447547 */ /* 0x000fea000b800000 */
[----:B------:R-:W1:Y:S01]  /*30f0*/  LDCU.128 UR8, c[0x0][0xc10] ;  /* 0x00018200ff0877ac */ /* 0x000e620008000c00 */
[----:B------:R-:W2:Y:S01]  /*3100*/  LDCU UR12, c[0x0][0xc0c] ;  /* 0x00018180ff0c77ac */ /* 0x000ea20008000800 */
[----:B------:R-:W3:Y:S01]  /*3110*/  LDCU UR13, c[0x0][0xc20] ;  /* 0x00018400ff0d77ac */ /* 0x000ee20008000800 */
[----:B-1----:R-:W-:Y:S02]  /*3120*/  UIMAD.WIDE.U32 UR6, UR50, UR8, URZ ;  /* 0x00000008320672a5 */ /* 0x002fe4000f8e00ff */
[----:B------:R-:W-:Y:S02]  /*3130*/  UIMAD.WIDE.U32 UR4, UR49, UR11, URZ ;  /* 0x0000000b310472a5 */ /* 0x000fe4000f8e00ff */
[----:B--2---:R-:W-:Y:S02]  /*3140*/  UISETP.NE.AND UP2, UPT, UR12, 0x1, UPT ;  /* 0x000000010c00788c */ /* 0x004fe4000bf45270 */
[----:B------:R-:W-:Y:S01]  /*3150*/  UISETP.NE.AND UP0, UPT, UR10, 0x1, UPT ;  /* 0x000000010a00788c */ /* 0x000fe2000bf05270 */
[----:B------:R-:W-:-:S02]  /*3160*/  UMOV UR6, UR7 ;  /* 0x0000000700067c82 */ /* 0x000fc40008000000 */
[----:B------:R-:W-:Y:S01]  /*3170*/  UMOV UR4, UR5 ;  /* 0x0000000500047c82 */ /* 0x000fe20008000000 */
[----:B------:R-:W-:Y:S02]  /*3180*/  USHF.R.U32.HI UR6, URZ, UR9, UR6 ;  /* 0x00000009ff067299 */ /* 0x000fe40008011606 */
[----:B---3--:R-:W-:Y:S02]  /*3190*/  USHF.R.U32.HI UR4, URZ, UR13, UR4 ;  /* 0x0000000dff047299 */ /* 0x008fe40008011604 */
[----:B------:R-:W-:Y:S02]  /*31a0*/  USEL UR5, UR50, UR6, !UP2 ;  /* 0x0000000632057287 */ /* 0x000fe4000d000000 */
[----:B------:R-:W-:-:S04]  /*31b0*/  USEL UR4, UR49, UR4, !UP0 ;  /* 0x0000000431047287 */ /* 0x000fc8000c000000 */
[----:B------:R-:W-:Y:S02]  /*31c0*/  UIADD3 UR6, UPT, UPT, UR5, -UR4, URZ ;  /* 0x8000000405067290 */ /* 0x000fe4000fffe0ff */
[----:B------:R-:W-:Y:S02]  /*31d0*/  UIADD3 UR4, UPT, UPT, -UR5, UR4, URZ ;  /* 0x0000000405047290 */ /* 0x000fe4000fffe1ff */
[----:B------:R-:W-:Y:S02]  /*31e0*/  UIMAD UR49, UR6, UR10, UR49 ;  /* 0x0000000a063172a4 */ /* 0x000fe4000f8e0231 */
[----:B------:R-:W-:-:S12]  /*31f0*/  UIMAD UR50, UR4, UR12, UR50 ;  /* 0x0000000c043272a4 */ /* 0x000fd8000f8e0232 */
.L_x_39:
[----:B------:R-:W-:Y:S01]  /*3200*/  R2UR UR5, R89 ;  /* 0x00000000590572ca */ /* 0x000fe200000e0000 */
[----:B------:R-:W-:Y:S01]  /*3210*/  UMOV UR31, UR42 ;  /* 0x0000002a001f7c82 */ /* 0x000fe20008000000 */
[----:B------:R-:W-:Y:S02]  /*3220*/  R2UR UR4, R88 ;  /* 0x00000000580472ca */ /* 0x000fe400000e0000 */
[----:B------:R-:W-:Y:S02]  /*3230*/  PLOP3.LUT P1, PT, PT, PT, PT, 0x80, 0x8 ;  /* 0x000000000008781c */ /* 0x000fe40003f2f070 */
[----:B------:R-:W-:-:S07]  /*3240*/  LOP3.LUT R2, R2, 0x1, RZ, 0x3c, !PT ;  /* 0x0000000102027812 */ /* 0x000fce00078e3cff */
[----:B------:R-:W-:Y:S02]  /*3250*/  UIADD3 UR48, UPT, UPT, UR50, UR5, URZ ;  /* 0x0000000532307290 */ /* 0x000fe4000fffe0ff */
[----:B------:R-:W-:Y:S01]  /*3260*/  UIADD3 UR19, UPT, UPT, UR49, UR4, URZ ;  /* 0x0000000431137290 */ /* 0x000fe2000fffe0ff */
[----:B------:R-:W-:Y:S11]  /*3270*/  BRA.U UP1, `(.L_x_40) ;  /* 0xffffffe901b07547 */ /* 0x000ff6000b83ffff */
[----:B------:R-:W-:Y:S01]  /*3280*/  UIADD3 UR36, UPT, UPT, UR36, 0x1a0, URZ ;  /* 0x000001a024247890 */ /* 0x000fe2000fffe0ff */
[----:B------:R-:W-:-:S03]  /*3290*/  MOV R3, UR27 ;  /* 0x0000001b00037c02 */ /* 0x000fc60008000f00 */
[----:B------:R-:W-:Y:S01]  /*32a0*/  ULEA UR4, UR30, UR36, 0x3 ;  /* 0x000000241e047291 */ /* 0x000fe2000f8e18ff */
[----:B------:R-:W-:-:S08]  /*32b0*/  SHF.L.U32 R3, R3, 0x1f, RZ ;  /* 0x0000001f03037819 */ /* 0x000fd000000006ff */
[----:B------:R-:W1:Y:S02]  /*32c0*/  SYNCS.PHASECHK.TRANS64.TRYWAIT P0, [UR4], R3 ;  /* 0x00000003ff0075a7 */ /* 0x000e640008001104 */
[----:B-1----:R-:W-:Y:S05]  /*32d0*/  @!P0 BRA `(.L_x_41) ;  /* 0x0000007400508947 */ /* 0x002fea0003800000 */
.L_x_171:
[----:B------:R-:W-:-:S04]  /*32e0*/  UIADD3 UR4, UPT, UPT, UR30, 0x1, URZ ;  /* 0x000000011e047890 */ /* 0x000fc8000fffe0ff */
[----:B------:R-:W-:-:S04]  /*32f0*/  UISETP.NE.AND UP0, UPT, UR4, 0x34, UPT ;  /* 0x000000340400788c */ /* 0x000fc8000bf05270 */
[----:B------:R-:W-:Y:S02]  /*3300*/  USEL UR5, URZ, 0x1, UP0 ;  /* 0x00000001ff057887 */ /* 0x000fe40008000000 */
[----:B------:R-:W-:Y:S02]  /*3310*/  USEL UR4, UR4, URZ, UP0 ;  /* 0x000000ff04047287 */ /* 0x000fe40008000000 */
[----:B------:R-:W-:Y:S02]  /*3320*/  ULOP3.LUT UR6, UR27, UR5, URZ, 0x3c, !UPT ;  /* 0x000000051b067292 */ /* 0x000fe4000f8e3cff */
[----:B------:R-:W-:-:S04]  /*3330*/  ULEA UR5, UR4, UR36, 0x3 ;  /* 0x0000002404057291 */ /* 0x000fc8000f8e18ff */
[----:B-1----:R-:W-:-:S04]  /*3340*/  MOV R3, UR6 ;  /* 0x0000000600037c02 */ /* 0x002fc80008000f00 */
[----:B------:R-:W-:-:S04]  /*3350*/  SHF.L.U32 R3, R3, 0x1f, RZ ;  /* 0x0000001f03037819 */ /* 0x000fc800000006ff */
[----:B------:R-:W1:Y:S02]  /*3360*/  SYNCS.PHASECHK.TRANS64.TRYWAIT P0, [UR5], R3 ;  /* 0x00000003ff0075a7 */ /* 0x000e640008001105 */
[----:B-1----:R-:W-:Y:S05]  /*3370*/  @!P0 BRA `(.L_x_42) ;  /* 0x0000007400408947 */ /* 0x002fea0003800000 */
.L_x_173:
        /* <DEDUP_REMOVED lines=10> */
.L_x_175:
        /* <DEDUP_REMOVED lines=10> */
.L_x_177:
        /* <DEDUP_REMOVED lines=10> */
.L_x_179:
        /* <DEDUP_REMOVED lines=10> */
.L_x_181:
        /* <DEDUP_REMOVED lines=10> */
.L_x_183:
        /* <DEDUP_REMOVED lines=10> */
.L_x_185:
        /* <DEDUP_REMOVED lines=10> */
.L_x_187:
        /* <DEDUP_REMOVED lines=10> */
.L_x_189:
        /* <DEDUP_REMOVED lines=10> */
.L_x_191:
        /* <DEDUP_REMOVED lines=10> */
.L_x_193:
        /* <DEDUP_REMOVED lines=10> */
.L_x_195:
        /* <DEDUP_REMOVED lines=10> */
.L_x_197:
        /* <DEDUP_REMOVED lines=10> */
.L_x_199:
        /* <DEDUP_REMOVED lines=10> */
.L_x_201:
        /* <DEDUP_REMOVED lines=10> */
.L_x_203:
        /* <DEDUP_REMOVED lines=10> */
.L_x_205:
        /* <DEDUP_REMOVED lines=10> */
.L_x_207:
        /* <DEDUP_REMOVED lines=10> */
.L_x_209:
        /* <DEDUP_REMOVED lines=10> */
.L_x_211:
        /* <DEDUP_REMOVED lines=10> */
.L_x_213:
        /* <DEDUP_REMOVED lines=10> */
.L_x_215:
        /* <DEDUP_REMOVED lines=10> */
.L_x_217:
        /* <DEDUP_REMOVED lines=10> */
.L_x_219:
        /* <DEDUP_REMOVED lines=10> */
.L_x_221:
        /* <DEDUP_REMOVED lines=10> */
.L_x_223:
        /* <DEDUP_REMOVED lines=10> */
.L_x_225:
        /* <DEDUP_REMOVED lines=10> */
.L_x_227:
        /* <DEDUP_REMOVED lines=10> */
.L_x_229:
        /* <DEDUP_REMOVED lines=10> */
.L_x_231:
        /* <DEDUP_REMOVED lines=10> */
.L_x_233:
        /* <DEDUP_REMOVED lines=10> */
.L_x_235:
        /* <DEDUP_REMOVED lines=10> */
.L_x_237:
        /* <DEDUP_REMOVED lines=10> */
.L_x_239:
        /* <DEDUP_REMOVED lines=10> */
.L_x_241:
        /* <DEDUP_REMOVED lines=10> */
.L_x_243:
        /* <DEDUP_REMOVED lines=10> */
.L_x_245:
        /* <DEDUP_REMOVED lines=10> */
.L_x_247:
        /* <DEDUP_REMOVED lines=10> */
.L_x_249:
        /* <DEDUP_REMOVED lines=10> */
.L_x_251:
        /* <DEDUP_REMOVED lines=10> */
.L_x_253:
        /* <DEDUP_REMOVED lines=10> */
.L_x_255:
        /* <DEDUP_REMOVED lines=10> */
.L_x_257:
        /* <DEDUP_REMOVED lines=10> */
.L_x_259:
        /* <DEDUP_REMOVED lines=10> */
.L_x_261:
        /* <DEDUP_REMOVED lines=10> */
.L_x_263:
        /* <DEDUP_REMOVED lines=10> */
.L_x_265:
        /* <DEDUP_REMOVED lines=10> */
.L_x_267:
        /* <DEDUP_REMOVED lines=10> */
.L_x_269:
        /* <DEDUP_REMOVED lines=10> */
.L_x_271:
[----:B------:R-:W-:-:S04]  /*5220*/  UIADD3 UR4, UPT, UPT, UR4, 0x1, URZ ;  /* 0x0000000104047890 */ /* 0x000fc8000fffe0ff */
[----:B------:R-:W-:-:S04]  /*5230*/  UISETP.NE.AND UP0, UPT, UR4, 0x34, UPT ;  /* 0x000000340400788c */ /* 0x000fc8000bf05270 */
[----:B------:R-:W-:Y:S02]  /*5240*/  USEL UR5, URZ, 0x1, UP0 ;  /* 0x00000001ff057887 */ /* 0x000fe40008000000 */
[----:B------:R-:W-:Y:S02]  /*5250*/  USEL UR4, UR4, URZ, UP0 ;  /* 0x000000ff04047287 */ /* 0x000fe40008000000 */
[----:B------:R-:W-:Y:S02]  /*5260*/  ULOP3.LUT UR5, UR6, UR5, URZ, 0x3c, !UPT ;  /* 0x0000000506057292 */ /* 0x000fe4000f8e3cff */
[----:B------:R-:W-:-:S04]  /*5270*/  ULEA UR4, UR4, UR36, 0x3 ;  /* 0x0000002404047291 */ /* 0x000fc8000f8e18ff */
[----:B------:R-:W-:Y:S02]  /*5280*/  IMAD.U32 R2, RZ, RZ, UR5 ;  /* 0x00000005ff027e24 */ /* 0x000fe4000f8e00ff */
[----:B-1----:R-:W-:-:S03]  /*5290*/  MOV R0, UR4 ;  /* 0x0000000400007c02 */ /* 0x002fc60008000f00 */
[----:B------:R-:W-:-:S07]  /*52a0*/  SHF.L.U32 R3, R2, 0x1f, RZ ;  /* 0x0000001f02037819 */ /* 0x000fce00000006ff */
.L_x_92:
[----:B-1----:R1:W2:Y:S02]  /*52b0*/  SYNCS.PHASECHK.TRANS64.TRYWAIT P0, [R0+URZ], R3 ;  /* 0x00000003000075a7 */ /* 0x0022a400080011ff */
[----:B--2---:R-:W-:Y:S05]  /*52c0*/  @!P0 NANOSLEEP.SYNCS 0x989680 ;  /* 0x009896800000895d */ /* 0x004fea0003900000 */
[----:B------:R-:W2:Y:S02]  /*52d0*/  @!P0 SYNCS.PHASECHK.TRANS64 P0, [R0+URZ], R3 ;  /* 0x00000003000085a7 */ /* 0x000ea400080010ff */
[----:B--2---:R-:W-:Y:S05]  /*52e0*/  @P0 EXIT ;  /* 0x000000000000094d */ /* 0x004fea0003800000 */
[----:B------:R-:W-:Y:S05]  /*52f0*/  BRA `(.L_x_92) ;  /* 0xfffffffc00ec7947 */ /* 0x000fea000383ffff */
.L_x_22:
[----:B------:R-:W-:-:S04]  /*5300*/  UISETP.NE.AND UP0, UPT, UR23, URZ, UPT ;  /* 0x000000ff1700728c */ /* 0x000fc8000bf05270 */
[----:B------:R-:W-:-:S09]  /*5310*/  UISETP.NE.OR UP0, UPT, UR18, 0x1, UP0 ;  /* 0x000000011200788c */ /* 0x000fd20008705670 */
[----:B------:R-:W-:Y:S05]  /*5320*/  BRA.U UP0, `(.L_x_93) ;  /* 0x0000000100b07547 */ /* 0x000fea000b800000 */
[----:B------:R-:W-:Y:S01]  /*5330*/  UMOV UR4, 0x400 ;  /* 0x0000040000047882 */ /* 0x000fe20000000000 */
[----:B------:R-:W-:Y:S01]  /*5340*/  HFMA2 R2, -RZ, RZ, 0, 5.9604644775390625e-08 ;  /* 0x00000001ff027431 */ /* 0x000fe200000001ff */
[----:B------:R-:W-:Y:S01]  /*5350*/  ULEA UR4, UR23, UR4, 0x18 ;  /* 0x0000000417047291 */ /* 0x000fe2000f8ec0ff */
[----:B------:R-:W-:Y:S01]  /*5360*/  ISETP.GE.U32.AND P0, PT, R3, 0x2, PT ;  /* 0x000000020300780c */ /* 0x000fe20003f06070 */
[----:B------:R-:W-:Y:S02]  /*5370*/  IMAD.MOV.U32 R8, RZ, RZ, RZ ;  /* 0x000000ffff087224 */ /* 0x000fe400078e00ff */
[----:B------:R-:W-:Y:S02]  /*5380*/  UIADD3 UR5, UPT, UPT, UR4, 0x378, URZ ;  /* 0x0000037804057890 */ /* 0x000fe4000fffe0ff */
[----:B------:R-:W-:Y:S02]  /*5390*/  UIADD3 UR8, UPT, UPT, UR4, 0x370, URZ ;  /* 0x0000037004087890 */ /* 0x000fe4000fffe0ff */
[----:B------:R-:W-:-:S12]  /*53a0*/  UPRMT UR5, URZ, 0x654, UR5 ;  /* 0x00000654ff057896 */ /* 0x000fd80008000005 */
.L_x_96:
[----:B------:R-:W-:Y:S01]  /*53b0*/  SHF.L.U32 R7, R2, 0x1f, RZ ;  /* 0x0000001f02077819 */ /* 0x000fe200000006ff */
[----:B------:R-:W-:Y:S02]  /*53c0*/  IMAD.U32 R4, RZ, RZ, UR8 ;  /* 0x00000008ff047e24 */ /* 0x000fe4000f8e00ff */
[----:B------:R-:W-:Y:S01]  /*53d0*/  @!P0 IMAD.MOV.U32 R5, RZ, RZ, 0x10 ;  /* 0x00000010ff058424 */ /* 0x000fe200078e00ff */
[----:B------:R-:W2:Y:S02]  /*53e0*/  SYNCS.PHASECHK.TRANS64.TRYWAIT P1, [UR4+0x378], R7 ;  /* 0x00037807ff0075a7 */ /* 0x000ea40008021104 */
[----:B------:R-:W-:-:S04]  /*53f0*/  PRMT R9, R3, 0x654, R4 ;  /* 0x0000065403097816 */ /* 0x000fc80000000004 */
[----:B------:R-:W-:Y:S01]  /*5400*/  SEL R0, R9, R0, !P0 ;  /* 0x0000000009007207 */ /* 0x000fe20004000000 */
[----:B--2---:R-:W-:Y:S06]  /*5410*/  @!P1 BRA `(.L_x_94) ;  /* 0x0000006400c89947 */ /* 0x004fec0003800000 */
.L_x_273:
[----:B------:R-:W-:Y:S01]  /*5420*/  UIADD3 UR6, UPT, UPT, UR4, 0x3b0, URZ ;  /* 0x000003b004067890 */ /* 0x000fe2000fffe0ff */
[----:B------:R3:W-:Y:S01]  /*5430*/  @!P0 SYNCS.ARRIVE.TRANS64.RED RZ, [R0+URZ], R5 ;  /* 0x0000000500ff89a7 */ /* 0x0007e200080004ff */
[----:B------:R-:W-:Y:S01]  /*5440*/  UIADD3 UR7, UPT, UPT, UR4, 0x370, URZ ;  /* 0x0000037004077890 */ /* 0x000fe2000fffe0ff */
[----:B------:R-:W-:-:S08]  /*5450*/  LOP3.LUT R2, R2, 0x1, RZ, 0x3c, !PT ;  /* 0x0000000102027812 */ /* 0x000fd000078e3cff */
[----:B------:R-:W-:Y:S06]  /*5460*/  UGETNEXTWORKID.BROADCAST [UR6], [UR7] ;  /* 0x00000000060073ca */ /* 0x000fec0008000100 */
[----:B---3--:R-:W-:-:S04]  /*5470*/  SHF.L.U32 R5, R8, 0x1f, RZ ;  /* 0x0000001f08057819 */ /* 0x008fc800000006ff */
[----:B------:R-:W3:Y:S02]  /*5480*/  SYNCS.PHASECHK.TRANS64.TRYWAIT P1, [UR4+0x370], R5 ;  /* 0x00037005ff0075a7 */ /* 0x000ee40008021104 */
[----:B---3--:R-:W-:Y:S05]  /*5490*/  @!P1 BRA `(.L_x_95) ;  /* 0x0000006400c09947 */ /* 0x008fea0003800000 */
.L_x_275:
[----:B--2---:R-:W2:Y:S01]  /*54a0*/  LDS.128 R4, [UR4+0x3b0] ;  /* 0x0003b004ff047984 */ /* 0x004ea20008000c00 */
[----:B------:R-:W-:Y:S01]  /*54b0*/  LOP3.LUT R8, R8, 0x1, RZ, 0x3c, !PT ;  /* 0x0000000108087812 */ /* 0x000fe200078e3cff */
[----:B------:R-:W-:Y:S01]  /*54c0*/  @!PT LDS RZ, [RZ] ;  /* 0x00000000fffff984 */ /* 0x000fe20000000800 */
[----:B------:R-:W-:Y:S01]  /*54d0*/  @!PT LDS RZ, [RZ] ;  /* 0x00000000fffff984 */ /* 0x000fe20000000800 */
[----:B------:R-:W-:Y:S01]  /*54e0*/  @!PT LDS RZ, [RZ] ;  /* 0x00000000fffff984 */ /* 0x000fe20000000800 */
[----:B------:R-:W-:Y:S01]  /*54f0*/  @!PT LDS RZ, [RZ] ;  /* 0x00000000fffff984 */ /* 0x000fe20000000800 */
[----:B------:R3:W-:Y:S06]  /*5500*/  MEMBAR.ALL.CTA ;  /* 0x0000000000007992 */ /* 0x0007ec0000008000 */
[----:B---3--:R-:W3:Y:S02]  /*5510*/  FENCE.VIEW.ASYNC.S ;  /* 0x00000000000073c6 */ /* 0x008ee40000000000 */
[----:B---3--:R-:W-:Y:S01]  /*5520*/  SYNCS.ARRIVE.TRANS64.RED.A1T0 RZ, [UR5], RZ ;  /* 0x000000ffffff79a7 */ /* 0x008fe20008100405 */
[----:B--2---:R-:W-:-:S13]  /*5530*/  LOP3.LUT P1, RZ, R6, 0x1, RZ, 0xc0, !PT ;  /* 0x0000000106ff7812 */ /* 0x004fda000782c0ff */
[----:B------:R-:W-:Y:S05]  /*5540*/  @P1 BRA `(.L_x_96) ;  /* 0xfffffffc00981947 */ /* 0x000fea000383ffff */
[----:B------:R-:W-:-:S04]  /*5550*/  SHF.L.U32 R0, R2, 0x1f, RZ ;  /* 0x0000001f02007819 */ /* 0x000fc800000006ff */
[----:B------:R-:W2:Y:S02]  /*5560*/  SYNCS.PHASECHK.TRANS64 P0, [UR4+0x378], R0 ;  /* 0x00037800ff0075a7 */ /* 0x000ea40008001004 */
[----:B-12---:R-:W-:Y:S05]  /*5570*/  @P0 EXIT ;  /* 0x000000000000094d */ /* 0x006fea0003800000 */
[----:B------:R-:W-:-:S07]  /*5580*/  MOV R0, UR4 ;  /* 0x0000000400007c02 */ /* 0x000fce0008000f00 */
.L_x_97:
[----:B-1----:R-:W-:-:S04]  /*5590*/  SHF.L.U32 R3, R2, 0x1f, RZ ;  /* 0x0000001f02037819 */ /* 0x002fc800000006ff */
[----:B------:R1:W2:Y:S03]  /*55a0*/  SYNCS.PHASECHK.TRANS64.TRYWAIT P0, [R0+URZ+0x378], R3 ;  /* 0x00037803000075a7 */ /* 0x0002a600080011ff */
[----:B--2---:R-:W-:Y:S05]  /*55b0*/  @!P0 NANOSLEEP.SYNCS 0x989680 ;  /* 0x009896800000895d */ /* 0x004fea0003900000 */
[----:B------:R-:W2:Y:S02]  /*55c0*/  @!P0 SYNCS.PHASECHK.TRANS64 P0, [R0+URZ+0x378], R3 ;  /* 0x00037803000085a7 */ /* 0x000ea400080010ff */
[----:B--2---:R-:W-:Y:S05]  /*55d0*/  @P0 EXIT ;  /* 0x000000000000094d */ /* 0x004fea0003800000 */
[----:B------:R-:W-:Y:S05]  /*55e0*/  BRA `(.L_x_97) ;  /* 0xfffffffc00e87947 */ /* 0x000fea000383ffff */
.L_x_93:
[----:B------:R-:W-:Y:S05]  /*55f0*/  BRA.U UP4, `(.L_x_98) ;  /* 0x0000001104387547 */ /* 0x000fea000b800000 */
[----:B------:R-:W-:Y:S01]  /*5600*/  UMOV UR5, 0x40 ;  /* 0x0000004000057882 */ /* 0x000fe20000000000 */
[----:B------:R-:W-:Y:S01]  /*5610*/  NOP ;  /* 0x0000000000007918 */ /* 0x000fe20000000000 */
[----:B------:R-:W-:Y:S01]  /*5620*/  ULEA UR5, UR23, UR5, 0x18 ;  /* 0x0000000517057291 */ /* 0x000fe2000f8ec0ff */
[----:B------:R-:W-:Y:S02]  /*5630*/  UMOV UR6, 0x400 ;  /* 0x0000040000067882 */ /* 0x000fe40000000000 */
[----:B------:R-:W-:-:S06]  /*5640*/  ULEA UR6, UR23, UR6, 0x18 ;  /* 0x0000000617067291 */ /* 0x000fcc000f8ec0ff */
[----:B------:R-:W2:Y:S02]  /*5650*/  LDS.U8 R3, [UR5+0x1c] ;  /* 0x00001c05ff037984 */ /* 0x000ea40008000000 */
[----:B--2---:R-:W-:-:S13]  /*5660*/  ISETP.NE.AND P0, PT, R3, RZ, PT ;  /* 0x000000ff0300720c */ /* 0x004fda0003f05270 */
[----:B------:R-:W-:Y:S05]  /*5670*/  @P0 BRA `(.L_x_99) ;  /* 0x0000000400080947 */ /* 0x000fea0003800000 */
[----:B------:R-:W-:Y:S02]  /*5680*/  UISETP.NE.U32.AND UP1, UPT, UR26, 0x1, UPT ;  /* 0x000000011a00788c */ /* 0x000fe4000bf25070 */
[----:B------:R-:W-:-:S07]  /*5690*/  UIADD3 UR7, UPT, UPT, UR5, 0x8, URZ ;  /* 0x0000000805077890 */ /* 0x000fce000fffe0ff */
[----:B------:R-:W-:Y:S05]  /*56a0*/  BRA.U !UP1, `(.L_x_100) ;  /* 0x00000001099c7547 */ /* 0x000fea000b800000 */
[----:B------:R-:W-:Y:S01]  /*56b0*/  ELECT P0, URZ, PT ;  /* 0x0000000000ff782f */ /* 0x000fe20003800000 */
[----:B------:R-:W-:-:S12]  /*56c0*/  BSSY B0, `(.L_x_100) ;  /* 0x0000025000007945 */ /* 0x000fd80003800000 */
[----:B------:R-:W-:Y:S05]  /*56d0*/  @!P0 BRA `(.L_x_101) ;  /* 0x00000000008c8947 */ /* 0x000fea0003800000 */
[----:B------:R-:W-:-:S05]  /*56e0*/  UMOV UR4, 0x10 ;  /* 0x0000001000047882 */ /* 0x000fca0000000000 */
[----:B------:R-:W-:Y:S04]  /*56f0*/  DEPBAR.LE SB2, 0x36 ;  /* 0x0000ad800000791a */ /* 0x000fe80000000000 */
[----:B------:R-:W2:Y:S02]  /*5700*/  UTCATOMSWS.2CTA.FIND_AND_SET.ALIGN UP0, UR4, UR4 ;  /* 0x00000004000475e3 */ /* 0x000ea40008200800 */
[----:B--2---:R-:W-:Y:S01]  /*5710*/  MOV R10, UR4 ;  /* 0x00000004000a7c02 */ /* 0x004fe20008000f00 */
[----:B------:R-:W-:Y:S06]  /*5720*/  BRA.U UP0, `(.L_x_102) ;  /* 0x0000000100187547 */ /* 0x000fec000b800000 */
.L_x_103:
[----:B------:R-:W-:Y:S05]  /*5730*/  NANOSLEEP 0x64 ;  /* 0x000000640000795d */ /* 0x000fea0003800000 */
[----:B------:R-:W-:-:S05]  /*5740*/  UMOV UR4, 0x10 ;  /* 0x0000001000047882 */ /* 0x000fca0000000000 */
[----:B------:R-:W-:Y:S04]  /*5750*/  DEPBAR.LE SB2, 0x36 ;  /* 0x0000ad800000791a */ /* 0x000fe80000000000 */
[----:B------:R-:W2:Y:S02]  /*5760*/  UTCATOMSWS.2CTA.FIND_AND_SET.ALIGN UP0, UR4, UR4 ;  /* 0x00000004000475e3 */ /* 0x000ea40008200800 */
[----:B--2---:R-:W-:Y:S01]  /*5770*/  MOV R10, UR4 ;  /* 0x00000004000a7c02 */ /* 0x004fe20008000f00 */
[----:B------:R-:W-:Y:S05]  /*5780*/  BRA.U !UP0, `(.L_x_103) ;  /* 0xfffffffd08e87547 */ /* 0x000fea000b83ffff */
.L_x_102:
[----:B------:R-:W2:Y:S01]  /*5790*/  LDS R6, [UR5+0x10] ;  /* 0x00001005ff067984 */ /* 0x000ea20008000800 */
[----:B------:R-:W-:Y:S01]  /*57a0*/  IMAD.U32 R3, RZ, RZ, UR6 ;  /* 0x00000006ff037e24 */ /* 0x000fe2000f8e00ff */
[----:B------:R-:W-:-:S03]  /*57b0*/  MOV R4, UR25 ;  /* 0x0000001900047c02 */ /* 0x000fc60008000f00 */
[----:B------:R-:W-:Y:S01]  /*57c0*/  VIADD R3, R3, 0x3c0 ;  /* 0x000003c003037836 */ /* 0x000fe20000000000 */
[----:B--2---:R-:W-:-:S04]  /*57d0*/  SHF.L.U32 R6, R6, 0x1f, RZ ;  /* 0x0000001f06067819 */ /* 0x004fc800000006ff */
[----:B------:R-:W2:Y:S02]  /*57e0*/  SYNCS.PHASECHK.TRANS64.TRYWAIT P0, [UR5+0x8], R6 ;  /* 0x00000806ff0075a7 */ /* 0x000ea40008001105 */
[----:B--2---:R-:W-:Y:S05]  /*57f0*/  @P0 BRA `(.L_x_104) ;  /* 0x0000000000080947 */ /* 0x004fea0003800000 */
[----:B------:R-:W2:Y:S02]  /*5800*/  SYNCS.PHASECHK.TRANS64.TRYWAIT P0, [UR5+0x8], R6 ;  /* 0x00000806ff0075a7 */ /* 0x000ea40008001105 */
[----:B--2---:R-:W-:Y:S05]  /*5810*/  @!P0 BRA `(.L_x_105) ;  /* 0x0000006000f88947 */ /* 0x004fea0003800000 */
.L_x_104:
[----:B------:R-:W-:Y:S01]  /*5820*/  PRMT R4, R4, 0x654, R3 ;  /* 0x0000065404047816 */ /* 0x000fe20000000003 */
[----:B------:R-:W-:Y:S01]  /*5830*/  HFMA2 R3, -RZ, RZ, 0, 5.9604644775390625e-08 ;  /* 0x00000001ff037431 */ /* 0x000fe200000001ff */
[----:B------:R-:W-:Y:S01]  /*5840*/  UPRMT UR4, UR25, 0x654, UR7 ;  /* 0x0000065419047896 */ /* 0x000fe20008000007 */
[----:B------:R-:W-:Y:S02]  /*5850*/  IMAD.MOV.U32 R7, RZ, RZ, 0xffff ;  /* 0x0000ffffff077424 */ /* 0x000fe400078e00ff */
[----:B--2---:R-:W-:Y:S02]  /*5860*/  IMAD.MOV.U32 R6, RZ, RZ, 0x4 ;  /* 0x00000004ff067424 */ /* 0x004fe400078e00ff */
[----:B------:R-:W-:Y:S01]  /*5870*/  IMAD.SHL.U32 R9, R10, 0x20, RZ ;  /* 0x000000200a097824 */ /* 0x000fe200078e00ff */
[----:B------:R-:W-:Y:S02]  /*5880*/  MOV R5, UR4 ;  /* 0x0000000400057c02 */ /* 0x000fe40008000f00 */
[-C--:B------:R-:W-:Y:S01]  /*5890*/  SHF.L.U32 R8, R7, R10.reuse, RZ ;  /* 0x0000000a07087219 */ /* 0x080fe200000006ff */
[----:B------:R2:W-:Y:S01]  /*58a0*/  SYNCS.ARRIVE.TRANS64.RED RZ, [UR4], R6 ;  /* 0x00000006ffff79a7 */ /* 0x0005e20008000404 */
[----:B------:R-:W-:Y:S01]  /*58b0*/  SHF.L.U32 R7, R3, R10, RZ ;  /* 0x0000000a03077219 */ /* 0x000fe200000006ff */
[----:B------:R2:W-:Y:S04]  /*58c0*/  STS [UR6+0x3c0], R9 ;  /* 0x0003c009ff007988 */ /* 0x0005e80008000806 */
[----:B------:R2:W-:Y:S04]  /*58d0*/  STAS [R4.64], R10 ;  /* 0x0000000a04007dbd */ /* 0x0005e8000c0008ff */
[----:B------:R2:W-:Y:S04]  /*58e0*/  ATOMS.OR RZ, [UR5+0x14], R8 ;  /* 0x00001408ffff798c */ /* 0x0005e8000b000005 */
[----:B------:R2:W-:Y:S04]  /*58f0*/  ATOMS.OR RZ, [UR5+0x18], R7 ;  /* 0x00001807ffff798c */ /* 0x0005e8000b000005 */
[----:B------:R2:W-:Y:S02]  /*5900*/  ATOMS.XOR RZ, [UR5+0x10], R3 ;  /* 0x00001003ffff798c */ /* 0x0005e4000b800005 */
.L_x_101:
[----:B-1----:R-:W-:Y:S05]  /*5910*/  BSYNC B0 ;  /* 0x0000000000007941 */ /* 0x002fea0003800000 */
.L_x_100:
[----:B------:R-:W-:Y:S05]  /*5920*/  BRA.U UP1, `(.L_x_106) ;  /* 0x00000001016c7547 */ /* 0x000fea000b800000 */
[----:B------:R-:W-:-:S03]  /*5930*/  UMOV UR4, 0xffffffff ;  /* 0xffffffff00047882 */ /* 0x000fc60000000000 */
[----:B------:R-:W-:Y:S05]  /*5940*/  BRA.DIV UR4, `(.L_x_107) ;  /* 0x0000006204c47947 */ /* 0x000fea000b800000 */
[----:B------:R-:W-:-:S13]  /*5950*/  ELECT P6, URZ, PT ;  /* 0x0000000000ff782f */ /* 0x000fda00038c0000 */
.L_x_278:
[----:B------:R-:W-:Y:S05]  /*5960*/  @!P6 BRA `(.L_x_106) ;  /* 0x00000000005ce947 */ /* 0x000fea0003800000 */
[----:B--2---:R-:W2:Y:S02]  /*5970*/  LDS R4, [UR5+0x10] ;  /* 0x00001005ff047984 */ /* 0x004ea40008000800 */
[----:B--2---:R-:W-:-:S04]  /*5980*/  SHF.L.U32 R4, R4, 0x1f, RZ ;  /* 0x0000001f04047819 */ /* 0x004fc800000006ff */
[----:B------:R-:W2:Y:S02]  /*5990*/  SYNCS.PHASECHK.TRANS64.TRYWAIT P0, [UR5+0x8], R4 ;  /* 0x00000804ff0075a7 */ /* 0x000ea40008001105 */
[----:B--2---:R-:W-:Y:S05]  /*59a0*/  @P0 BRA `(.L_x_108) ;  /* 0x0000000000080947 */ /* 0x004fea0003800000 */
[----:B------:R-:W2:Y:S02]  /*59b0*/  SYNCS.PHASECHK.TRANS64.TRYWAIT P0, [UR5+0x8], R4 ;  /* 0x00000804ff0075a7 */ /* 0x000ea40008001105 */
[----:B--2---:R-:W-:Y:S05]  /*59c0*/  @!P0 BRA `(.L_x_109) ;  /* 0x0000006000c48947 */ /* 0x004fea0003800000 */
.L_x_108:
[----:B------:R-:W3:Y:S01]  /*59d0*/  LDS R6, [UR6+0x3c0] ;  /* 0x0003c006ff067984 */ /* 0x000ee20008000800 */
[----:B--2---:R-:W-:Y:S02]  /*59e0*/  HFMA2 R3, -RZ, RZ, 0, 5.9604644775390625e-08 ;  /* 0x00000001ff037431 */ /* 0x004fe400000001ff */
[----:B------:R-:W-:Y:S01]  /*59f0*/  IMAD.MOV.U32 R4, RZ, RZ, 0xffff ;  /* 0x0000ffffff047424 */ /* 0x000fe200078e00ff */
[----:B------:R-:W-:Y:S01]  /*5a00*/  UPRMT UR4, UR25, 0x654, UR7 ;  /* 0x0000065419047896 */ /* 0x000fe20008000007 */
[----:B---3--:R-:W-:-:S03]  /*5a10*/  IMAD.SHL.U32 R5, R6, 0x20, RZ ;  /* 0x0000002006057824 */ /* 0x008fc600078e00ff */
[-C--:B------:R-:W-:Y:S02]  /*5a20*/  SHF.L.U32 R4, R4, R6.reuse, RZ ;  /* 0x0000000604047219 */ /* 0x080fe400000006ff */
[----:B------:R-:W-:Y:S01]  /*5a30*/  SHF.L.U32 R6, R3, R6, RZ ;  /* 0x0000000603067219 */ /* 0x000fe200000006ff */
[----:B------:R3:W-:Y:S04]  /*5a40*/  STS [UR6+0x3c0], R5 ;  /* 0x0003c005ff007988 */ /* 0x0007e80008000806 */
[----:B------:R3:W-:Y:S04]  /*5a50*/  ATOMS.OR RZ, [UR5+0x14], R4 ;  /* 0x00001404ffff798c */ /* 0x0007e8000b000005 */
[----:B------:R3:W-:Y:S01]  /*5a60*/  ATOMS.OR RZ, [UR5+0x18], R6 ;  /* 0x00001806ffff798c */ /* 0x0007e2000b000005 */
[----:B------:R-:W-:Y:S03]  /*5a70*/  SYNCS.ARRIVE.TRANS64.RED.A1T0 RZ, [UR4], RZ ;  /* 0x000000ffffff79a7 */ /* 0x000fe60008100404 */
[----:B------:R3:W-:Y:S01]  /*5a80*/  ATOMS.XOR RZ, [UR5+0x10], R3 ;  /* 0x00001003ffff798c */ /* 0x0007e2000b800005 */
[----:B------:R-:W-:Y:S05]  /*5a90*/  BRA `(.L_x_106) ;  /* 0x0000000000107947 */ /* 0x000fea0003800000 */
.L_x_99:
[----:B------:R-:W-:Y:S02]  /*5aa0*/  MOV R3, 0xffffffff ;  /* 0xffffffff00037802 */ /* 0x000fe40000000f00 */
[----:B------:R-:W-:-:S03]  /*5ab0*/  MOV R4, 0x5ae0 ;  /* 0x00005ae000047802 */ /* 0x000fc60000000f00 */
[----:B------:R2:W-:Y:S04]  /*5ac0*/  STS [UR6+0x3c0], R3 ;  /* 0x0003c003ff007988 */ /* 0x0005e80008000806 */
[----:B-12--5:R-:W-:Y:S05]  /*5ad0*/  CALL.REL.NOINC `($__internal_1_$__cuda_sm10x_tcgen05_guardrail_trap_phase_invalid_during_alloc) ;  /* 0x0000006400e87944 */ /* 0x026fea0003c00000 */
.L_x_106:
[----:B------:R-:W-:Y:S05]  /*5ae0*/  WARPSYNC.ALL ;  /* 0x0000000000007948 */ /* 0x000fea0003800000 */
[----:B------:R-:W4:Y:S01]  /*5af0*/  S2UR UR14, SR_CgaCtaId ;  /* 0x00000000000e79c3 */ /* 0x000f220000008800 */
[----:B------:R-:W-:Y:S01]  /*5b00*/  UMOV UR4, 0x400 ;  /* 0x0000040000047882 */ /* 0x000fe20000000000 */
[----:B------:R-:W-:-:S06]  /*5b10*/  NOP ;  /* 0x0000000000007918 */ /* 0x000fcc0000000000 */
[----:B------:R-:W-:Y:S06]  /*5b20*/  BAR.ARV 0x6, 0xa0 ;  /* 0x0182800000007b1d */ /* 0x000fec0000002000 */
[----:B------:R-:W1:Y:S01]  /*5b30*/  LDCU.64 UR6, c[0x0][0x388] ;  /* 0x00007100ff0677ac */ /* 0x000e620008000a00 */
[----:B------:R-:W-:Y:S01]  /*5b40*/  LOP3.LUT R2, R2, 0xffff, RZ, 0xc0, !PT ;  /* 0x0000ffff02027812 */ /* 0x000fe200078ec0ff */
[----:B--2---:R-:W-:Y:S01]  /*5b50*/  IMAD.MOV.U32 R8, RZ, RZ, 0x1 ;  /* 0x00000001ff087424 */ /* 0x004fe200078e00ff */
[----:B------:R-:W-:Y:S01]  /*5b60*/  LOP3.LUT R0, R0, 0xffff, RZ, 0xc0, !PT ;  /* 0x0000ffff00007812 */ /* 0x000fe200078ec0ff */
[----:B------:R-:W2:Y:S01]  /*5b70*/  LDCU.64 UR8, c[0x0][0x390] ;  /* 0x00007200ff0877ac */ /* 0x000ea20008000a00 */
[----:B------:R-:W-:Y:S01]  /*5b80*/  R2UR UR15, R2 ;  /* 0x00000000020f72ca */ /* 0x000fe200000e0000 */
[----:B------:R-:W-:Y:S01]  /*5b90*/  IMAD.MOV.U32 R2, RZ, RZ, RZ ;  /* 0x000000ffff027224 */ /* 0x000fe200078e00ff */
[----:B------:R-:W-:Y:S01]  /*5ba0*/  R2UR UR23, R0 ;  /* 0x00000000001772ca */ /* 0x000fe200000e0000 */
[----:B------:R-:W-:Y:S01]  /*5bb0*/  IMAD.MOV.U32 R0, RZ, RZ, RZ ;  /* 0x000000ffff007224 */ /* 0x000fe200078e00ff */
[----:B------:R-:W-:-:S02]  /*5bc0*/  UISETP.NE.AND UP3, UPT, UR26, URZ, UPT ;  /* 0x000000ff1a00728c */ /* 0x000fc4000bf65270 */
[----:B----4-:R-:W-:Y:S01]  /*5bd0*/  ULEA UR14, UR14, UR4, 0x18 ;  /* 0x000000040e0e7291 */ /* 0x010fe2000f8ec0ff */
[----:B------:R-:W-:Y:S01]  /*5be0*/  UMOV UR18, URZ ;  /* 0x000000ff00127c82 */ /* 0x000fe20008000000 */
[----:B------:R-:W-:Y:S02]  /*5bf0*/  UMOV UR13, URZ ;  /* 0x000000ff000d7c82 */ /* 0x000fe40008000000 */
[----:B------:R-:W-:Y:S01]  /*5c00*/  UIADD3 UR22, UPT, UPT, UR14, 0x378, URZ ;  /* 0x000003780e167890 */ /* 0x000fe2000fffe0ff */
[----:B------:R-:W-:Y:S01]  /*5c10*/  UMOV UR20, 0x0 ;  /* 0x0000000000147882 */ /* 0x000fe20000000000 */
[----:B-1----:R-:W-:-:S03]  /*5c20*/  UIADD3 UR4, UPT, UPT, UR6, 0x1f, URZ ;  /* 0x0000001f06047890 */ /* 0x002fc6000fffe0ff */
[----:B---3--:R-:W1:Y:S01]  /*5c30*/  LDS R3, [UR14+0x3c0] ;  /* 0x0003c00eff037984 */ /* 0x008e620008000800 */
[----:B------:R-:W-:Y:S02]  /*5c40*/  UPRMT UR22, URZ, 0x654, UR22 ;  /* 0x00000654ff167896 */ /* 0x000fe40008000016 */
[----:B------:R-:W-:Y:S01]  /*5c50*/  USHF.R.S32.HI UR5, URZ, 0x1f, UR4 ;  /* 0x0000001fff057899 */ /* 0x000fe20008011404 */
[----:B------:R-:W-:-:S03]  /*5c60*/  UMOV UR21, 0x8200010 ;  /* 0x0820001000157882 */ /* 0x000fc60000000000 */
[----:B------:R-:W-:Y:S02]  /*5c70*/  ULEA.HI UR4, UR5, UR4, URZ, 0x5 ;  /* 0x0000000405047291 */ /* 0x000fe4000f8f28ff */
[----:B------:R-:W-:Y:S02]  /*5c80*/  UIADD3 UR5, UPT, UPT, UR14, 0x4500, URZ ;  /* 0x000045000e057890 */ /* 0x000fe4000fffe0ff */
[----:B------:R-:W-:Y:S02]  /*5c90*/  USHF.R.S32.HI UR4, URZ, 0x5, UR4 ;  /* 0x00000005ff047899 */ /* 0x000fe40008011404 */
[----:B------:R-:W-:Y:S02]  /*5ca0*/  USHF.R.U32.HI UR5, URZ, 0x4, UR5 ;  /* 0x00000004ff057899 */ /* 0x000fe40008011605 */
[----:B------:R-:W-:Y:S02]  /*5cb0*/  UIMAD UR4, UR4, UR7, URZ ;  /* 0x00000007040472a4 */ /* 0x000fe4000f8e02ff */
[----:B------:R-:W-:-:S02]  /*5cc0*/  ULOP3.LUT UR5, UR5, 0x3fff, URZ, 0xc0, !UPT ;  /* 0x00003fff05057892 */ /* 0x000fc4000f8ec0ff */
[----:B--2---:R-:W-:Y:S02]  /*5cd0*/  UIMAD UR4, UR4, UR8, URZ ;  /* 0x00000008040472a4 */ /* 0x004fe4000f8e02ff */
[----:B------:R-:W-:Y:S02]  /*5ce0*/  ULOP3.LUT UR16, UR5, 0x10000, URZ, 0xfc, !UPT ;  /* 0x0001000005107892 */ /* 0x000fe4000f8efcff */
[----:B------:R-:W-:Y:S02]  /*5cf0*/  UIMAD UR9, UR4, UR9, URZ ;  /* 0x00000009040972a4 */ /* 0x000fe4000f8e02ff */
[----:B------:R-:W-:Y:S02]  /*5d00*/  UIADD3 UR4, UPT, UPT, UR14, 0x1e500, URZ ;  /* 0x0001e5000e047890 */ /* 0x000fe4000fffe0ff */
[----:B------:R-:W-:Y:S02]  /*5d10*/  UIADD3 UR24, UPT, UPT, UR9, -0x1, URZ ;  /* 0xffffffff09187890 */ /* 0x000fe4000fffe0ff */
[----:B------:R-:W-:-:S02]  /*5d20*/  USHF.R.U32.HI UR4, URZ, 0x4, UR4 ;  /* 0x00000004ff047899 */ /* 0x000fc40008011604 */
[----:B------:R-:W-:Y:S02]  /*5d30*/  UISETP.GE.AND UP4, UPT, UR9, 0x1, UPT ;  /* 0x000000010900788c */ /* 0x000fe4000bf86270 */
[----:B------:R-:W-:-:S04]  /*5d40*/  ULOP3.LUT UR4, UR4, 0x3fff, URZ, 0xc0, !UPT ;  /* 0x00003fff04047892 */ /* 0x000fc8000f8ec0ff */
[----:B------:R-:W-:Y:S01]  /*5d50*/  ULOP3.LUT UR17, UR4, 0x10000, URZ, 0xfc, !UPT ;  /* 0x0001000004117892 */ /* 0x000fe2000f8efcff */
[C---:B-1----:R-:W-:Y:S01]  /*5d60*/  VIADD R5, R3.reuse, 0x40 ;  /* 0x0000004003057836 */ /* 0x042fe20000000000 */
[----:B------:R-:W-:-:S04]  /*5d70*/  LOP3.LUT R4, R3, 0xffff, RZ, 0xc0, !PT ;  /* 0x0000ffff03047812 */ /* 0x000fc800078ec0ff */
[----:B------:R-:W-:-:S05]  /*5d80*/  LOP3.LUT R5, R5, 0xffff, RZ, 0xc0, !PT ;  /* 0x0000ffff05057812 */ /* 0x000fca00078ec0ff */
[----:B------:R1:W-:Y:S02]  /*5d90*/  STL.64 [R1], R4 ;  /* 0x0000000401007387 */ /* 0x0003e40000100a00 */
.L_x_118:
[----:B-1----:R-:W-:-:S04]  /*5da0*/  SHF.L.U32 R5, R2, 0x1f, RZ ;  /* 0x0000001f02057819 */ /* 0x002fc800000006ff */
[----:B------:R-:W1:Y:S02]  /*5db0*/  SYNCS.PHASECHK.TRANS64.TRYWAIT P0, [UR14+0x370], R5 ;  /* 0x00037005ff0075a7 */ /* 0x000e64000800110e */
[----:B-1--4-:R-:W-:Y:S05]  /*5dc0*/  @!P0 BRA `(.L_x_110) ;  /* 0x0000005c00dc8947 */ /* 0x012fea0003800000 */
.L_x_280:
[----:B-1----:R-:W1:Y:S01]  /*5dd0*/  LDS.128 R4, [UR14+0x3b0] ;  /* 0x0003b00eff047984 */ /* 0x002e620008000c00 */
[----:B------:R-:W-:Y:S01]  /*5de0*/  ULEA UR19, UR18, UR14, 0x3 ;  /* 0x0000000e12137291 */ /* 0x000fe2000f8e18ff */
[----:B------:R-:W-:Y:S01]  /*5df0*/  @!PT LDS RZ, [RZ] ;  /* 0x00000000fffff984 */ /* 0x000fe20000000800 */
[----:B------:R-:W-:Y:S01]  /*5e00*/  @!PT LDS RZ, [RZ] ;  /* 0x00000000fffff984 */ /* 0x000fe20000000800 */
[----:B------:R-:W-:Y:S01]  /*5e10*/  @!PT LDS RZ, [RZ] ;  /* 0x00000000fffff984 */ /* 0x000fe20000000800 */
[----:B------:R-:W-:Y:S01]  /*5e20*/  @!PT LDS RZ, [RZ] ;  /* 0x00000000fffff984 */ /* 0x000fe20000000800 */
[----:B------:R2:W-:Y:S06]  /*5e30*/  MEMBAR.ALL.CTA ;  /* 0x0000000000007992 */ /* 0x0005ec0000008000 */
[----:B--2---:R-:W2:Y:S02]  /*5e40*/  FENCE.VIEW.ASYNC.S ;  /* 0x00000000000073c6 */ /* 0x004ea40000000000 */
[----:B--2---:R-:W-:Y:S01]  /*5e50*/  SYNCS.ARRIVE.TRANS64.RED.A1T0 RZ, [UR22], RZ ;  /* 0x000000ffffff79a7 */ /* 0x004fe20008100416 */
[----:B-1----:R-:W-:Y:S01]  /*5e60*/  LOP3.LUT P2, RZ, R6, 0x1, RZ, 0xc0, !PT ;  /* 0x0000000106ff7812 */ /* 0x002fe2000784c0ff */
[----:B------:R-:W-:-:S12]  /*5e70*/  BRA.U UP3, `(.L_x_111) ;  /* 0x00000001030c7547 */ /* 0x000fd8000b800000 */
[----:B------:R-:W-:-:S04]  /*5e80*/  SHF.L.U32 R5, R8, 0x1f, RZ ;  /* 0x0000001f08057819 */ /* 0x000fc800000006ff */
[----:B------:R-:W1:Y:S02]  /*5e90*/  SYNCS.PHASECHK.TRANS64.TRYWAIT P0, [UR19+0x390], R5 ;  /* 0x00039005ff0075a7 */ /* 0x000e640008001113 */
[----:B-1----:R-:W-:Y:S05]  /*5ea0*/  @!P0 BRA `(.L_x_112) ;  /* 0x0000005c00bc8947 */ /* 0x002fea0003800000 */
.L_x_111:
[----:B------:R-:W-:Y:S05]  /*5eb0*/  BRA.U UP3, `(.L_x_113) ;  /* 0x0000000103b07547 */ /* 0x000fea000b800000 */
[----:B------:R-:W-:Y:S05]  /*5ec0*/  BRA.U !UP4, `(.L_x_114) ;  /* 0x000000010ca07547 */ /* 0x000fea000b800000 */
[----:B------:R-:W-:Y:S01]  /*5ed0*/  ULEA UR4, UR18, UR43, 0x2 ;  /* 0x0000002b12047291 */ /* 0x000fe2000f8e10ff */
[----:B-1----:R-:W-:-:S08]  /*5ee0*/  SHF.L.U32 R4, R0, 0x1f, RZ ;  /* 0x0000001f00047819 */ /* 0x002fd000000006ff */
[----:B------:R-:W5:Y:S01]  /*5ef0*/  LDL R5, [UR4] ;  /* 0x00000004ff057983 */ /* 0x000f620008100800 */
[----:B------:R-:W-:Y:S02]  /*5f00*/  ULEA UR4, UR13, UR14, 0x3 ;  /* 0x0000000e0d047291 */ /* 0x000fe4000f8e18ff */
[----:B------:R-:W-:Y:S01]  /*5f10*/  UPLOP3.LUT UP2, UPT, UPT, UPT, UPT, 0x40, 0x4 ;  /* 0x000000000004789c */ /* 0x000fe20003f4e870 */
[----:B------:R-:W-:-:S06]  /*5f20*/  UMOV UR10, UR24 ;  /* 0x00000018000a7c82 */ /* 0x000fcc0008000000 */
[----:B------:R1:W2:Y:S01]  /*5f30*/  SYNCS.PHASECHK.TRANS64.TRYWAIT P1, [UR4], R4 ;  /* 0x00000004ff0075a7 */ /* 0x0002a20008021104 */
[----:B------:R-:W-:-:S05]  /*5f40*/  UMOV UR4, UR13 ;  /* 0x0000000d00047c82 */ /* 0x000fca0008000000 */
.L_x_117:
[----:B------:R-:W-:Y:S01]  /*5f50*/  ULEA UR11, UR4, UR14, 0x3 ;  /* 0x0000000e040b7291 */ /* 0x000fe2000f8e18ff */
[----:B--234-:R-:W-:Y:S11]  /*5f60*/  @P1 BRA `(.L_x_115) ;  /* 0x00000000000c1947 */ /* 0x01cff60003800000 */
[----:B------:R-:W-:Y:S04]  /*5f70*/  SHF.L.U32 R7, R0, 0x1f, RZ ;  /* 0x0000001f00077819 */ /* 0x000fe800000006ff */
[----:B------:R-:W2:Y:S02]  /*5f80*/  SYNCS.PHASECHK.TRANS64.TRYWAIT P0, [UR11], R7 ;  /* 0x00000007ff0075a7 */ /* 0x000ea4000800110b */
[----:B--2---:R-:W-:Y:S05]  /*5f90*/  @!P0 BRA `(.L_x_116) ;  /* 0x0000005c00988947 */ /* 0x004fea0003800000 */
.L_x_115:
[----:B------:R-:W-:Y:S01]  /*5fa0*/  UISETP.NE.AND UP0, UPT, UR10, URZ, UPT ;  /* 0x000000ff0a00728c */ /* 0x000fe2000bf05270 */
[----:B------:R-:W-:Y:S01]  /*5fb0*/  PLOP3.LUT P1, PT, PT, PT, PT, 0x80, 0x8 ;  /* 0x000000000008781c */ /* 0x000fe20003f2f070 */
[----:B------:R-:W-:Y:S02]  /*5fc0*/  UIADD3 UR5, UPT, UPT, UR4, 0x1, URZ ;  /* 0x0000000104057890 */ /* 0x000fe4000fffe0ff */
[----:B------:R-:W-:Y:S02]  /*5fd0*/  ULEA UR8, UR4, UR17, 0x7 ;  /* 0x0000001104087291 */ /* 0x000fe4000f8e38ff */
[----:B------:R-:W-:Y:S01]  /*5fe0*/  UISETP.NE.AND UP1, UPT, UR5, 0x34, UPT ;  /* 0x000000340500788c */ /* 0x000fe2000bf25270 */
[----:B------:R-:W-:Y:S01]  /*5ff0*/  PLOP3.LUT P0, PT, PT, PT, UP0, 0x80, 0x8 ;  /* 0x000000000008781c */ /* 0x000fe20003f0f008 */
[----:B------:R-:W-:Y:S01]  /*6000*/  UMOV UR9, 0xc0004010 ;  /* 0xc000401000097882 */ /* 0x000fe20000000000 */
[----:B------:R-:W-:Y:S01]  /*6010*/  UMOV UR7, 0xc0004010 ;  /* 0xc000401000077882 */ /* 0x000fe20000000000 */
[----:B------:R-:W-:Y:S02]  /*6020*/  USEL UR6, URZ, 0x1, UP1 ;  /* 0x00000001ff067887 */ /* 0x000fe40008800000 */
[----:B------:R-:W-:Y:S04]  /*6030*/  USEL UR13, UR5, URZ, UP1 ;  /* 0x000000ff050d7287 */ /* 0x000fe80008800000 */
[----:B------:R-:W-:Y:S01]  /*6040*/  @UP0 ULEA UR5, UR13, UR14, 0x3 ;  /* 0x0000000e0d050291 */ /* 0x000fe2000f8e18ff */
[----:B------:R-:W-:Y:S01]  /*6050*/  LOP3.LUT R0, R0, UR6, RZ, 0x3c, !PT ;  /* 0x0000000600007c12 */ /* 0x000fe2000f8e3cff */
[----:B------:R-:W-:Y:S02]  /*6060*/  ULEA UR6, UR4, UR16, 0x7 ;  /* 0x0000001004067291 */ /* 0x000fe4000f8e38ff */
[----:B------:R-:W-:Y:S01]  /*6070*/  UIADD3 UR4, UPT, UPT, UR10, 0x1, URZ ;  /* 0x000000010a047890 */ /* 0x000fe2000fffe0ff */
[----:B-1----:R-:W-:Y:S01]  /*6080*/  @P0 SHF.L.U32 R4, R0, 0x1f, RZ ;  /* 0x0000001f00040819 */ /* 0x002fe200000006ff */
[----:B------:R-:W-:Y:S02]  /*6090*/  UIADD3 UR10, UPT, UPT, UR10, -0x1, URZ ;  /* 0xffffffff0a0a7890 */ /* 0x000fe4000fffe0ff */
[----:B------:R-:W-:Y:S01]  /*60a0*/  UISETP.GT.U32.AND UP0, UPT, UR4, 0x1, UPT ;  /* 0x000000010400788c */ /* 0x000fe2000bf04070 */
[----:B------:R3:W4:Y:S01]  /*60b0*/  @P0 SYNCS.PHASECHK.TRANS64.TRYWAIT P1, [UR5], R4 ;  /* 0x00000004ff0005a7 */ /* 0x0007220008021105 */
[----:B------:R-:W-:Y:S11]  /*60c0*/  ELECT P0, URZ, PT ;  /* 0x0000000000ff782f */ /* 0x000ff60003800000 */
[----:B------:R-:W-:Y:S02]  /*60d0*/  @!UPT UIADD3 URZ, UPT, UPT, URZ, URZ, URZ ;  /* 0x000000fffffff290 */ /* 0x000fe4000fffe0ff */
[----:B-----5:R-:W-:Y:S01]  /*60e0*/  @P0 R2UR.BROADCAST UR12, R5 ;  /* 0x00000000050c02ca */ /* 0x020fe200008e0000 */
[----:B------:R-:W-:Y:S01]  /*60f0*/  UIADD3 UR5, UPT, UPT, UR11, 0x1a0, URZ ;  /* 0x000001a00b057890 */ /* 0x000fe2000fffe0ff */
[----:B------:R-:W-:Y:S11]  /*6100*/  UMOV UR4, UR13 ;  /* 0x0000000d00047c82 */ /* 0x000ff60008000000 */
[----:B------:R3:W-:Y:S01]  /*6110*/  UTCQMMA.2CTA gdesc[UR6], gdesc[UR8], tmem[UR12], tmem[UR20], idesc[UR21], UP2 ;  /* 0x00ff1408060075ea */ /* 0x0007e2000920030c */
[----:B------:R-:W-:Y:S01]  /*6120*/  UPLOP3.LUT UP2, UPT, UPT, UPT, UPT, 0x80, 0x8 ;  /* 0x000000000008789c */ /* 0x000fe20003f4f070 */
[----:B------:R3:W-:Y:S01]  /*6130*/  UTCBAR.2CTA.MULTICAST [UR5], URZ, UR15 ;  /* 0x000000ff050073e9 */ /* 0x0007e2000820080f */
[----:B------:R-:W-:Y:S09]  /*6140*/  BRA.U UP0, `(.L_x_117) ;  /* 0xfffffffd00807547 */ /* 0x000ff2000b83ffff */
.L_x_114:
[----:B------:R-:W-:-:S09]  /*6150*/  UIADD3 UR4, UPT, UPT, UR19, 0x380, URZ ;  /* 0x0000038013047890 */ /* 0x000fd2000fffe0ff */
[----:B------:R2:W-:Y:S01]  /*6160*/  UTCBAR.2CTA.MULTICAST [UR4], URZ, UR23 ;  /* 0x000000ff040073e9 */ /* 0x0005e20008200817 */
[----:B------:R-:W-:Y:S02]  /*6170*/  NOP ;  /* 0x0000000000007918 */ /* 0x000fe40000000000 */
.L_x_113:
[----:B--2---:R-:W-:Y:S01]  /*6180*/  UIADD3 UR4, UPT, UPT, UR18, 0x1, URZ ;  /* 0x0000000112047890 */ /* 0x004fe2000fffe0ff */
[----:B------:R-:W-:-:S03]  /*6190*/  LOP3.LUT R2, R2, 0x1, RZ, 0x3c, !PT ;  /* 0x0000000102027812 */ /* 0x000fc600078e3cff */
[----:B------:R-:W-:-:S04]  /*61a0*/  UISETP.NE.AND UP0, UPT, UR4, 0x2, UPT ;  /* 0x000000020400788c */ /* 0x000fc8000bf05270 */
[----:B---3--:R-:W-:Y:S02]  /*61b0*/  USEL UR5, URZ, 0x1, UP0 ;  /* 0x00000001ff057887 */ /* 0x008fe40008000000 */
[----:B------:R-:W-:-:S04]  /*61c0*/  USEL UR18, UR4, URZ, UP0 ;  /* 0x000000ff04127287 */ /* 0x000fc80008000000 */
[----:B------:R-:W-:Y:S01]  /*61d0*/  LOP3.LUT R8, R8, UR5, RZ, 0x3c, !PT ;  /* 0x0000000508087c12 */ /* 0x000fe2000f8e3cff */
[----:B------:R-:W-:Y:S07]  /*61e0*/  @P2 BRA `(.L_x_118) ;  /* 0xfffffff800ec2947 */ /* 0x000fee000383ffff */
[----:B------:R-:W2:Y:S01]  /*61f0*/  S2UR UR8, SR_CgaCtaId ;  /* 0x00000000000879c3 */ /* 0x000ea20000008800 */
[----:B------:R-:W-:Y:S01]  /*6200*/  ELECT P0, URZ, PT ;  /* 0x0000000000ff782f */ /* 0x000fe20003800000 */
[----:B------:R-:W-:Y:S01]  /*6210*/  HFMA2 R0, -RZ, RZ, 0, 5.9604644775390625e-08 ;  /* 0x00000001ff007431 */ /* 0x000fe200000001ff */
[----:B------:R-:W-:-:S05]  /*6220*/  UMOV UR4, 0x40 ;  /* 0x0000004000047882 */ /* 0x000fca0000000000 */
[----:B------:R-:W-:Y:S01]  /*6230*/  UVIRTCOUNT.DEALLOC.SMPOOL 0x80 ;  /* 0x000000800000784c */ /* 0x000fe20000000000 */
[----:B------:R-:W-:Y:S02]  /*6240*/  UISETP.NE.AND UP0, UPT, UR26, URZ, UPT ;  /* 0x000000ff1a00728c */ /* 0x000fe4000bf05270 */
[----:B--2---:R-:W-:-:S09]  /*6250*/  ULEA UR8, UR8, UR4, 0x18 ;  /* 0x0000000408087291 */ /* 0x004fd2000f8ec0ff */
[----:B------:R2:W-:Y:S01]  /*6260*/  @P0 STS.U8 [UR8+0x1c], R0 ;  /* 0x00001c00ff000988 */ /* 0x0005e20008000008 */
[----:B------:R-:W-:Y:S05]  /*6270*/  BRA.U UP0, `(.L_x_119) ;  /* 0x0000000100587547 */ /* 0x000fea000b800000 */
[----:B------:R-:W-:Y:S01]  /*6280*/  UIADD3 UR5, UPT, UPT, UR14, 0x390, URZ ;  /* 0x000003900e057890 */ /* 0x000fe2000fffe0ff */
[----:B-1----:R-:W-:-:S03]  /*6290*/  SHF.L.U32 R5, R8, 0x1f, RZ ;  /* 0x0000001f08057819 */ /* 0x002fc600000006ff */
[----:B------:R-:W-:-:S09]  /*62a0*/  ULEA UR4, UR18, UR5, 0x3 ;  /* 0x0000000512047291 */ /* 0x000fd2000f8e18ff */
[----:B------:R-:W1:Y:S02]  /*62b0*/  SYNCS.PHASECHK.TRANS64.TRYWAIT P0, [UR4], R5 ;  /* 0x00000005ff0075a7 */ /* 0x000e640008001104 */
[----:B-1----:R-:W-:Y:S05]  /*62c0*/  @!P0 BRA `(.L_x_120) ;  /* 0x0000005800e48947 */ /* 0x002fea0003800000 */
.L_x_284:
[----:B------:R-:W-:-:S04]  /*62d0*/  UIADD3 UR18, UPT, UPT, UR18, 0x1, URZ ;  /* 0x0000000112127890 */ /* 0x000fc8000fffe0ff */
[----:B------:R-:W-:-:S04]  /*62e0*/  UISETP.NE.AND UP1, UPT, UR18, 0x2, UPT ;  /* 0x000000021200788c */ /* 0x000fc8000bf25270 */
[----:B------:R-:W-:Y:S02]  /*62f0*/  USEL UR6, URZ, 0x1, UP1 ;  /* 0x00000001ff067887 */ /* 0x000fe40008800000 */
[----:B------:R-:W-:-:S04]  /*6300*/  USEL UR4, UR18, URZ, UP1 ;  /* 0x000000ff12047287 */ /* 0x000fc80008800000 */
[----:B------:R-:W-:Y:S01]  /*6310*/  ULEA UR4, UR4, UR5, 0x3 ;  /* 0x0000000504047291 */ /* 0x000fe2000f8e18ff */
[----:B-1----:R-:W-:-:S04]  /*6320*/  LOP3.LUT R5, R8, UR6, RZ, 0x3c, !PT ;  /* 0x0000000608057c12 */ /* 0x002fc8000f8e3cff */
[----:B------:R-:W-:Y:S01]  /*6330*/  SHF.L.U32 R5, R5, 0x1f, RZ ;  /* 0x0000001f05057819 */ /* 0x000fe200000006ff */
[----:B--2---:R-:W-:-:S04]  /*6340*/  IMAD.U32 R0, RZ, RZ, UR4 ;  /* 0x00000004ff007e24 */ /* 0x004fc8000f8e00ff */
[----:B------:R1:W2:Y:S03]  /*6350*/  SYNCS.PHASECHK.TRANS64.TRYWAIT P0, [R0+URZ], R5 ;  /* 0x00000005000075a7 */ /* 0x0002a600080011ff */
[----:B--2---:R-:W-:Y:S05]  /*6360*/  @!P0 NANOSLEEP.SYNCS 0x989680 ;  /* 0x009896800000895d */ /* 0x004fea0003900000 */
[----:B------:R-:W2:Y:S02]  /*6370*/  @!P0 SYNCS.PHASECHK.TRANS64 P0, [R0+URZ], R5 ;  /* 0x00000005000085a7 */ /* 0x000ea400080010ff */
[----:B--2---:R-:W-:Y:S05]  /*6380*/  @P0 BRA `(.L_x_121) ;  /* 0x0000000000200947 */ /* 0x004fea0003800000 */
.L_x_122:
[----:B--2---:R2:W3:Y:S02]  /*6390*/  SYNCS.PHASECHK.TRANS64.TRYWAIT P0, [R0+URZ], R5 ;  /* 0x00000005000075a7 */ /* 0x0044e400080011ff */
[----:B---3--:R-:W-:Y:S05]  /*63a0*/  @!P0 NANOSLEEP.SYNCS 0x989680 ;  /* 0x009896800000895d */ /* 0x008fea0003900000 */
[----:B------:R-:W3:Y:S02]  /*63b0*/  @!P0 SYNCS.PHASECHK.TRANS64 P0, [R0+URZ], R5 ;  /* 0x00000005000085a7 */ /* 0x000ee400080010ff */
[----:B---3--:R-:W-:Y:S05]  /*63c0*/  @!P0 BRA `(.L_x_122) ;  /* 0xfffffffc00f08947 */ /* 0x008fea000383ffff */
[----:B------:R-:W-:Y:S05]  /*63d0*/  BRA `(.L_x_121) ;  /* 0x00000000000c7947 */ /* 0x000fea0003800000 */
.L_x_119:
[----:B------:R-:W-:-:S04]  /*63e0*/  UIADD3 UR4, UPT, UPT, UR14, 0x3a0, URZ ;  /* 0x000003a00e047890 */ /* 0x000fc8000fffe0ff */
[----:B------:R-:W-:-:S09]  /*63f0*/  UPRMT UR4, UR25, 0x654, UR4 ;  /* 0x0000065419047896 */ /* 0x000fd20008000004 */
[----:B------:R-:W-:Y:S03]  /*6400*/  SYNCS.ARRIVE.TRANS64.RED.A1T0 RZ, [UR4], RZ ;  /* 0x000000ffffff79a7 */ /* 0x000fe60008100404 */
.L_x_121:
[----:B-12---:R-:W-:Y:S01]  /*6410*/  SHF.L.U32 R5, RZ, 0x1f, RZ ;  /* 0x0000001fff057819 */ /* 0x006fe200000006ff */
[----:B------:R-:W-:Y:S01]  /*6420*/  UIADD3 UR4, UPT, UPT, UR14, 0x3a0, URZ ;  /* 0x000003a00e047890 */ /* 0x000fe2000fffe0ff */
[----:B------:R-:W-:Y:S02]  /*6430*/  PLOP3.LUT P0, PT, PT, PT, UP0, 0x80, 0x8 ;  /* 0x000000000008781c */ /* 0x000fe40003f0f008 */
[----:B----4-:R-:W1:Y:S02]  /*6440*/  SYNCS.PHASECHK.TRANS64.TRYWAIT P1, [UR14+0x3a0], R5 ;  /* 0x0003a005ff0075a7 */ /* 0x010e64000802110e */
[----:B-1----:R-:W-:Y:S09]  /*6450*/  @!P1 BRA `(.L_x_123) ;  /* 0x0000005800989947 */ /* 0x002ff20003800000 */
.L_x_286:
[----:B------:R-:W-:Y:S01]  /*6460*/  @!UP0 UPRMT UR4, UR25, 0x654, UR4 ;  /* 0x0000065419048896 */ /* 0x000fe20008000004 */
[----:B------:R-:W-:Y:S01]  /*6470*/  LOP3.LUT R2, R3, 0xffff, RZ, 0xc0, !PT ;  /* 0x0000ffff03027812 */ /* 0x000fe200078ec0ff */
[----:B------:R-:W-:Y:S02]  /*6480*/  IMAD.MOV.U32 R3, RZ, RZ, 0xffff ;  /* 0x0000ffffff037424 */ /* 0x000fe400078e00ff */
[----:B-1----:R-:W-:Y:S01]  /*6490*/  IMAD.MOV.U32 R5, RZ, RZ, 0x1 ;  /* 0x00000001ff057424 */ /* 0x002fe200078e00ff */
[----:B------:R-:W-:-:S04]  /*64a0*/  SHF.R.U32.HI R2, RZ, 0x5, R2 ;  /* 0x00000005ff027819 */ /* 0x000fc80000011602 */
[----:B------:R-:W-:Y:S01]  /*64b0*/  @!P0 SYNCS.ARRIVE.TRANS64.RED.A1T0 RZ, [UR4], RZ ;  /* 0x000000ffffff89a7 */ /* 0x000fe20008100404 */
[----:B------:R-:W-:Y:S01]  /*64c0*/  NOP ;  /* 0x0000000000007918 */ /* 0x000fe20000000000 */
[----:B------:R-:W1:Y:S01]  /*64d0*/  LDS R0, [UR8+0x14] ;  /* 0x00001408ff007984 */ /* 0x000e620008000800 */
[-C--:B------:R-:W-:Y:S02]  /*64e0*/  SHF.L.U32 R3, R3, R2.reuse, RZ ;  /* 0x0000000203037219 */ /* 0x080fe400000006ff */
[----:B------:R-:W-:Y:S02]  /*64f0*/  SHF.L.U32 R5, R5, R2, RZ ;  /* 0x0000000205057219 */ /* 0x000fe400000006ff */
[----:B-1----:R-:W-:-:S04]  /*6500*/  LOP3.LUT R0, R0, R3, RZ, 0xc0, !PT ;  /* 0x0000000300007212 */ /* 0x002fc800078ec0ff */
[----:B------:R-:W-:-:S13]  /*6510*/  ISETP.NE.AND P0, PT, R0, R3, PT ;  /* 0x000000030000720c */ /* 0x000fda0003f05270 */
[----:B------:R-:W-:Y:S05]  /*6520*/  @P0 BRA `(.L_x_124) ;  /* 0x00000000005c0947 */ /* 0x000fea0003800000 */
[----:B------:R-:W1:Y:S02]  /*6530*/  LDS R0, [UR8+0x18] ;  /* 0x00001808ff007984 */ /* 0x000e640008000800 */
[----:B-1----:R-:W-:-:S04]  /*6540*/  LOP3.LUT R0, R0, R5, RZ, 0xc0, !PT ;  /* 0x0000000500007212 */ /* 0x002fc800078ec0ff */
[----:B------:R-:W-:-:S13]  /*6550*/  ISETP.NE.AND P0, PT, R0, R5, PT ;  /* 0x000000050000720c */ /* 0x000fda0003f05270 */
[----:B------:R-:W-:Y:S05]  /*6560*/  @P0 BRA `(.L_x_125) ;  /* 0x0000000000400947 */ /* 0x000fea0003800000 */
[----:B------:R-:W-:Y:S01]  /*6570*/  R2UR UR4, R3 ;  /* 0x00000000030472ca */ /* 0x000fe200000e0000 */
[----:B------:R-:W1:Y:S01]  /*6580*/  S2R R2, SR_LANEID ;  /* 0x0000000000027919 */ /* 0x000e620000000000 */
[----:B------:R-:W-:-:S04]  /*6590*/  LOP3.LUT R5, RZ, R5, RZ, 0x33, !PT ;  /* 0x00000005ff057212 */ /* 0x000fc800078e33ff */
[----:B------:R-:W2:Y:S07]  /*65a0*/  REDUX UR6, R5 ;  /* 0x00000000050673c4 */ /* 0x000eae0000000000 */
[----:B------:R-:W-:-:S03]  /*65b0*/  ULOP3.LUT UR5, URZ, UR4, URZ, 0x33, !UPT ;  /* 0x00000004ff057292 */ /* 0x000fc6000f8e33ff */
[----:B------:R-:W-:Y:S02]  /*65c0*/  VOTEU.ANY UR4, UPT, PT ;  /* 0x0000000000047886 */ /* 0x000fe400038e0100 */
[----:B------:R-:W-:Y:S01]  /*65d0*/  UFLO.U32 UR4, UR4 ;  /* 0x00000004000472bd */ /* 0x000fe200080e0000 */
[----:B------:R-:W-:-:S04]  /*65e0*/  IMAD.U32 R0, RZ, RZ, UR5 ;  /* 0x00000005ff007e24 */ /* 0x000fc8000f8e00ff */
[----:B------:R-:W3:Y:S02]  /*65f0*/  REDUX UR7, R0 ;  /* 0x00000000000773c4 */ /* 0x000ee40000000000 */
[----:B------:R4:W-:Y:S01]  /*6600*/  UTCATOMSWS.AND URZ, UR5 ;  /* 0x0000000500ff79e3 */ /* 0x0009e20008000000 */
[----:B-1----:R-:W-:Y:S01]  /*6610*/  ISETP.EQ.U32.AND P0, PT, R2, UR4, PT ;  /* 0x0000000402007c0c */ /* 0x002fe2000bf02070 */
[----:B--2---:R-:W-:Y:S02]  /*6620*/  IMAD.U32 R2, RZ, RZ, UR6 ;  /* 0x00000006ff027e24 */ /* 0x004fe4000f8e00ff */
[----:B---3--:R-:W-:-:S10]  /*6630*/  IMAD.U32 R3, RZ, RZ, UR7 ;  /* 0x00000007ff037e24 */ /* 0x008fd4000f8e00ff */
[----:B------:R4:W-:Y:S04]  /*6640*/  @P0 ATOMS.AND RZ, [UR8+0x14], R3 ;  /* 0x00001403ffff098c */ /* 0x0009e8000a800008 */
[----:B------:R4:W-:Y:S01]  /*6650*/  @P0 ATOMS.AND RZ, [UR8+0x18], R2 ;  /* 0x00001802ffff098c */ /* 0x0009e2000a800008 */
[----:B------:R-:W-:Y:S05]  /*6660*/  BRA `(.L_x_126) ;  /* 0x0000000000147947 */ /* 0x000fea0003800000 */
.L_x_125:
[----:B------:R-:W-:Y:S02]  /*6670*/  MOV R2, 0x6690 ;  /* 0x0000669000027802 */ /* 0x000fe40000000f00 */
[----:B-----5:R-:W-:Y:S05]  /*6680*/  CALL.REL.NOINC `($__internal_0_$__cuda_sm10x_tcgen05_guardrail_trap_col_being_dealloced_not_returned_by_alloc) ;  /* 0x0000005800f07944 */ /* 0x020fea0003c00000 */
[----:B------:R-:W-:Y:S05]  /*6690*/  BRA `(.L_x_126) ;  /* 0x0000000000087947 */ /* 0x000fea0003800000 */
.L_x_124:
[----:B------:R-:W-:Y:S02]  /*66a0*/  MOV R2, 0x66c0 ;  /* 0x000066c000027802 */ /* 0x000fe40000000f00 */
[----:B-----5:R-:W-:Y:S05]  /*66b0*/  CALL.REL.NOINC `($__internal_2_$__cuda_sm10x_tcgen05_guardrail_trap_unallocated_columns_being_dealloced) ;  /* 0x0000005800fc7944 */ /* 0x020fea0003c00000 */
.L_x_126:
[----:B------:R-:W-:Y:S01]  /*66c0*/  NOP ;  /* 0x0000000000007918 */ /* 0x000fe20000000000 */
[----:B----4-:R-:W-:Y:S05]  /*66d0*/  EXIT ;  /* 0x000000000000794d */ /* 0x010fea0003800000 */
.L_x_98:
[----:B------:R-:W-:-:S09]  /*66e0*/  UISETP.NE.OR UP0, UPT, UR18, 0x3, !UP3 ;  /* 0x000000031200788c */ /* 0x000fd2000df05670 */
[----:B------:R-:W-:Y:S05]  /*66f0*/  BRA.U UP0, `(.L_x_127) ;  /* 0x0000001100407547 */ /* 0x000fea000b800000 */
[----:B------:R-:W2:Y:S01]  /*6700*/  LDCU.64 UR4, c[0x0][0x988] ;  /* 0x00013100ff0477ac */ /* 0x000ea20008000a00 */
[----:B------:R-:W3:Y:S01]  /*6710*/  LDC.64 R12, c[0x0][0x348] ;  /* 0x0000d200ff0c7b82 */ /* 0x000ee20000000a00 */
[----:B------:R-:W-:Y:S01]  /*6720*/  HFMA2 R10, -RZ, RZ, 0, 5.9604644775390625e-08 ;  /* 0x00000001ff0a7431 */ /* 0x000fe200000001ff */
[----:B------:R-:W-:Y:S01]  /*6730*/  MOV R8, RZ ;  /* 0x000000ff00087202 */ /* 0x000fe20000000f00 */
[----:B------:R-:W4:Y:S01]  /*6740*/  LDCU UR36, c[0x0][0x370] ;  /* 0x00006e00ff2477ac */ /* 0x000f220008000800 */
[----:B------:R-:W-:Y:S01]  /*6750*/  HFMA2 R3, -RZ, RZ, 0, 0.00048828125 ;  /* 0x00001000ff037431 */ /* 0x000fe200000001ff */
[----:B------:R-:W4:Y:S01]  /*6760*/  LDCU.128 UR32, c[0x0][0xc10] ;  /* 0x00018200ff2077ac */ /* 0x000f220008000c00 */
[----:B------:R-:W1:Y:S01]  /*6770*/  LDCU UR29, c[0x0][0x374] ;  /* 0x00006e80ff1d77ac */ /* 0x000e620008000800 */
[----:B------:R-:W1:Y:S01]  /*6780*/  LDCU.64 UR30, c[0x0][0x990] ;  /* 0x00013200ff1e77ac */ /* 0x000e620008000a00 */
[----:B------:R-:W1:Y:S01]  /*6790*/  LDCU UR26, c[0x0][0xc0c] ;  /* 0x00018180ff1a77ac */ /* 0x000e620008000800 */
[----:B--2---:R-:W-:Y:S01]  /*67a0*/  UISETP.NE.U32.AND UP0, UPT, UR4, URZ, UPT ;  /* 0x000000ff0400728c */ /* 0x004fe2000bf05070 */
[----:B------:R-:W2:Y:S01]  /*67b0*/  LDCU.128 UR40, c[0x0][0xa80] ;  /* 0x00015000ff2877ac */ /* 0x000ea20008000c00 */
[----:B------:R-:W3:Y:S01]  /*67c0*/  LDCU UR50, c[0x0][0xc20] ;  /* 0x00018400ff3277ac */ /* 0x000ee20008000800 */
[----:B------:R-:W3:Y:S01]  /*67d0*/  LDCU UR4, c[0x0][0xc30] ;  /* 0x00018600ff0477ac */ /* 0x000ee20008000800 */
[----:B------:R-:W3:Y:S01]  /*67e0*/  LDCU.128 UR52, c[0x0][0xa90] ;  /* 0x00015200ff3477ac */ /* 0x000ee20008000c00 */
[----:B------:R-:W-:Y:S01]  /*67f0*/  UMOV UR27, 0x400 ;  /* 0x00000400001b7882 */ /* 0x000fe20000000000 */
[----:B----4-:R-:W-:-:S02]  /*6800*/  UIMAD.WIDE.U32 UR6, UR36, UR32, URZ ;  /* 0x00000020240672a5 */ /* 0x010fc4000f8e00ff */
[----:B-1----:R-:W-:Y:S02]  /*6810*/  UIMAD.WIDE.U32 UR8, UR29, UR35, URZ ;  /* 0x000000231d0872a5 */ /* 0x002fe4000f8e00ff */
[----:B------:R-:W-:Y:S02]  /*6820*/  ULEA UR27, UR23, UR27, 0x18 ;  /* 0x0000001b171b7291 */ /* 0x000fe4000f8ec0ff */
[----:B------:R-:W-:Y:S02]  /*6830*/  UISETP.NE.AND.EX UP5, UPT, UR5, URZ, UPT, UP0 ;  /* 0x000000ff0500728c */ /* 0x000fe4000bfa5300 */
[----:B------:R-:W-:Y:S02]  /*6840*/  UISETP.NE.U32.AND UP6, UPT, UR30, URZ, UPT ;  /* 0x000000ff1e00728c */ /* 0x000fe4000bfc5070 */
[----:B------:R-:W-:Y:S02]  /*6850*/  UIADD3 UR38, UPT, UPT, UR27, 0x348, URZ ;  /* 0x000003481b267890 */ /* 0x000fe4000fffe0ff */
[----:B------:R-:W-:-:S02]  /*6860*/  UIADD3 UR37, UPT, UPT, UR27, 0x378, URZ ;  /* 0x000003781b257890 */ /* 0x000fc4000fffe0ff */
[----:B------:R-:W-:Y:S02]  /*6870*/  UIADD3 UR28, UPT, UPT, UR27, 0x340, URZ ;  /* 0x000003401b1c7890 */ /* 0x000fe4000fffe0ff */
[----:B------:R-:W-:Y:S02]  /*6880*/  UISETP.NE.AND UP0, UPT, UR39, 0x1, UPT ;  /* 0x000000012700788c */ /* 0x000fe4000bf05270 */
[----:B------:R-:W-:Y:S02]  /*6890*/  UISETP.GE.AND UP2, UPT, UR39, 0x1, UPT ;  /* 0x000000012700788c */ /* 0x000fe4000bf46270 */
[----:B------:R-:W-:Y:S01]  /*68a0*/  UISETP.NE.AND UP0, UPT, UR26, 0x1, UPT ;  /* 0x000000011a00788c */ /* 0x000fe2000bf05270 */
[----:B------:R-:W-:Y:S01]  /*68b0*/  UMOV UR47, UR7 ;  /* 0x00000007002f7c82 */ /* 0x000fe20008000000 */
[----:B------:R-:W-:Y:S01]  /*68c0*/  UMOV UR45, UR9 ;  /* 0x00000009002d7c82 */ /* 0x000fe20008000000 */
[----:B------:R-:W-:Y:S02]  /*68d0*/  UISETP.NE.AND UP2, UPT, UR34, 0x1, UPT ;  /* 0x000000012200788c */ /* 0x000fe4000bf45270 */
[----:B--2---:R-:W-:Y:S01]  /*68e0*/  UISETP.NE.AND UP0, UPT, UR40, 0x1, UPT ;  /* 0x000000012800788c */ /* 0x004fe2000bf05270 */
[----:B------:R-:W1:Y:S01]  /*68f0*/  LDCU UR51, c[0x0][0xaa0] ;  /* 0x00015400ff3377ac */ /* 0x000e620008000800 */
[----:B------:R-:W-:Y:S01]  /*6900*/  UPLOP3.LUT UP4, UPT, UPT, UPT, UPT, 0x40, 0x4 ;  /* 0x000000000004789c */ /* 0x000fe20003f8e870 */
[----:B------:R-:W2:Y:S01]  /*6910*/  LDCU.64 UR24, c[0x0][0xc28] ;  /* 0x00018500ff1877ac */ /* 0x000ea20008000a00 */
[----:B------:R-:W-:-:S02]  /*6920*/  UISETP.NE.AND.EX UP6, UPT, UR31, URZ, UPT, UP6 ;  /* 0x000000ff1f00728c */ /* 0x000fc4000bfc5360 */
[----:B------:R-:W-:Y:S02]  /*6930*/  UPRMT UR38, UR23, 0x654, UR38 ;  /* 0x0000065417267896 */ /* 0x000fe40008000026 */
[----:B------:R-:W-:Y:S02]  /*6940*/  UPRMT UR37, URZ, 0x654, UR37 ;  /* 0x00000654ff257896 */ /* 0x000fe40008000025 */
[----:B------:R-:W-:Y:S02]  /*6950*/  UPRMT UR44, UR23, 0x654, UR28 ;  /* 0x00000654172c7896 */ /* 0x000fe4000800001c */
[----:B------:R-:W-:Y:S02]  /*6960*/  USHF.R.U32.HI UR47, URZ, UR33, UR47 ;  /* 0x00000021ff2f7299 */ /* 0x000fe4000801162f */
[----:B---3--:R-:W-:Y:S02]  /*6970*/  USHF.R.U32.HI UR45, URZ, UR50, UR45 ;  /* 0x00000032ff2d7299 */ /* 0x008fe4000801162d */
[----:B------:R-:W-:-:S02]  /*6980*/  UISETP.NE.AND UP3, UPT, UR4, 0x1, UPT ;  /* 0x000000010400788c */ /* 0x000fc4000bf65270 */
[----:B------:R-:W-:Y:S02]  /*6990*/  UISETP.NE.AND UP2, UPT, UR43, 0x1, UPT ;  /* 0x000000012b00788c */ /* 0x000fe4000bf45270 */
[----:B-1----:R-:W-:-:S11]  /*69a0*/  UISETP.NE.AND UP0, UPT, UR54, 0x1, UPT ;  /* 0x000000013600788c */ /* 0x002fd6000bf05270 */
.L_x_136:
[----:B------:R-:W-:Y:S04]  /*69b0*/  SHF.L.U32 R5, R8, 0x1f, RZ ;  /* 0x0000001f08057819 */ /* 0x000fe800000006ff */
[----:B------:R-:W1:Y:S02]  /*69c0*/  SYNCS.PHASECHK.TRANS64.TRYWAIT P0, [UR27+0x370], R5 ;  /* 0x00037005ff0075a7 */ /* 0x000e64000800111b */
[----:B-1-3--:R-:W-:Y:S05]  /*69d0*/  @!P0 BRA `(.L_x_128) ;  /* 0x0000005400508947 */ /* 0x00afea0003800000 */
.L_x_288:
[----:B-1----:R-:W1:Y:S01]  /*69e0*/  LDS.128 R4, [UR27+0x3b0] ;  /* 0x0003b01bff047984 */ /* 0x002e620008000c00 */
[----:B------:R-:W-:Y:S01]  /*69f0*/  UISETP.GE.AND UP0, UPT, UR39, 0x1, UPT ;  /* 0x000000012700788c */ /* 0x000fe2000bf06270 */
[----:B------:R-:W-:Y:S01]  /*6a00*/  @!PT LDS RZ, [RZ] ;  /* 0x00000000fffff984 */ /* 0x000fe20000000800 */
[----:B------:R-:W-:Y:S01]  /*6a10*/  @!PT LDS RZ, [RZ] ;  /* 0x00000000fffff984 */ /* 0x000fe20000000800 */
[----:B------:R-:W-:Y:S01]  /*6a20*/  @!PT LDS RZ, [RZ] ;  /* 0x00000000fffff984 */ /* 0x000fe20000000800 */
[----:B------:R-:W-:Y:S01]  /*6a30*/  @!PT LDS RZ, [RZ] ;  /* 0x00000000fffff984 */ /* 0x000fe20000000800 */
[----:B------:R3:W-:Y:S06]  /*6a40*/  MEMBAR.ALL.CTA ;  /* 0x0000000000007992 */ /* 0x0007ec0000008000 */
[----:B---3--:R-:W3:Y:S02]  /*6a50*/  FENCE.VIEW.ASYNC.S ;  /* 0x00000000000073c6 */ /* 0x008ee40000000000 */
[----:B---3--:R-:W-:Y:S01]  /*6a60*/  SYNCS.ARRIVE.TRANS64.RED.A1T0 RZ, [UR37], RZ ;  /* 0x000000ffffff79a7 */ /* 0x008fe20008100425 */
[----:B-1----:R-:W-:Y:S11]  /*6a70*/  LOP3.LUT P0, RZ, R6, 0x1, RZ, 0xc0, !PT ;  /* 0x0000000106ff7812 */ /* 0x002ff6000780c0ff */
[----:B------:R-:W-:Y:S02]  /*6a80*/  @!UPT UIADD3 URZ, UPT, UPT, URZ, URZ, URZ ;  /* 0x000000fffffff290 */ /* 0x000fe4000fffe0ff */
[----:B------:R-:W-:Y:S01]  /*6a90*/  VOTEU.ANY UP2, P0 ;  /* 0x0000000000ff7886 */ /* 0x000fe20000040100 */
[----:B------:R-:W-:Y:S11]  /*6aa0*/  PLOP3.LUT P0, PT, PT, PT, UP2, 0x80, 0x8 ;  /* 0x000000000008781c */ /* 0x000ff60003f0f028 */
[----:B------:R-:W-:Y:S02]  /*6ab0*/  @!UPT UIADD3 URZ, UPT, UPT, URZ, URZ, URZ ;  /* 0x000000fffffff290 */ /* 0x000fe4000fffe0ff */
[----:B------:R-:W-:Y:S02]  /*6ac0*/  @P0 MOV R2, R4 ;  /* 0x0000000400020202 */ /* 0x000fe40000000f00 */
[----:B------:R-:W-:Y:S02]  /*6ad0*/  @P0 LOP3.LUT R0, R5, 0xffff, RZ, 0xc0, !PT ;  /* 0x0000ffff05000812 */ /* 0x000fe400078ec0ff */
[----:B------:R-:W-:Y:S02]  /*6ae0*/  @P0 R2UR UR5, R2 ;  /* 0x00000000020502ca */ /* 0x000fe400000e0000 */
[----:B------:R-:W-:Y:S11]  /*6af0*/  @P0 R2UR UR4, R0 ;  /* 0x00000000000402ca */ /* 0x000ff600000e0000 */
[----:B------:R-:W-:Y:S02]  /*6b00*/  @UP2 UMOV UR23, UR5 ;  /* 0x0000000500172c82 */ /* 0x000fe40008000000 */
[----:B------:R-:W-:Y:S01]  /*6b10*/  @UP2 UMOV UR15, UR4 ;  /* 0x00000004000f2c82 */ /* 0x000fe20008000000 */
[----:B------:R-:W-:Y:S05]  /*6b20*/  BRA.U !UP0, `(.L_x_129) ;  /* 0x0000000108c07547 */ /* 0x000fea000b800000 */
[----:B------:R-:W-:Y:S02]  /*6b30*/  UP2UR UR14, UPR, URZ, 0x4 ;  /* 0x00000004ff0e7883 */ /* 0x000fe40008000000 */
[----:B------:R-:W-:Y:S02]  /*6b40*/  UISETP.NE.AND UP2, UPT, UR34, 0x1, UPT ;  /* 0x000000012200788c */ /* 0x000fe4000bf45270 */
[----:B------:R-:W-:Y:S02]  /*6b50*/  UIMAD.WIDE.U32 UR6, UR15, UR35, URZ ;  /* 0x000000230f0672a5 */ /* 0x000fe4000f8e00ff */
[----:B------:R-:W-:Y:S02]  /*6b60*/  UIMAD.WIDE.U32 UR10, UR23, UR32, URZ ;  /* 0x00000020170a72a5 */ /* 0x000fe4000f8e00ff */
[----:B------:R-:W-:Y:S02]  /*6b70*/  USEL UR4, UR29, UR45, !UP2 ;  /* 0x0000002d1d047287 */ /* 0x000fe4000d000000 */
[----:B------:R-:W-:Y:S02]  /*6b80*/  UISETP.NE.AND UP0, UPT, UR26, 0x1, UPT ;  /* 0x000000011a00788c */ /* 0x000fe4000bf05270 */
[----:B------:R-:W-:Y:S02]  /*6b90*/  UP2UR UR18, UPR, URZ, 0x2 ;  /* 0x00000002ff127883 */ /* 0x000fe40008000000 */
[----:B------:R-:W-:Y:S02]  /*6ba0*/  UISETP.NE.AND UP1, UPT, UR39, 0x1, UPT ;  /* 0x000000012700788c */ /* 0x000fe4000bf25270 */
[----:B--2---:R-:W-:Y:S02]  /*6bb0*/  UIMAD.WIDE.U32 UR12, UR4, UR24, URZ ;  /* 0x00000018040c72a5 */ /* 0x004fe4000f8e00ff */
[----:B------:R-:W-:Y:S01]  /*6bc0*/  USEL UR9, UR36, UR47, !UP0 ;  /* 0x0000002f24097287 */ /* 0x000fe2000c000000 */
[----:B------:R-:W-:Y:S01]  /*6bd0*/  UMOV UR6, UR7 ;  /* 0x0000000700067c82 */ /* 0x000fe20008000000 */
[----:B------:R-:W-:Y:S01]  /*6be0*/  UMOV UR5, UR11 ;  /* 0x0000000b00057c82 */ /* 0x000fe20008000000 */
[----:B------:R-:W-:Y:S02]  /*6bf0*/  USHF.R.U32.HI UR7, URZ, UR50, UR6 ;  /* 0x00000032ff077299 */ /* 0x000fe40008011606 */
[----:B------:R-:W-:Y:S02]  /*6c00*/  USHF.R.U32.HI UR6, URZ, UR33, UR5 ;  /* 0x00000021ff067299 */ /* 0x000fe40008011605 */
[----:B------:R-:W-:Y:S02]  /*6c10*/  UIMAD.WIDE.U32 UR16, UR9, UR24, URZ ;  /* 0x00000018091072a5 */ /* 0x000fe4000f8e00ff */
[----:B------:R-:W-:Y:S02]  /*6c20*/  USEL UR8, UR15, UR7, !UP2 ;  /* 0x000000070f087287 */ /* 0x000fe4000d000000 */
[----:B------:R-:W-:Y:S02]  /*6c30*/  UISETP.NE.AND UP2, UPT, UR14, URZ, UPT ;  /* 0x000000ff0e00728c */ /* 0x000fe4000bf45270 */
[----:B------:R-:W-:Y:S01]  /*6c40*/  UIMAD.WIDE.U32 UR10, UR8, UR24, URZ ;  /* 0x00000018080a72a5 */ /* 0x000fe2000f8e00ff */
[----:B------:R-:W-:Y:S02]  /*6c50*/  UMOV UR5, UR13 ;  /* 0x0000000d00057c82 */ /* 0x000fe40008000000 */
[----:B------:R-:W-:Y:S03]  /*6c60*/  @UP1 USHF.R.U32.HI UR4, URZ, UR25, UR5 ;  /* 0x00000019ff041299 */ /* 0x000fe60008011605 */
[----:B------:R-:W-:Y:S01]  /*6c70*/  UMOV UR5, UR17 ;  /* 0x0000001100057c82 */ /* 0x000fe20008000000 */
[----:B------:R-:W-:Y:S02]  /*6c80*/  UIMAD UR4, UR39, UR4, URZ ;  /* 0x00000004270472a4 */ /* 0x000fe4000f8e02ff */
[----:B------:R-:W-:Y:S02]  /*6c90*/  @UP1 USHF.R.U32.HI UR9, URZ, UR25, UR5 ;  /* 0x00000019ff091299 */ /* 0x000fe40008011605 */
[----:B------:R-:W-:Y:S02]  /*6ca0*/  USEL UR5, UR23, UR6, !UP0 ;  /* 0x0000000617057287 */ /* 0x000fe4000c000000 */
[----:B------:R-:W-:Y:S02]  /*6cb0*/  UIMAD UR6, UR39, UR9, URZ ;  /* 0x00000009270672a4 */ /* 0x000fe4000f8e02ff */
[----:B------:R-:W-:Y:S03]  /*6cc0*/  UISETP.GE.AND UP0, UPT, UR8, UR4, UPT ;  /* 0x000000040800728c */ /* 0x000fe6000bf06270 */
[----:B------:R-:W-:Y:S01]  /*6cd0*/  UMOV UR4, UR11 ;  /* 0x0000000b00047c82 */ /* 0x000fe20008000000 */
[----:B------:R-:W-:Y:S02]  /*6ce0*/  UISETP.GE.OR UP0, UPT, UR5, UR6, UP0 ;  /* 0x000000060500728c */ /* 0x000fe40008706670 */
[----:B------:R-:W-:Y:S02]  /*6cf0*/  USHF.R.U32.HI UR4, URZ, UR25, UR4 ;  /* 0x00000019ff047299 */ /* 0x000fe40008011604 */
[----:B------:R-:W-:Y:S02]  /*6d00*/  UIMAD.WIDE.U32 UR6, UR5, UR24, URZ ;  /* 0x00000018050672a5 */ /* 0x000fe4000f8e00ff */
[----:B------:R-:W-:Y:S04]  /*6d10*/  USEL UR10, UR8, UR4, !UP1 ;  /* 0x00000004080a7287 */ /* 0x000fe8000c800000 */
[----:B------:R-:W-:Y:S01]  /*6d20*/  UIADD3 UR11, UPT, UPT, -UR10, URZ, URZ ;  /* 0x000000ff0a0b7290 */ /* 0x000fe2000fffe1ff */
[----:B------:R-:W-:Y:S01]  /*6d30*/  @!UP0 UMOV UR4, UR7 ;  /* 0x0000000700048c82 */ /* 0x000fe20008000000 */
[----:B------:R-:W-:Y:S02]  /*6d40*/  UIADD3 UR7, UPT, UPT, -UR8, URZ, URZ ;  /* 0x000000ff08077290 */ /* 0x000fe4000fffe1ff */
[----:B------:R-:W-:Y:S02]  /*6d50*/  @!UP0 USHF.R.U32.HI UR4, URZ, UR25, UR4 ;  /* 0x00000019ff048299 */ /* 0x000fe40008011604 */
[----:B------:R-:W-:Y:S02]  /*6d60*/  UIMAD UR6, UR39, UR11, UR8 ;  /* 0x0000000b270672a4 */ /* 0x000fe4000f8e0208 */
[----:B------:R-:W-:Y:S02]  /*6d70*/  @!UP0 USEL UR4, UR5, UR4, !UP1 ;  /* 0x0000000405048287 */ /* 0x000fe4000c800000 */
[----:B------:R-:W-:Y:S02]  /*6d80*/  UISETP.NE.AND UP1, UPT, UR18, URZ, UPT ;  /* 0x000000ff1200728c */ /* 0x000fe4000bf25270 */
[----:B------:R-:W-:Y:S02]  /*6d90*/  @!UP0 UIMAD UR6, UR9, UR6, UR4 ;  /* 0x00000006090682a4 */ /* 0x000fe4000f8e0204 */
[----:B------:R-:W-:Y:S02]  /*6da0*/  @!UP0 UIADD3 UR9, UPT, UPT, UR10, -UR4, URZ ;  /* 0x800000040a098290 */ /* 0x000fe4000fffe0ff */
[----:B------:R-:W-:Y:S02]  /*6db0*/  UIADD3 UR4, UPT, UPT, -UR5, URZ, URZ ;  /* 0x000000ff05047290 */ /* 0x000fe4000fffe1ff */
[----:B------:R-:W-:Y:S03]  /*6dc0*/  @!UP0 UIMAD UR8, UR9, UR39, UR5 ;  /* 0x00000027090882a4 */ /* 0x000fe6000f8e0205 */
[----:B------:R-:W-:Y:S01]  /*6dd0*/  @!UP0 UMOV UR5, UR6 ;  /* 0x0000000600058c82 */ /* 0x000fe20008000000 */
[----:B------:R-:W-:Y:S02]  /*6de0*/  UIMAD UR6, UR26, UR4, UR23 ;  /* 0x000000041a0672a4 */ /* 0x000fe4000f8e0217 */
[----:B------:R-:W-:Y:S02]  /*6df0*/  UIMAD UR4, UR34, UR7, UR15 ;  /* 0x00000007220472a4 */ /* 0x000fe4000f8e020f */
[----:B------:R-:W-:Y:S02]  /*6e00*/  UIMAD UR23, UR5, UR26, UR6 ;  /* 0x0000001a051772a4 */ /* 0x000fe4000f8e0206 */
[----:B------:R-:W-:Y:S11]  /*6e10*/  UIMAD UR15, UR8, UR34, UR4 ;  /* 0x00000022080f72a4 */ /* 0x000ff6000f8e0204 */
[----:B------:R-:W-:Y:S01]  /*6e20*/  @!UPT UIADD3 URZ, UPT, UPT, URZ, URZ, URZ ;  /* 0x000000fffffff290 */ /* 0x000fe2000fffe0ff */
.L_x_129:
[----:B------:R-:W1:Y:S01]  /*6e30*/  @!UP3 LDCU.128 UR8, c[0x0][0xc10] ;  /* 0x00018200ff08b7ac */ /* 0x000e620008000c00 */
[----:B------:R-:W-:Y:S02]  /*6e40*/  ISETP.NE.U32.AND P1, PT, RZ, UR30, PT ;  /* 0x0000001eff007c0c */ /* 0x000fe4000bf25070 */
[----:B------:R-:W-:Y:S02]  /*6e50*/  SHF.L.U32 R9, R10, 0x1f, RZ ;  /* 0x0000001f0a097819 */ /* 0x000fe400000006ff */
[----:B------:R-:W-:Y:S01]  /*6e60*/  ISETP.NE.AND.EX P1, PT, RZ, UR31, PT, P1 ;  /* 0x0000001fff007c0c */ /* 0x000fe2000bf25310 */
[----:B------:R-:W3:Y:S01]  /*6e70*/  @!UP3 LDCU UR5, c[0x0][0xc0c] ;  /* 0x00018180ff05b7ac */ /* 0x000ee20008000800 */
[----:B------:R-:W-:Y:S02]  /*6e80*/  USHF.L.U32 UR19, UR19, 0x7, URZ ;  /* 0x0000000713137899 */ /* 0x000fe400080006ff */
[----:B-1----:R-:W-:Y:S07]  /*6e90*/  UIMAD.WIDE.U32 UR6, UR23, UR8, URZ ;  /* 0x00000008170672a5 */ /* 0x002fee000f8e00ff */
[----:B------:R-:W-:Y:S01]  /*6ea0*/  @!UP3 UMOV UR4, UR7 ;  /* 0x000000070004bc82 */ /* 0x000fe20008000000 */
[----:B---3--:R-:W-:Y:S02]  /*6eb0*/  @!UP3 UISETP.NE.AND UP0, UPT, UR5, 0x1, UPT ;  /* 0x000000010500b88c */ /* 0x008fe4000bf05270 */
[----:B------:R-:W-:Y:S02]  /*6ec0*/  @!UP3 USHF.R.U32.HI UR4, URZ, UR9, UR4 ;  /* 0x00000009ff04b299 */ /* 0x000fe40008011604 */
[----:B------:R-:W-:Y:S02]  /*6ed0*/  UIMAD.WIDE.U32 UR6, UR15, UR11, URZ ;  /* 0x0000000b0f0672a5 */ /* 0x000fe4000f8e00ff */
[----:B------:R-:W-:Y:S02]  /*6ee0*/  @!UP3 USEL UR8, UR23, UR4, !UP0 ;  /* 0x000000041708b287 */ /* 0x000fe4000c000000 */
[----:B------:R-:W-:Y:S03]  /*6ef0*/  @!UP3 UISETP.NE.AND UP0, UPT, UR10, 0x1, UPT ;  /* 0x000000010a00b88c */ /* 0x000fe6000bf05270 */
[----:B------:R-:W-:Y:S02]  /*6f00*/  @!UP3 UMOV UR6, UR7 ;  /* 0x000000070006bc82 */ /* 0x000fe40008000000 */
[----:B------:R-:W1:Y:S02]  /*6f10*/  @!UP3 LDCU UR4, c[0x0][0xc20] ;  /* 0x00018400ff04b7ac */ /* 0x000e640008000800 */
[----:B-1----:R-:W-:Y:S04]  /*6f20*/  @!UP3 USHF.R.U32.HI UR6, URZ, UR4, UR6 ;  /* 0x00000004ff06b299 */ /* 0x002fe80008011606 */
[----:B------:R-:W-:Y:S04]  /*6f30*/  @!UP3 USEL UR6, UR15, UR6, !UP0 ;  /* 0x000000060f06b287 */ /* 0x000fe8000c000000 */
[----:B------:R-:W-:Y:S02]  /*6f40*/  @!UP3 UIADD3 UR4, UPT, UPT, -UR8, UR6, URZ ;  /* 0x000000060804b290 */ /* 0x000fe4000fffe1ff */
[----:B------:R-:W-:Y:S02]  /*6f50*/  @!UP3 UIADD3 UR6, UPT, UPT, UR8, -UR6, URZ ;  /* 0x800000060806b290 */ /* 0x000fe4000fffe0ff */
[----:B------:R-:W-:Y:S02]  /*6f60*/  @!UP3 UIMAD UR23, UR4, UR5, UR23 ;  /* 0x000000050417b2a4 */ /* 0x000fe4000f8e0217 */
[----:B------:R-:W-:Y:S01]  /*6f70*/  @!UP3 UIMAD UR15, UR6, UR10, UR15 ;  /* 0x0000000a060fb2a4 */ /* 0x000fe2000f8e020f */
[----:B------:R-:W-:Y:S11]  /*6f80*/  BRA.U UP4, `(.L_x_130) ;  /* 0x0000000104107547 */ /* 0x000ff6000b800000 */
[----:B------:R-:W-:Y:S04]  /*6f90*/  MOV R0, UR49 ;  /* 0x0000003100007c02 */ /* 0x000fe80008000f00 */
[----:B------:R-:W-:Y:S04]  /*6fa0*/  SHF.L.U32 R11, R0, 0x1f, RZ ;  /* 0x0000001f000b7819 */ /* 0x000fe800000006ff */
[----:B------:R-:W1:Y:S02]  /*6fb0*/  SYNCS.PHASECHK.TRANS64.TRYWAIT P2, [UR27+0x368], R11 ;  /* 0x0003680bff0075a7 */ /* 0x000e64000804111b */
[----:B-1----:R-:W-:Y:S05]  /*6fc0*/  @!P2 BRA `(.L_x_131) ;  /* 0x0000004c00eca947 */ /* 0x002fea0003800000 */
.L_x_130:
[----:B------:R-:W-:Y:S05]  /*6fd0*/  BRA.U !UP6, `(.L_x_132) ;  /* 0x000000010e387547 */ /* 0x000fea000b800000 */
[----:B------:R-:W-:Y:S01]  /*6fe0*/  UPLOP3.LUT UP1, UPT, UPT, UPT, UP5, 0x80, 0x8 ;  /* 0x000000000008789c */ /* 0x000fe20003f2f050 */
[----:B-1----:R-:W-:Y:S01]  /*6ff0*/  HFMA2 R0, -RZ, RZ, 0, 5.9604644775390625e-08 ;  /* 0x00000001ff007431 */ /* 0x002fe200000001ff */
[----:B------:R-:W1:Y:S01]  /*7000*/  LDCU.64 UR8, c[0x0][0x358] ;  /* 0x00006b00ff0877ac */ /* 0x000e620008000a00 */
[----:B------:R-:W-:Y:S03]  /*7010*/  IMAD.MOV.U32 R86, RZ, RZ, 0x1 ;  /* 0x00000001ff567424 */ /* 0x000fe600078e00ff */
[----:B------:R-:W-:Y:S05]  /*7020*/  PLOP3.LUT P2, PT, PT, PT, UP1, 0x80, 0x8 ;  /* 0x000000000008781c */ /* 0x000fea0003f4f018 */
[----:B------:R-:W3:Y:S01]  /*7030*/  @UP1 LDCU.64 UR4, c[0x0][0x988] ;  /* 0x00013100ff0417ac */ /* 0x000ee20008000a00 */
[----:B------:R-:W-:Y:S07]  /*7040*/  @UP1 UIMAD UR6, UR46, UR30, URZ ;  /* 0x0000001e2e0612a4 */ /* 0x000fee000f8e02ff */
[----:B------:R-:W-:Y:S01]  /*7050*/  @!P2 PRMT R86, R0, 0x7610, R86 ;  /* 0x000076100056a816 */ /* 0x000fe20000000056 */
[----:B---3--:R-:W-:Y:S06]  /*7060*/  @UP1 UIMAD.WIDE UR4, UR6, 0x4, UR4 ;  /* 0x00000004060418a5 */ /* 0x008fec000f8e0204 */
[----:B------:R-:W-:Y:S01]  /*7070*/  IMAD.U32 R14, RZ, RZ, UR4 ;  /* 0x00000004ff0e7e24 */ /* 0x000fe2000f8e00ff */
[----:B------:R-:W-:Y:S04]  /*7080*/  MOV R15, UR5 ;  /* 0x00000005000f7c02 */ /* 0x000fe80008000f00 */
[----:B------:R-:W3:Y:S01]  /*7090*/  @!UP1 LDCU UR4, c[0x0][0x980] ;  /* 0x00013000ff0497ac */ /* 0x000ee20008000800 */
[----:B-1---5:R4:W5:Y:S02]  /*70a0*/  @P2 LDG.E R41, desc[UR8][R14.64] ;  /* 0x000000080e292981 */ /* 0x022964000c1e1900 */
[----:B---34-:R-:W-:Y:S07]  /*70b0*/  @!P2 IMAD.U32 R41, RZ, RZ, UR4 ;  /* 0x00000004ff29ae24 */ /* 0x018fee000f8e00ff */
.L_x_132:
[----:B-----5:R-:W-:Y:S01]  /*70c0*/  @!P1 FSETP.EQ.AND P3, PT, R41, RZ, PT ;  /* 0x000000ff2900920b */ /* 0x020fe20003f62000 */
[----:B------:R-:W-:Y:S01]  /*70d0*/  @!UPT UIADD3 URZ, UPT, UPT, URZ, URZ, URZ ;  /* 0x000000fffffff290 */ /* 0x000fe2000fffe0ff */
[----:B------:R-:W-:Y:S11]  /*70e0*/  @!P1 BRA `(.L_x_133) ;  /* 0x0000000000149947 */ /* 0x000ff60003800000 */
[----:B------:R-:W-:Y:S02]  /*70f0*/  LOP3.LUT P1, RZ, R86, 0xff, RZ, 0xc0, !PT ;  /* 0x000000ff56ff7812 */ /* 0x000fe4000782c0ff */
[----:B------:R-:W-:Y:S04]  /*7100*/  PLOP3.LUT P3, PT, PT, PT, UP1, 0x80, 0x8 ;  /* 0x000000000008781c */ /* 0x000fe80003f6f018 */
[----:B------:R-:W-:Y:S07]  /*7110*/  PLOP3.LUT P3, PT, P3, PT, PT, 0x8, 0x80 ;  /* 0x000000000080781c */ /* 0x000fee0001f6e170 */
[----:B------:R-:W-:Y:S11]  /*7120*/  @P1 FSETP.EQ.AND P3, PT, R41, RZ, PT ;  /* 0x000000ff2900120b */ /* 0x000ff60003f62000 */
[----:B------:R-:W-:Y:S02]  /*7130*/  @!UPT UIADD3 URZ, UPT, UPT, URZ, URZ, URZ ;  /* 0x000000fffffff290 */ /* 0x000fe4000fffe0ff */
.L_x_133:
[----:B------:R-:W-:Y:S01]  /*7140*/  USHF.L.U32 UR11, UR48, 0x6, URZ ;  /* 0x00000006300b7899 */ /* 0x000fe200080006ff */
[----:B------:R-:W3:Y:S01]  /*7150*/  SYNCS.PHASECHK.TRANS64.TRYWAIT P1, [UR27+0x350], R9 ;  /* 0x00035009ff0075a7 */ /* 0x000ee2000802111b */
[----:B------:R-:W-:Y:S02]  /*7160*/  UISETP.NE.AND UP0, UPT, UR40, 0x1, UPT ;  /* 0x000000012800788c */ /* 0x000fe4000bf05270 */
[----:B------:R-:W-:Y:S01]  /*7170*/  UIMAD.WIDE.U32 UR4, UR11, UR41, URZ ;  /* 0x000000290b0472a5 */ /* 0x000fe2000f8e00ff */
[----:B------:R-:W-:Y:S04]  /*7180*/  ELECT P2, URZ, PT ;  /* 0x0000000000ff782f */ /* 0x000fe80003840000 */
[----:B------:R-:W-:Y:S02]  /*7190*/  PLOP3.LUT P2, PT, P3, P2, PT, 0xf2, 0x2f ;  /* 0x00000000002f781c */ /* 0x000fe40001f45e72 */
[----:B------:R-:W-:Y:S02]  /*71a0*/  UMOV UR4, UR5 ;  /* 0x0000000500047c82 */ /* 0x000fe40008000000 */
[----:B------:R-:W-:Y:S04]  /*71b0*/  USHF.R.U32.HI UR4, URZ, UR42, UR4 ;  /* 0x0000002aff047299 */ /* 0x000fe80008011604 */
[----:B------:R-:W-:Y:S02]  /*71c0*/  USEL UR12, UR11, UR4, !UP0 ;  /* 0x000000040b0c7287 */ /* 0x000fe4000c000000 */
[----:B------:R-:W-:Y:S02]  /*71d0*/  UISETP.NE.AND UP0, UPT, UR43, 0x1, UPT ;  /* 0x000000012b00788c */ /* 0x000fe4000bf05270 */
[----:B------:R-:W-:Y:S02]  /*71e0*/  UIMAD.WIDE.U32 UR4, UR12, UR52, URZ ;  /* 0x000000340c0472a5 */ /* 0x000fe4000f8e00ff */
[----:B------:R-:W-:Y:S01]  /*71f0*/  UIADD3 UR6, UPT, UPT, -UR12, URZ, URZ ;  /* 0x000000ff0c067290 */ /* 0x000fe2000fffe1ff */
[----:B-1----:R-:W-:Y:S03]  /*7200*/  @!P2 IMAD.MOV.U32 R0, RZ, 0x20, RZ ;  /* 0x00000020ff00a824 */ /* 0x002fe600078e00ff */
[----:B------:R-:W-:Y:S01]  /*7210*/  UIMAD UR11, UR40, UR6, UR11 ;  /* 0x00000006280b72a4 */ /* 0x000fe2000f8e020b */
[----:B------:R-:W-:Y:S01]  /*7220*/  @!P2 IMAD.MOV.U32 R0, RZ, 0x400, R0 ;  /* 0x00000400ff00a824 */ /* 0x000fe200078e0000 */
[----:B------:R-:W-:Y:S02]  /*7230*/  UMOV UR4, UR5 ;  /* 0x0000000500047c82 */ /* 0x000fe40008000000 */
[----:B------:R-:W-:Y:S04]  /*7240*/  USHF.R.U32.HI UR4, URZ, UR53, UR4 ;  /* 0x00000035ff047299 */ /* 0x000fe80008011604 */
[----:B------:R-:W-:Y:S02]  /*7250*/  USEL UR13, UR12, UR4, !UP0 ;  /* 0x000000040c0d7287 */ /* 0x000fe4000c000000 */
[----:B------:R-:W-:Y:S02]  /*7260*/  UISETP.NE.AND UP0, UPT, UR54, 0x1, UPT ;  /* 0x000000013600788c */ /* 0x000fe4000bf05270 */
[----:B------:R-:W-:Y:S07]  /*7270*/  UIMAD.WIDE.U32 UR4, UR13, UR55, URZ ;  /* 0x000000370d0472a5 */ /* 0x000fee000f8e00ff */
[----:B------:R-:W-:Y:S02]  /*7280*/  UMOV UR4, UR5 ;  /* 0x0000000500047c82 */ /* 0x000fe40008000000 */
[----:B------:R-:W-:Y:S04]  /*7290*/  USHF.R.U32.HI UR4, URZ, UR51, UR4 ;  /* 0x00000033ff047299 */ /* 0x000fe80008011604 */
[----:B------:R-:W-:Y:S02]  /*72a0*/  USEL UR14, UR13, UR4, !UP0 ;  /* 0x000000040d0e7287 */ /* 0x000fe4000c000000 */
[----:B------:R-:W-:Y:S02]  /*72b0*/  UIADD3 UR4, UPT, UPT, -UR13, URZ, URZ ;  /* 0x000000ff0d047290 */ /* 0x000fe4000fffe1ff */
[----:B------:R-:W-:Y:S02]  /*72c0*/  UIADD3 UR5, UPT, UPT, -UR14, URZ, URZ ;  /* 0x000000ff0e057290 */ /* 0x000fe4000fffe1ff */
[----:B------:R-:W-:Y:S02]  /*72d0*/  UIMAD UR12, UR43, UR4, UR12 ;  /* 0x000000042b0c72a4 */ /* 0x000fe4000f8e020c */
[----:B------:R-:W-:Y:S01]  /*72e0*/  UIMAD UR13, UR54, UR5, UR13 ;  /* 0x00000005360d72a4 */ /* 0x000fe2000f8e020d */
[----:B---3--:R-:W-:Y:S11]  /*72f0*/  @!P1 BRA `(.L_x_134) ;  /* 0x0000004c00389947 */ /* 0x008ff60003800000 */
.L_x_291:
[----:B-1----:R-:W-:Y:S01]  /*7300*/  @!P2 IADD3 R2, P1, PT, R12, 0x680, RZ ;  /* 0x000006800c02a810 */ /* 0x002fe20007f3e0ff */
[----:B------:R-:W-:Y:S01]  /*7310*/  VOTEU.ALL UP0, P2 ;  /* 0x0000000000ff7886 */ /* 0x000fe20001000000 */
[----:B------:R-:W-:Y:S02]  /*7320*/  @!P2 R2UR UR6, R0 ;  /* 0x000000000006a2ca */ /* 0x000fe400000e0000 */
[----:B------:R-:W-:Y:S01]  /*7330*/  @!P2 R2UR UR5, R2 ;  /* 0x000000000205a2ca */ /* 0x000fe200000e0000 */
[----:B------:R-:W-:Y:S01]  /*7340*/  @!P2 IMAD.X R0, RZ, RZ, R13, P1 ;  /* 0x000000ffff00a224 */ /* 0x000fe200008e060d */
[----:B------:R-:W-:Y:S01]  /*7350*/  @!UP0 UIADD3 UR8, UPT, UPT, UR27, 0x400, URZ ;  /* 0x000004001b088890 */ /* 0x000fe2000fffe0ff */
[----:B------:R-:W-:Y:S01]  /*7360*/  @P0 SHF.R.U32.HI R4, RZ, 0x10, R5 ;  /* 0x00000010ff040819 */ /* 0x000fe20000011605 */
[----:B------:R-:W-:Y:S02]  /*7370*/  @!UP0 UIADD3 UR16, UPT, UPT, UR27, 0xc00, URZ ;  /* 0x00000c001b108890 */ /* 0x000fe4000fffe0ff */
[----:B------:R-:W-:Y:S01]  /*7380*/  @!P2 R2UR UR4, R0 ;  /* 0x000000000004a2ca */ /* 0x000fe200000e0000 */
[----:B------:R-:W-:Y:S01]  /*7390*/  @!UP0 UIADD3 UR7, UPT, UPT, UR19, 0x40, URZ ;  /* 0x0000004013078890 */ /* 0x000fe2000fffe0ff */
[----:B------:R-:W-:Y:S01]  /*73a0*/  @!P2 IMAD.MOV.U32 R0, RZ, RZ, 0x1000 ;  /* 0x00001000ff00a424 */ /* 0x000fe200078e00ff */
[----:B------:R-:W-:Y:S02]  /*73b0*/  @P0 R2UR UR46, R4 ;  /* 0x00000000042e02ca */ /* 0x000fe400000e0000 */
[----:B------:R-:W-:Y:S02]  /*73c0*/  @!UP0 UPRMT UR6, UR6, 0x5410, URZ ;  /* 0x0000541006068896 */ /* 0x000fe400080000ff */
[----:B------:R-:W-:Y:S01]  /*73d0*/  IMAD.U32 R14, RZ, RZ, UR5 ;  /* 0x00000005ff0e7e24 */ /* 0x000fe2000f8e00ff */
[----:B------:R-:W-:Y:S05]  /*73e0*/  VOTEU.ALL UP0, P2 ;  /* 0x0000000000ff7886 */ /* 0x000fea0001000000 */
[----:B------:R-:W-:Y:S01]  /*73f0*/  IMAD.U32 R15, RZ, RZ, UR4 ;  /* 0x00000004ff0f7e24 */ /* 0x000fe2000f8e00ff */
[----:B------:R-:W-:Y:S01]  /*7400*/  @!P2 R2UR UR4, R14 ;  /* 0x000000000e04a2ca */ /* 0x000fe200000e0000 */
[----:B------:R-:W-:Y:S01]  /*7410*/  @!UP0 UMOV UR9, UR28 ;  /* 0x0000001c00098c82 */ /* 0x000fe20008000000 */
[----:B------:R-:W-:Y:S02]  /*7420*/  @!UP0 UMOV UR10, UR19 ;  /* 0x00000013000a8c82 */ /* 0x000fe40008000000 */
[----:B------:R-:W-:Y:S11]  /*7430*/  @!P2 R2UR UR5, R15 ;  /* 0x000000000f05a2ca */ /* 0x000ff600000e0000 */
[----:B------:R-:W-:Y:S02]  /*7440*/  @!UPT UIADD3 URZ, UPT, UPT, URZ, URZ, URZ ;  /* 0x000000fffffff290 */ /* 0x000fe4000fffe0ff */
[----:B------:R1:W-:Y:S01]  /*7450*/  @!UP0 UTMALDG.5D.IM2COL [UR8], [UR4], UR6 ;  /* 0x00000008040083b4 */ /* 0x0003e20008060006 */
[----:B------:R-:W-:Y:S05]  /*7460*/  VOTEU.ALL UP0, P2 ;  /* 0x0000000000ff7886 */ /* 0x000fea0001000000 */
[----:B-1----:R-:W-:Y:S01]  /*7470*/  @!UP0 UMOV UR8, UR16 ;  /* 0x0000001000088c82 */ /* 0x002fe20008000000 */
[----:B------:R-:W-:Y:S01]  /*7480*/  @!UP0 UMOV UR9, UR28 ;  /* 0x0000001c00098c82 */ /* 0x000fe20008000000 */
[----:B------:R-:W-:Y:S02]  /*7490*/  @!UP0 UMOV UR10, UR7 ;  /* 0x00000007000a8c82 */ /* 0x000fe40008000000 */
[----:B------:R1:W-:Y:S01]  /*74a0*/  @!UP0 UTMALDG.5D.IM2COL [UR8], [UR4], UR6 ;  /* 0x00000008040083b4 */ /* 0x0003e20008060006 */
[----:B------:R1:W-:Y:S01]  /*74b0*/  @!P2 SYNCS.ARRIVE.TRANS64.RED.A0TR RZ, [UR27+0x340], R0 ;  /* 0x00034000ffffa9a7 */ /* 0x0003e2000830041b */
[----:B------:R-:W-:Y:S01]  /*74c0*/  SYNCS.ARRIVE.TRANS64.RED.A1T0 RZ, [UR44], RZ ;  /* 0x000000ffffff79a7 */ /* 0x000fe2000810042c */
[----:B------:R-:W3:Y:S02]  /*74d0*/  SYNCS.PHASECHK.TRANS64.TRYWAIT P1, [UR27+0x358], R9 ;  /* 0x00035809ff0075a7 */ /* 0x000ee4000802111b */
[----:B-1-3--:R-:W-:Y:S05]  /*74e0*/  @!P1 BRA `(.L_x_135) ;  /* 0x0000004800d49947 */ /* 0x00afea0003800000 */
.L_x_293:
[----:B------:R-:W-:Y:S01]  /*74f0*/  UPLOP3.LUT UP4, UPT, UPT, UPT, UPT, 0x80, 0x8 ;  /* 0x000000000008789c */ /* 0x000fe20003f8f070 */
[----:B-1----:R-:W-:Y:S01]  /*7500*/  @!P2 IMAD.MOV.U32 R0, RZ, 0x20, RZ ;  /* 0x00000020ff00a824 */ /* 0x002fe200078e00ff */
[----:B------:R-:W-:Y:S01]  /*7510*/  @!P2 IADD3 R2, P0, PT, R12, 0x680, RZ ;  /* 0x000006800c02a810 */ /* 0x000fe20007f1e0ff */
[----:B------:R-:W-:Y:S01]  /*7520*/  UMOV UR20, UR12 ;  /* 0x0000000c00147c82 */ /* 0x000fe20008000000 */
[----:B------:R-:W-:Y:S01]  /*7530*/  VOTEU.ALL UP0, P2 ;  /* 0x0000000000ff7886 */ /* 0x000fe20001000000 */
[----:B------:R-:W-:Y:S01]  /*7540*/  @!P2 IMAD.MOV.U32 R0, RZ, 0x400, R0 ;  /* 0x00000400ff00a824 */ /* 0x000fe200078e0000 */
[----:B------:R-:W-:Y:S01]  /*7550*/  @!P2 R2UR UR5, R2 ;  /* 0x000000000205a2ca */ /* 0x000fe200000e0000 */
[----:B------:R-:W-:Y:S01]  /*7560*/  UMOV UR21, UR13 ;  /* 0x0000000d00157c82 */ /* 0x000fe20008000000 */
[----:B------:R-:W-:Y:S01]  /*7570*/  UMOV UR22, UR14 ;  /* 0x0000000e00167c82 */ /* 0x000fe20008000000 */
[----:B------:R-:W-:Y:S01]  /*7580*/  @!UP0 UIADD3 UR18, UPT, UPT, UR19, 0x20, URZ ;  /* 0x0000002013128890 */ /* 0x000fe2000fffe0ff */
[----:B------:R-:W-:Y:S01]  /*7590*/  @!P2 R2UR UR4, R0 ;  /* 0x000000000004a2ca */ /* 0x000fe200000e0000 */
[----:B------:R-:W-:Y:S01]  /*75a0*/  @!P2 IMAD.X R0, RZ, RZ, R13, P0 ;  /* 0x000000ffff00a224 */ /* 0x000fe200000e060d */
[----:B------:R-:W-:Y:S01]  /*75b0*/  @!UP0 UIADD3 UR16, UPT, UPT, UR27, 0x1400, URZ ;  /* 0x000014001b108890 */ /* 0x000fe2000fffe0ff */
[----:B------:R-:W-:Y:S01]  /*75c0*/  R2UR UR48, R88 ;  /* 0x00000000583072ca */ /* 0x000fe200000e0000 */
[----:B------:R-:W-:Y:S01]  /*75d0*/  @!UP0 UIADD3 UR17, UPT, UPT, UR27, 0x348, URZ ;  /* 0x000003481b118890 */ /* 0x000fe2000fffe0ff */
[----:B------:R-:W-:Y:S01]  /*75e0*/  R2UR UR7, R89 ;  /* 0x00000000590772ca */ /* 0x000fe200000e0000 */
[----:B------:R-:W-:Y:S01]  /*75f0*/  @!UP0 UIADD3 UR10, UPT, UPT, UR19, 0x60, URZ ;  /* 0x00000060130a8890 */ /* 0x000fe2000fffe0ff */
[----:B------:R-:W-:Y:S01]  /*7600*/  LOP3.LUT R10, R10, 0x1, RZ, 0x3c, !PT ;  /* 0x000000010a0a7812 */ /* 0x000fe200078e3cff */
[----:B------:R-:W-:Y:S01]  /*7610*/  @!UP0 UIADD3 UR8, UPT, UPT, UR27, 0x1c00, URZ ;  /* 0x00001c001b088890 */ /* 0x000fe2000fffe0ff */
[----:B------:R-:W-:Y:S01]  /*7620*/  IMAD.U32 R4, RZ, RZ, UR5 ;  /* 0x00000005ff047e24 */ /* 0x000fe2000f8e00ff */
[----:B------:R-:W-:Y:S01]  /*7630*/  UMOV UR19, UR11 ;  /* 0x0000000b00137c82 */ /* 0x000fe20008000000 */
[----:B------:R-:W-:Y:S01]  /*7640*/  UMOV UR9, UR17 ;  /* 0x0000001100097c82 */ /* 0x000fe20008000000 */
[----:B------:R-:W-:Y:S01]  /*7650*/  LOP3.LUT R8, R8, 0x1, RZ, 0x3c, !PT ;  /* 0x0000000108087812 */ /* 0x000fe200078e3cff */
[----:B------:R-:W-:Y:S01]  /*7660*/  @!UP0 UPRMT UR6, UR4, 0x5410, URZ ;  /* 0x0000541004068896 */ /* 0x000fe200080000ff */
[----:B------:R-:W-:Y:S01]  /*7670*/  @!P2 R2UR UR4, R0 ;  /* 0x000000000004a2ca */ /* 0x000fe200000e0000 */
[----:B------:R-:W-:Y:S11]  /*7680*/  VOTEU.ALL UP0, P2 ;  /* 0x0000000000ff7886 */ /* 0x000ff60001000000 */
[----:B------:R-:W-:Y:S01]  /*7690*/  @!UPT UIADD3 URZ, UPT, UPT, URZ, URZ, URZ ;  /* 0x000000fffffff290 */ /* 0x000fe2000fffe0ff */
[----:B------:R-:W-:Y:S01]  /*76a0*/  IMAD.U32 R5, RZ, RZ, UR4 ;  /* 0x00000004ff057e24 */ /* 0x000fe2000f8e00ff */
[----:B------:R-:W-:Y:S04]  /*76b0*/  @!P2 R2UR UR4, R4 ;  /* 0x000000000404a2ca */ /* 0x000fe800000e0000 */
[----:B------:R-:W-:Y:S11]  /*76c0*/  @!P2 R2UR UR5, R5 ;  /* 0x000000000505a2ca */ /* 0x000ff600000e0000 */
[----:B------:R-:W-:Y:S02]  /*76d0*/  @!UPT UIADD3 URZ, UPT, UPT, URZ, URZ, URZ ;  /* 0x000000fffffff290 */ /* 0x000fe4000fffe0ff */
[----:B------:R1:W-:Y:S01]  /*76e0*/  @!UP0 UTMALDG.5D.IM2COL [UR16], [UR4], UR6 ;  /* 0x00000010040083b4 */ /* 0x0003e20008060006 */
[----:B------:R-:W-:Y:S05]  /*76f0*/  VOTEU.ALL UP0, P2 ;  /* 0x0000000000ff7886 */ /* 0x000fea0001000000 */
[----:B------:R3:W-:Y:S01]  /*7700*/  @!UP0 UTMALDG.5D.IM2COL [UR8], [UR4], UR6 ;  /* 0x00000008040083b4 */ /* 0x0007e20008060006 */
[----:B------:R3:W-:Y:S01]  /*7710*/  @!P2 SYNCS.ARRIVE.TRANS64.RED.A0TR RZ, [UR27+0x348], R3 ;  /* 0x00034803ffffa9a7 */ /* 0x0007e2000830041b */
[----:B------:R-:W-:Y:S01]  /*7720*/  SYNCS.ARRIVE.TRANS64.RED.A1T0 RZ, [UR38], RZ ;  /* 0x000000ffffff79a7 */ /* 0x000fe20008100426 */
[----:B-1----:R-:W-:Y:S02]  /*7730*/  UIADD3 UR19, UPT, UPT, UR15, UR48, URZ ;  /* 0x000000300f137290 */ /* 0x002fe4000fffe0ff */
[----:B------:R-:W-:Y:S01]  /*7740*/  UIADD3 UR48, UPT, UPT, UR23, UR7, URZ ;  /* 0x0000000717307290 */ /* 0x000fe2000fffe0ff */
[----:B------:R-:W-:Y:S11]  /*7750*/  BRA.U UP2, `(.L_x_136) ;  /* 0xfffffff102947547 */ /* 0x000ff6000b83ffff */
[----:B---3--:R-:W-:-:S04]  /*7760*/  SHF.L.U32 R3, R10, 0x1f, RZ ;  /* 0x0000001f0a037819 */ /* 0x008fc800000006ff */
[----:B------:R-:W1:Y:S02]  /*7770*/  SYNCS.PHASECHK.TRANS64.TRYWAIT P0, [UR27+0x350], R3 ;  /* 0x00035003ff0075a7 */ /* 0x000e64000800111b */
[----:B-1----:R-:W-:Y:S05]  /*7780*/  @!P0 BRA `(.L_x_137) ;  /* 0x0000004800448947 */ /* 0x002fea0003800000 */
.L_x_295:
[----:B-1----:R-:W-:-:S07]  /*7790*/  MOV R0, UR27 ;  /* 0x0000001b00007c02 */ /* 0x002fce0008000f00 */
.L_x_138:
[----:B-1----:R-:W-:-:S04]  /*77a0*/  SHF.L.U32 R3, R10, 0x1f, RZ ;  /* 0x0000001f0a037819 */ /* 0x002fc800000006ff */
[----:B------:R1:W3:Y:S03]  /*77b0*/  SYNCS.PHASECHK.TRANS64.TRYWAIT P0, [R0+URZ+0x358], R3 ;  /* 0x00035803000075a7 */ /* 0x0002e600080011ff */
[----:B---3--:R-:W-:Y:S05]  /*77c0*/  @!P0 NANOSLEEP.SYNCS 0x989680 ;  /* 0x009896800000895d */ /* 0x008fea0003900000 */
[----:B------:R-:W3:Y:S02]  /*77d0*/  @!P0 SYNCS.PHASECHK.TRANS64 P0, [R0+URZ+0x358], R3 ;  /* 0x00035803000085a7 */ /* 0x000ee400080010ff */
[----:B--23--:R-:W-:Y:S05]  /*77e0*/  @P0 EXIT ;  /* 0x000000000000094d */ /* 0x00cfea0003800000 */
[----:B------:R-:W-:Y:S05]  /*77f0*/  BRA `(.L_x_138) ;  /* 0xfffffffc00e87947 */ /* 0x000fea000383ffff */
.L_x_127:
[----:B------:R-:W-:-:S06]  /*7800*/  UISETP.GE.AND UP0, UPT, UR18, 0x4, UPT ;  /* 0x000000041200788c */ /* 0x000fcc000bf06270 */
[----:B------:R-:W-:-:S13]  /*7810*/  PLOP3.LUT P0, PT, PT, PT, UP0, 0x80, 0x8 ;  /* 0x000000000008781c */ /* 0x000fda0003f0f008 */
[----:B-1----:R-:W-:Y:S05]  /*7820*/  @!P0 EXIT ;  /* 0x000000000000894d */ /* 0x002fea0003800000 */
[----:B------:R-:W-:Y:S01]  /*7830*/  BAR.SYNC.DEFER_BLOCKING 0x6, 0xa0 ;  /* 0x0182800000007b1d */ /* 0x000fe20000010000 */
[----:B------:R-:W-:Y:S01]  /*7840*/  IMAD.SHL.U32 R73, R97, 0x20, RZ ;  /* 0x0000002061497824 */ /* 0x000fe200078e00ff */
[----:B------:R-:W-:Y:S01]  /*7850*/  CS2R R92, SRZ ;  /* 0x00000000005c7805 */ /* 0x000fe2000001ff00 */
[----:B------:R-:W-:Y:S02]  /*7860*/  IMAD.SHL.U32 R0, R87, 0x400, RZ ;  /* 0x0000040057007824 */ /* 0x000fe400078e00ff */
[----:B------:R-:W-:Y:S01]  /*7870*/  IMAD.SHL.U32 R4, R97, 0x4, RZ ;  /* 0x0000000461047824 */ /* 0x000fe200078e00ff */
[----:B------:R-:W-:Y:S02]  /*7880*/  UMOV UR44, 0x400 ;  /* 0x00000400002c7882 */ /* 0x000fe40000000000 */
[----:B------:R-:W1:Y:S01]  /*7890*/  LDC.64 R84, c[0x0][0x9b0] ;  /* 0x00026c00ff547b82 */ /* 0x000e620000000a00 */
[----:B------:R-:W-:Y:S01]  /*78a0*/  ULEA UR44, UR23, UR44, 0x18 ;  /* 0x0000002c172c7291 */ /* 0x000fe2000f8ec0ff */
[----:B------:R-:W-:Y:S01]  /*78b0*/  LOP3.LUT R95, R73, 0xb60, RZ, 0xc0, !PT ;  /* 0x00000b60495f7812 */ /* 0x000fe200078ec0ff */
[----:B------:R-:W-:Y:S01]  /*78c0*/  IMAD.U32 R37, R97, 0x10000, RZ ;  /* 0x0001000061257824 */ /* 0x000fe200078e00ff */
[----:B------:R-:W-:Y:S01]  /*78d0*/  LOP3.LUT R5, R73, 0x80, RZ, 0xc0, !PT ;  /* 0x0000008049057812 */ /* 0x000fe200078ec0ff */
[----:B------:R-:W-:Y:S01]  /*78e0*/  UIADD3 UR4, UPT, UPT, UR44, 0x2400, URZ ;  /* 0x000024002c047890 */ /* 0x000fe2000fffe0ff */
[----:B------:R-:W-:Y:S01]  /*78f0*/  LOP3.LUT R95, R95, 0x400, R0, 0xf8, !PT ;  /* 0x000004005f5f7812 */ /* 0x000fe200078ef800 */
[----:B------:R-:W-:Y:S01]  /*7900*/  IMAD.SHL.U32 R0, R87, 0x200000, RZ ;  /* 0x0020000057007824 */ /* 0x000fe200078e00ff */
[----:B------:R-:W2:Y:S01]  /*7910*/  LDC.64 R74, c[0x0][0x9a8] ;  /* 0x00026a00ff4a7b82 */ /* 0x000ea20000000a00 */
[----:B------:R-:W-:Y:S01]  /*7920*/  UIADD3 UR5, UPT, UPT, UR44, 0x400, URZ ;  /* 0x000004002c057890 */ /* 0x000fe2000fffe0ff */
[----:B------:R-:W-:Y:S01]  /*7930*/  LOP3.LUT R4, R5, 0x10, R4, 0xf8, !PT ;  /* 0x0000001005047812 */ /* 0x000fe200078ef804 */
[----:B------:R-:W-:Y:S01]  /*7940*/  IMAD.MOV.U32 R36, RZ, RZ, RZ ;  /* 0x000000ffff247224 */ /* 0x000fe200078e00ff */
[----:B------:R-:W-:Y:S01]  /*7950*/  LOP3.LUT R0, R0, 0x200000, RZ, 0xc0, !PT ;  /* 0x0020000000007812 */ /* 0x000fe200078ec0ff */
[----:B------:R-:W-:Y:S01]  /*7960*/  IMAD.MOV.U32 R94, RZ, RZ, RZ ;  /* 0x000000ffff5e7224 */ /* 0x000fe200078e00ff */
[----:B------:R-:W-:Y:S01]  /*7970*/  LOP3.LUT P0, RZ, R73, 0x80, RZ, 0xc0, !PT ;  /* 0x0000008049ff7812 */ /* 0x000fe2000780c0ff */
[----:B------:R-:W-:Y:S01]  /*7980*/  IMAD.U32 R98, RZ, RZ, UR5 ;  /* 0x00000005ff627e24 */ /* 0x000fe2000f8e00ff */
[----:B------:R-:W-:Y:S01]  /*7990*/  LOP3.LUT R37, R0, 0x400000, R37, 0xf8, !PT ;  /* 0x0040000000257812 */ /* 0x000fe200078ef825 */
[----:B------:R-:W3:Y:S01]  /*79a0*/  LDS R2, [UR44+0x3c0] ;  /* 0x0003c02cff027984 */ /* 0x000ee20008000800 */
[----:B------:R-:W-:Y:S01]  /*79b0*/  P2R R0, PR, RZ, 0x1 ;  /* 0x00000001ff007803 */ /* 0x000fe20000000000 */
[----:B------:R-:W-:Y:S01]  /*79c0*/  IMAD.MOV.U32 R91, RZ, RZ, RZ ;  /* 0x000000ffff5b7224 */ /* 0x000fe200078e00ff */
[----:B------:R-:W-:Y:S01]  /*79d0*/  LOP3.LUT R95, R95, R4, RZ, 0xfc, !PT ;  /* 0x000000045f5f7212 */ /* 0x000fe200078efcff */
[----:B------:R-:W-:Y:S01]  /*79e0*/  IMAD.U32 R96, RZ, RZ, UR4 ;  /* 0x00000004ff607e24 */ /* 0x000fe2000f8e00ff */
[----:B------:R-:W-:Y:S01]  /*79f0*/  LOP3.LUT R97, R97, 0x60, RZ, 0xc0, !PT ;  /* 0x0000006061617812 */ /* 0x000fe200078ec0ff */
[----:B------:R-:W4:Y:S01]  /*7a00*/  LDCU UR56, c[0x0][0x370] ;  /* 0x00006e00ff3877ac */ /* 0x000f220008000800 */
[----:B------:R-:W1:Y:S01]  /*7a10*/  LDCU UR42, c[0x0][0xc0c] ;  /* 0x00018180ff2a77ac */ /* 0x000e620008000800 */
[----:B------:R-:W1:Y:S01]  /*7a20*/  LDCU UR38, c[0x0][0xc30] ;  /* 0x00018600ff2677ac */ /* 0x000e620008000800 */
[----:B------:R-:W1:Y:S01]  /*7a30*/  LDCU.64 UR50, c[0x0][0x988] ;  /* 0x00013100ff3277ac */ /* 0x000e620008000a00 */
[----:B------:R-:W1:Y:S01]  /*7a40*/  LDCU.64 UR40, c[0x0][0xc28] ;  /* 0x00018500ff2877ac */ /* 0x000e620008000a00 */
[----:B------:R-:W1:Y:S01]  /*7a50*/  LDCU.64 UR58, c[0x0][0x990] ;  /* 0x00013200ff3a77ac */ /* 0x000e620008000a00 */
[----:B------:R-:W1:Y:S01]  /*7a60*/  LDCU.128 UR52, c[0x0][0xc10] ;  /* 0x00018200ff3477ac */ /* 0x000e620008000c00 */
[----:B------:R-:W1:Y:S01]  /*7a70*/  LDCU.128 UR60, c[0x0][0xb80] ;  /* 0x00017000ff3c77ac */ /* 0x000e620008000c00 */
[----:B------:R-:W1:Y:S01]  /*7a80*/  LDCU UR49, c[0x0][0x374] ;  /* 0x00006e80ff3177ac */ /* 0x000e620008000800 */
[C---:B---3--:R-:W-:Y:S01]  /*7a90*/  VIADD R3, R2.reuse, 0x40 ;  /* 0x0000004002037836 */ /* 0x048fe20000000000 */
[----:B------:R-:W-:-:S04]  /*7aa0*/  LOP3.LUT R2, R2, 0xffff, RZ, 0xc0, !PT ;  /* 0x0000ffff02027812 */ /* 0x000fc800078ec0ff */
[----:B------:R-:W-:-:S05]  /*7ab0*/  LOP3.LUT R3, R3, 0xffff, RZ, 0xc0, !PT ;  /* 0x0000ffff03037812 */ /* 0x000fca00078ec0ff */
[----:B-12-4-:R3:W-:Y:S02]  /*7ac0*/  STL.64 [R1], R2 ;  /* 0x0000000201007387 */ /* 0x0167e40000100a00 */
.L_x_165:
[----:B---3--:R-:W-:Y:S04]  /*7ad0*/  SHF.L.U32 R3, R93, 0x1f, RZ ;  /* 0x0000001f5d037819 */ /* 0x008fe800000006ff */
[----:B-1----:R-:W1:Y:S02]  /*7ae0*/  SYNCS.PHASECHK.TRANS64.TRYWAIT P0, [UR44+0x370], R3 ;  /* 0x00037003ff0075a7 */ /* 0x002e64000800112c */
[----:B-1----:R-:W-:Y:S05]  /*7af0*/  @!P0 BRA `(.L_x_139) ;  /* 0x0000004400808947 */ /* 0x002fea0003800000 */
.L_x_297:
[----:B------:R-:W-:Y:S01]  /*7b00*/  LEA R2, R36, UR43, 0x2 ;  /* 0x0000002b24027c11 */ /* 0x000fe2000f8e10ff */
        /* <DEDUP_REMOVED lines=9> */
[----:B------:R-:W-:Y:S09]  /*7ba0*/  UPRMT UR4, URZ, 0x654, UR4 ;  /* 0x00000654ff047896 */ /* 0x000ff20008000004 */
[----:B---3--:R-:W-:Y:S01]  /*7bb0*/  SYNCS.ARRIVE.TRANS64.RED.A1T0 RZ, [UR4], RZ ;  /* 0x000000ffffff79a7 */ /* 0x008fe20008100404 */
[----:B------:R-:W5:Y:S01]  /*7bc0*/  LDL R2, [R2] ;  /* 0x0000000002027983 */ /* 0x000f620000100800 */
[----:B--2---:R-:W-:Y:S11]  /*7bd0*/  LOP3.LUT P0, RZ, R6, 0x1, RZ, 0xc0, !PT ;  /* 0x0000000106ff7812 */ /* 0x004ff6000780c0ff */
[----:B------:R-:W-:Y:S02]  /*7be0*/  @!UPT UIADD3 URZ, UPT, UPT, URZ, URZ, URZ ;  /* 0x000000fffffff290 */ /* 0x000fe4000fffe0ff */
[----:B------:R-:W-:Y:S01]  /*7bf0*/  VOTEU.ANY UP1, P0 ;  /* 0x0000000000ff7886 */ /* 0x000fe20000020100 */
[----:B------:R-:W-:Y:S01]  /*7c00*/  PLOP3.LUT P0, PT, PT, PT, UP1, 0x80, 0x8 ;  /* 0x000000000008781c */ /* 0x000fe20003f0f018 */
[----:B------:R-:W-:Y:S11]  /*7c10*/  UP2UR UR47, UPR, URZ, 0x2 ;  /* 0x00000002ff2f7883 */ /* 0x000ff60008000000 */
[----:B------:R-:W-:Y:S01]  /*7c20*/  @!UPT UIADD3 URZ, UPT, UPT, URZ, URZ, URZ ;  /* 0x000000fffffff290 */ /* 0x000fe2000fffe0ff */
[----:B-1----:R-:W-:Y:S02]  /*7c30*/  @P0 MOV R3, R4 ;  /* 0x0000000400030202 */ /* 0x002fe40000000f00 */
[----:B------:R-:W-:Y:S02]  /*7c40*/  @P0 LOP3.LUT R0, R5, 0xffff, RZ, 0xc0, !PT ;  /* 0x0000ffff05000812 */ /* 0x000fe400078ec0ff */
[----:B------:R-:W-:Y:S02]  /*7c50*/  @P0 R2UR UR5, R3 ;  /* 0x00000000030502ca */ /* 0x000fe400000e0000 */
[----:B------:R-:W-:Y:S11]  /*7c60*/  @P0 R2UR UR4, R0 ;  /* 0x00000000000402ca */ /* 0x000ff600000e0000 */
[----:B------:R-:W-:Y:S02]  /*7c70*/  @UP1 UMOV UR37, UR5 ;  /* 0x0000000500251c82 */ /* 0x000fe40008000000 */
[----:B------:R-:W-:Y:S01]  /*7c80*/  @UP1 UMOV UR36, UR4 ;  /* 0x0000000400241c82 */ /* 0x000fe20008000000 */
[----:B------:R-:W-:Y:S05]  /*7c90*/  BRA.U !UP0, `(.L_x_140) ;  /* 0x0000000108cc7547 */ /* 0x000fea000b800000 */
[----:B------:R-:W1:Y:S01]  /*7ca0*/  LDCU UR9, c[0x0][0xc20] ;  /* 0x00018400ff0977ac */ /* 0x000e620008000800 */
[----:B------:R-:W-:Y:S02]  /*7cb0*/  UIMAD.WIDE.U32 UR4, UR49, UR55, URZ ;  /* 0x00000037310472a5 */ /* 0x000fe4000f8e00ff */
[----:B------:R-:W-:Y:S02]  /*7cc0*/  UIMAD.WIDE.U32 UR6, UR56, UR52, URZ ;  /* 0x00000034380672a5 */ /* 0x000fe4000f8e00ff */
[----:B------:R-:W-:Y:S02]  /*7cd0*/  UIMAD.WIDE.U32 UR10, UR36, UR55, URZ ;  /* 0x00000037240a72a5 */ /* 0x000fe4000f8e00ff */
[----:B------:R-:W-:Y:S02]  /*7ce0*/  UISETP.NE.AND UP0, UPT, UR54, 0x1, UPT ;  /* 0x000000013600788c */ /* 0x000fe4000bf05270 */
[----:B------:R-:W-:Y:S02]  /*7cf0*/  UISETP.NE.AND UP1, UPT, UR42, 0x1, UPT ;  /* 0x000000012a00788c */ /* 0x000fe4000bf25270 */
[----:B------:R-:W-:Y:S02]  /*7d00*/  UISETP.NE.AND UP2, UPT, UR39, 0x1, UPT ;  /* 0x000000012700788c */ /* 0x000fe4000bf45270 */
[----:B------:R-:W-:Y:S01]  /*7d10*/  UIMAD.WIDE.U32 UR12, UR37, UR52, URZ ;  /* 0x00000034250c72a5 */ /* 0x000fe2000f8e00ff */
[----:B------:R-:W-:Y:S01]  /*7d20*/  UMOV UR4, UR5 ;  /* 0x0000000500047c82 */ /* 0x000fe20008000000 */
[----:B------:R-:W-:Y:S01]  /*7d30*/  UMOV UR6, UR11 ;  /* 0x0000000b00067c82 */ /* 0x000fe20008000000 */
[----:B-1----:R-:W-:Y:S03]  /*7d40*/  USHF.R.U32.HI UR8, URZ, UR9, UR4 ;  /* 0x00000009ff087299 */ /* 0x002fe60008011604 */
[----:B------:R-:W-:Y:S02]  /*7d50*/  UMOV UR4, UR7 ;  /* 0x0000000700047c82 */ /* 0x000fe40008000000 */
[----:B------:R-:W-:Y:S02]  /*7d60*/  USHF.R.U32.HI UR5, URZ, UR53, UR4 ;  /* 0x00000035ff057299 */ /* 0x000fe40008011604 */
[----:B------:R-:W-:Y:S02]  /*7d70*/  USEL UR4, UR49, UR8, !UP0 ;  /* 0x0000000831047287 */ /* 0x000fe4000c000000 */
[----:B------:R-:W-:Y:S02]  /*7d80*/  USHF.R.U32.HI UR8, URZ, UR9, UR6 ;  /* 0x00000009ff087299 */ /* 0x000fe40008011606 */
[----:B------:R-:W-:Y:S02]  /*7d90*/  UIMAD.WIDE.U32 UR6, UR4, UR40, URZ ;  /* 0x00000028040672a5 */ /* 0x000fe4000f8e00ff */
[----:B------:R-:W-:Y:S02]  /*7da0*/  USEL UR9, UR56, UR5, !UP1 ;  /* 0x0000000538097287 */ /* 0x000fe4000c800000 */
[----:B------:R-:W-:Y:S02]  /*7db0*/  USEL UR8, UR36, UR8, !UP0 ;  /* 0x0000000824087287 */ /* 0x000fe4000c000000 */
[----:B------:R-:W-:Y:S01]  /*7dc0*/  UIMAD.WIDE.U32 UR10, UR9, UR40, URZ ;  /* 0x00000028090a72a5 */ /* 0x000fe2000f8e00ff */
[----:B------:R-:W-:Y:S01]  /*7dd0*/  UMOV UR6, UR7 ;  /* 0x0000000700067c82 */ /* 0x000fe20008000000 */
[----:B------:R-:W-:Y:S01]  /*7de0*/  UMOV UR5, UR13 ;  /* 0x0000000d00057c82 */ /* 0x000fe20008000000 */
[----:B------:R-:W-:Y:S02]  /*7df0*/  @UP2 USHF.R.U32.HI UR4, URZ, UR41, UR6 ;  /* 0x00000029ff042299 */ /* 0x000fe40008011606 */
[----:B------:R-:W-:Y:S02]  /*7e00*/  USHF.R.U32.HI UR5, URZ, UR53, UR5 ;  /* 0x00000035ff057299 */ /* 0x000fe40008011605 */
[----:B------:R-:W-:Y:S02]  /*7e10*/  UIMAD UR4, UR39, UR4, URZ ;  /* 0x00000004270472a4 */ /* 0x000fe4000f8e02ff */
[----:B------:R-:W-:Y:S02]  /*7e20*/  USEL UR5, UR37, UR5, !UP1 ;  /* 0x0000000525057287 */ /* 0x000fe4000c800000 */
[----:B------:R-:W-:Y:S01]  /*7e30*/  UISETP.GE.AND UP0, UPT, UR8, UR4, UPT ;  /* 0x000000040800728c */ /* 0x000fe2000bf06270 */
[----:B------:R-:W-:Y:S01]  /*7e40*/  UMOV UR6, UR11 ;  /* 0x0000000b00067c82 */ /* 0x000fe20008000000 */
[----:B------:R-:W-:Y:S02]  /*7e50*/  UIMAD.WIDE.U32 UR10, UR8, UR40, URZ ;  /* 0x00000028080a72a5 */ /* 0x000fe4000f8e00ff */
[----:B------:R-:W-:Y:S04]  /*7e60*/  @UP2 USHF.R.U32.HI UR9, URZ, UR41, UR6 ;  /* 0x00000029ff092299 */ /* 0x000fe80008011606 */
[----:B------:R-:W-:Y:S01]  /*7e70*/  UIMAD UR6, UR39, UR9, URZ ;  /* 0x00000009270672a4 */ /* 0x000fe2000f8e02ff */
[----:B------:R-:W-:Y:S03]  /*7e80*/  UMOV UR4, UR11 ;  /* 0x0000000b00047c82 */ /* 0x000fe60008000000 */
[----:B------:R-:W-:Y:S02]  /*7e90*/  UISETP.GE.OR UP0, UPT, UR5, UR6, UP0 ;  /* 0x000000060500728c */ /* 0x000fe40008706670 */
[----:B------:R-:W-:Y:S02]  /*7ea0*/  USHF.R.U32.HI UR4, URZ, UR41, UR4 ;  /* 0x00000029ff047299 */ /* 0x000fe40008011604 */
[----:B------:R-:W-:Y:S02]  /*7eb0*/  UIMAD.WIDE.U32 UR6, UR5, UR40, URZ ;  /* 0x00000028050672a5 */ /* 0x000fe4000f8e00ff */
[----:B------:R-:W-:Y:S02]  /*7ec0*/  USEL UR11, UR8, UR4, !UP2 ;  /* 0x00000004080b7287 */ /* 0x000fe4000d000000 */
[----:B------:R-:W-:Y:S02]  /*7ed0*/  UIADD3 UR6, UPT, UPT, -UR5, URZ, URZ ;  /* 0x000000ff05067290 */ /* 0x000fe4000fffe1ff */
[----:B------:R-:W-:Y:S02]  /*7ee0*/  UIADD3 UR10, UPT, UPT, -UR11, URZ, URZ ;  /* 0x000000ff0b0a7290 */ /* 0x000fe4000fffe1ff */
[----:B------:R-:W-:Y:S02]  /*7ef0*/  UIMAD UR6, UR42, UR6, UR37 ;  /* 0x000000062a0672a4 */ /* 0x000fe4000f8e0225 */
[----:B------:R-:W-:Y:S01]  /*7f00*/  UIMAD UR10, UR39, UR10, UR8 ;  /* 0x0000000a270a72a4 */ /* 0x000fe2000f8e0208 */
[----:B------:R-:W-:Y:S01]  /*7f10*/  @!UP0 UMOV UR4, UR7 ;  /* 0x0000000700048c82 */ /* 0x000fe20008000000 */
[----:B------:R-:W-:Y:S02]  /*7f20*/  UIADD3 UR7, UPT, UPT, -UR8, URZ, URZ ;  /* 0x000000ff08077290 */ /* 0x000fe4000fffe1ff */
[----:B------:R-:W-:Y:S04]  /*7f30*/  @!UP0 USHF.R.U32.HI UR4, URZ, UR41, UR4 ;  /* 0x00000029ff048299 */ /* 0x000fe80008011604 */
[----:B------:R-:W-:Y:S04]  /*7f40*/  @!UP0 USEL UR4, UR5, UR4, !UP2 ;  /* 0x0000000405048287 */ /* 0x000fe8000d000000 */
[----:B------:R-:W-:Y:S02]  /*7f50*/  @!UP0 UIMAD UR9, UR9, UR10, UR4 ;  /* 0x0000000a090982a4 */ /* 0x000fe4000f8e0204 */
[----:B------:R-:W-:Y:S02]  /*7f60*/  @!UP0 UIADD3 UR10, UPT, UPT, UR11, -UR4, URZ ;  /* 0x800000040b0a8290 */ /* 0x000fe4000fffe0ff */
[----:B------:R-:W-:Y:S02]  /*7f70*/  UIMAD UR4, UR54, UR7, UR36 ;  /* 0x00000007360472a4 */ /* 0x000fe4000f8e0224 */
[----:B------:R-:W-:Y:S03]  /*7f80*/  @!UP0 UIMAD UR8, UR10, UR39, UR5 ;  /* 0x000000270a0882a4 */ /* 0x000fe6000f8e0205 */
[----:B------:R-:W-:Y:S02]  /*7f90*/  @!UP0 UMOV UR5, UR9 ;  /* 0x0000000900058c82 */ /* 0x000fe40008000000 */
[----:B------:R-:W-:Y:S02]  /*7fa0*/  UIMAD UR37, UR5, UR42, UR6 ;  /* 0x0000002a052572a4 */ /* 0x000fe4000f8e0206 */
[----:B------:R-:W-:Y:S11]  /*7fb0*/  UIMAD UR36, UR8, UR54, UR4 ;  /* 0x00000036082472a4 */ /* 0x000ff6000f8e0204 */
[----:B------:R-:W-:Y:S01]  /*7fc0*/  @!UPT UIADD3 URZ, UPT, UPT, URZ, URZ, URZ ;  /* 0x000000fffffff290 */ /* 0x000fe2000fffe0ff */
.L_x_140:
[----:B------:R-:W-:Y:S01]  /*7fd0*/  UISETP.NE.AND UP0, UPT, UR38, 0x1, UPT ;  /* 0x000000012600788c */ /* 0x000fe2000bf05270 */
[----:B------:R-:W-:Y:S01]  /*7fe0*/  @P0 SHF.R.U32.HI R4, RZ, 0x10, R5 ;  /* 0x00000010ff040819 */ /* 0x000fe20000011605 */
[----:B------:R-:W-:Y:S02]  /*7ff0*/  UIADD3 UR11, UPT, UPT, UR44, 0x400, URZ ;  /* 0x000004002c0b7890 */ /* 0x000fe4000fffe0ff */
[----:B------:R-:W-:Y:S01]  /*8000*/  USHF.L.U32 UR45, UR19, 0x7, URZ ;  /* 0x00000007132d7899 */ /* 0x000fe200080006ff */
[----:B------:R-:W-:Y:S06]  /*8010*/  @P0 R2UR UR57, R4 ;  /* 0x00000000043902ca */ /* 0x000fec00000e0000 */
[----:B------:R-:W1:Y:S01]  /*8020*/  @!UP0 LDCU.128 UR12, c[0x0][0xc10] ;  /* 0x00018200ff0c87ac */ /* 0x000e620008000c00 */
[----:B------:R-:W2:Y:S01]  /*8030*/  @!UP0 LDCU UR5, c[0x0][0xc0c] ;  /* 0x00018180ff0587ac */ /* 0x000ea20008000800 */
[----:B------:R-:W3:Y:S01]  /*8040*/  @!UP0 LDCU UR10, c[0x0][0xc20] ;  /* 0x00018400ff0a87ac */ /* 0x000ee20008000800 */
[----:B-1----:R-:W-:Y:S02]  /*8050*/  UIMAD.WIDE.U32 UR8, UR37, UR12, URZ ;  /* 0x0000000c250872a5 */ /* 0x002fe4000f8e00ff */
[----:B------:R-:W-:Y:S02]  /*8060*/  UIMAD.WIDE.U32 UR6, UR36, UR15, URZ ;  /* 0x0000000f240672a5 */ /* 0x000fe4000f8e00ff */
[----:B------:R-:W-:Y:S03]  /*8070*/  @!UP0 UISETP.NE.AND UP1, UPT, UR14, 0x1, UPT ;  /* 0x000000010e00888c */ /* 0x000fe6000bf25270 */
[----:B------:R-:W-:Y:S01]  /*8080*/  @!UP0 UMOV UR4, UR9 ;  /* 0x0000000900048c82 */ /* 0x000fe20008000000 */
[----:B--2---:R-:W-:Y:S02]  /*8090*/  @!UP0 UISETP.NE.AND UP2, UPT, UR5, 0x1, UPT ;  /* 0x000000010500888c */ /* 0x004fe4000bf45270 */
[----:B------:R-:W-:Y:S01]  /*80a0*/  @!UP0 USHF.R.U32.HI UR4, URZ, UR13, UR4 ;  /* 0x0000000dff048299 */ /* 0x000fe20008011604 */
[----:B------:R-:W-:Y:S02]  /*80b0*/  @!UP0 UMOV UR6, UR7 ;  /* 0x0000000700068c82 */ /* 0x000fe40008000000 */
[----:B---3--:R-:W-:Y:S02]  /*80c0*/  @!UP0 USHF.R.U32.HI UR6, URZ, UR10, UR6 ;  /* 0x0000000aff068299 */ /* 0x008fe40008011606 */
[----:B------:R-:W-:Y:S02]  /*80d0*/  @!UP0 USEL UR7, UR37, UR4, !UP2 ;  /* 0x0000000425078287 */ /* 0x000fe4000d000000 */
[----:B------:R-:W-:Y:S04]  /*80e0*/  @!UP0 USEL UR6, UR36, UR6, !UP1 ;  /* 0x0000000624068287 */ /* 0x000fe8000c800000 */
[----:B------:R-:W-:Y:S02]  /*80f0*/  @!UP0 UIADD3 UR4, UPT, UPT, -UR7, UR6, URZ ;  /* 0x0000000607048290 */ /* 0x000fe4000fffe1ff */
[----:B------:R-:W-:Y:S02]  /*8100*/  @!UP0 UIADD3 UR6, UPT, UPT, UR7, -UR6, URZ ;  /* 0x8000000607068290 */ /* 0x000fe4000fffe0ff */
[----:B------:R-:W-:Y:S02]  /*8110*/  @!UP0 UIMAD UR37, UR4, UR5, UR37 ;  /* 0x00000005042582a4 */ /* 0x000fe4000f8e0225 */
[----:B------:R-:W-:Y:S02]  /*8120*/  @!UP0 UIMAD UR36, UR6, UR14, UR36 ;  /* 0x0000000e062482a4 */ /* 0x000fe4000f8e0224 */
[----:B------:R-:W-:Y:S09]  /*8130*/  ULOP3.LUT UP0, URZ, UR11, 0x90, URZ, 0xc0, !UPT ;  /* 0x000000900bff7892 */ /* 0x000ff2000f80c0ff */
[----:B------:R-:W-:Y:S05]  /*8140*/  BRA.U !UP0, `(.L_x_141) ;  /* 0x0000000108407547 */ /* 0x000fea000b800000 */
[----:B------:R-:W1:Y:S01]  /*8150*/  LDCU.64 UR8, c[0x4][0x80] ;  /* 0x01001000ff0877ac */ /* 0x000e620008000a00 */
[----:B------:R-:W-:Y:S01]  /*8160*/  MOV R15, 0x0 ;  /* 0x00000000000f7802 */ /* 0x000fe20000000f00 */
[----:B------:R-:W-:Y:S02]  /*8170*/  HFMA2 R12, -RZ, RZ, 0, 5.9604644775390625e-08 ;  /* 0x00000001ff0c7431 */ /* 0x000fe400000001ff */
[----:B------:R-:W-:Y:S02]  /*8180*/  IMAD.MOV.U32 R8, RZ, RZ, 0x70 ;  /* 0x00000070ff087424 */ /* 0x000fe400078e00ff */
[----:B------:R-:W-:Y:S01]  /*8190*/  IMAD.MOV.U32 R13, RZ, RZ, RZ ;  /* 0x000000ffff0d7224 */ /* 0x000fe200078e00ff */
[----:B------:R-:W2:Y:S01]  /*81a0*/  LDCU.64 UR6, c[0x4][0x88] ;  /* 0x01001100ff0677ac */ /* 0x000ea20008000a00 */
[----:B------:R-:W3:Y:S01]  /*81b0*/  LDC.64 R14, c[0x4][R15] ;  /* 0x010000000f0e7b82 */ /* 0x000ee20000000a00 */
[----:B------:R-:W4:Y:S01]  /*81c0*/  LDCU.64 UR4, c[0x4][0x8] ;  /* 0x01000100ff0477ac */ /* 0x000f220008000a00 */
[----:B-1----:R-:W-:Y:S01]  /*81d0*/  MOV R5, UR9 ;  /* 0x0000000900057c02 */ /* 0x002fe20008000f00 */
[----:B------:R-:W-:Y:S01]  /*81e0*/  IMAD.U32 R4, RZ, RZ, UR8 ;  /* 0x00000008ff047e24 */ /* 0x000fe2000f8e00ff */
[----:B--2---:R-:W-:Y:S01]  /*81f0*/  MOV R7, UR7 ;  /* 0x0000000700077c02 */ /* 0x004fe20008000f00 */
[----:B------:R-:W-:Y:S01]  /*8200*/  IMAD.U32 R6, RZ, RZ, UR6 ;  /* 0x00000006ff067e24 */ /* 0x000fe2000f8e00ff */
[----:B----4-:R-:W-:Y:S01]  /*8210*/  MOV R11, UR5 ;  /* 0x00000005000b7c02 */ /* 0x010fe20008000f00 */
[----:B------:R-:W-:Y:S02]  /*8220*/  IMAD.U32 R10, RZ, RZ, UR4 ;  /* 0x00000004ff0a7e24 */ /* 0x000fe4000f8e00ff */
[----:B------:R-:W-:Y:S07]  /*8230*/  LEPC R20, `(.L_x_141) ;  /* 0x000000001014794e */ /* 0x000fee0000000000 */
[----:B---3-5:R-:W-:Y:S05]  /*8240*/  CALL.ABS.NOINC R14 ;  /* 0x000000000e007343 */ /* 0x028fea0003c00000 */
.L_x_141:
[----:B------:R-:W-:Y:S01]  /*8250*/  LOP3.LUT P0, RZ, R96, 0x90, RZ, 0xc0, !PT ;  /* 0x0000009060ff7812 */ /* 0x000fe2000780c0ff */
[----:B------:R-:W-:Y:S11]  /*8260*/  BSSY.RECONVERGENT B6, `(.L_x_142) ;  /* 0x0000013000067945 */ /* 0x000ff60003800200 */
[----:B------:R-:W-:Y:S01]  /*8270*/  @!UPT UIADD3 URZ, UPT, UPT, URZ, URZ, URZ ;  /* 0x000000fffffff290 */ /* 0x000fe2000fffe0ff */
[----:B------:R-:W-:Y:S05]  /*8280*/  @!P0 BRA `(.L_x_143) ;  /* 0x0000000000408947 */ /* 0x000fea0003800000 */
        /* <DEDUP_REMOVED lines=16> */
.L_x_143:
[----:B------:R-:W-:Y:S05]  /*8390*/  BSYNC.RECONVERGENT B6 ;  /* 0x0000000000067941 */ /* 0x000fea0003800200 */
.L_x_142:
[----:B------:R-:W-:Y:S01]  /*83a0*/  R2UR UR4, R90 ;  /* 0x000000005a0472ca */ /* 0x000fe200000e0000 */
[----:B------:R-:W-:Y:S01]  /*83b0*/  UISETP.NE.U32.AND UP0, UPT, UR58, URZ, UPT ;  /* 0x000000ff3a00728c */ /* 0x000fe2000bf05070 */
[----:B------:R-:W-:Y:S02]  /*83c0*/  ISETP.NE.U32.AND P4, PT, R84, RZ, PT ;  /* 0x000000ff5400720c */ /* 0x000fe40003f85070 */
[----:B------:R-:W-:Y:S01]  /*83d0*/  ISETP.NE.U32.AND P2, PT, RZ, UR50, PT ;  /* 0x00000032ff007c0c */ /* 0x000fe2000bf45070 */
[----:B------:R-:W-:Y:S01]  /*83e0*/  UISETP.NE.AND.EX UP1, UPT, UR59, URZ, UPT, UP0 ;  /* 0x000000ff3b00728c */ /* 0x000fe2000bf25300 */
[----:B------:R-:W-:Y:S01]  /*83f0*/  ISETP.NE.AND.EX P4, PT, R85, RZ, PT, P4 ;  /* 0x000000ff5500720c */ /* 0x000fe20003f85340 */
[----:B------:R-:W-:Y:S01]  /*8400*/  UPLOP3.LUT UP0, UPT, UPT, UPT, UPT, 0x40, 0x4 ;  /* 0x000000000004789c */ /* 0x000fe20003f0e870 */
[----:B------:R-:W-:Y:S05]  /*8410*/  ISETP.NE.AND.EX P2, PT, RZ, UR51, PT, P2 ;  /* 0x00000033ff007c0c */ /* 0x000fea000bf45320 */
[----:B------:R-:W-:Y:S06]  /*8420*/  UISETP.NE.AND UP2, UPT, UR4, URZ, UPT ;  /* 0x000000ff0400728c */ /* 0x000fec000bf45270 */
[----:B------:R-:W-:Y:S05]  /*8430*/  PLOP3.LUT P1, PT, PT, PT, UP2, 0x80, 0x8 ;  /* 0x000000000008781c */ /* 0x000fea0003f2f028 */
[----:B------:R-:W-:Y:S06]  /*8440*/  @UP2 UPLOP3.LUT UP0, UPT, UPT, UPT, UP1, 0x80, 0x8 ;  /* 0x000000000008289c */ /* 0x000fec0003f0f010 */
[----:B------:R-:W-:Y:S01]  /*8450*/  PLOP3.LUT P0, PT, PT, PT, UP0, 0x80, 0x8 ;  /* 0x000000000008781c */ /* 0x000fe20003f0f008 */
[----:B------:R-:W-:Y:S01]  /*8460*/  @!UPT UIADD3 URZ, UPT, UPT, URZ, URZ, URZ ;  /* 0x000000fffffff290 */ /* 0x000fe2000fffe0ff */
[----:B------:R-:W-:Y:S11]  /*8470*/  BRA.U !UP1, `(.L_x_144) ;  /* 0x00000001093c7547 */ /* 0x000ff6000b800000 */
[----:B------:R-:W-:Y:S01]  /*8480*/  UISETP.NE.U32.AND UP0, UPT, UR50, URZ, UPT ;  /* 0x000000ff3200728c */ /* 0x000fe2000bf05070 */
[----:B------:R-:W-:Y:S01]  /*8490*/  HFMA2 R0, -RZ, RZ, 0, 5.9604644775390625e-08 ;  /* 0x00000001ff007431 */ /* 0x000fe200000001ff */
[----:B------:R-:W1:Y:S01]  /*84a0*/  LDCU.64 UR8, c[0x0][0x358] ;  /* 0x00006b00ff0877ac */ /* 0x000e620008000a00 */
[----:B------:R-:W-:Y:S01]  /*84b0*/  IMAD.MOV.U32 R86, RZ, RZ, 0x1 ;  /* 0x00000001ff567424 */ /* 0x000fe200078e00ff */
[----:B------:R-:W-:Y:S06]  /*84c0*/  UISETP.NE.AND.EX UP0, UPT, UR51, URZ, UPT, UP0 ;  /* 0x000000ff3300728c */ /* 0x000fec000bf05300 */
[----:B------:R-:W-:Y:S05]  /*84d0*/  PLOP3.LUT P3, PT, PT, PT, UP0, 0x80, 0x8 ;  /* 0x000000000008781c */ /* 0x000fea0003f6f008 */
[----:B------:R-:W2:Y:S01]  /*84e0*/  @UP0 LDCU.64 UR4, c[0x0][0x988] ;  /* 0x00013100ff0407ac */ /* 0x000ea20008000a00 */
[----:B------:R-:W-:Y:S07]  /*84f0*/  @UP0 UIMAD UR6, UR46, UR58, URZ ;  /* 0x0000003a2e0602a4 */ /* 0x000fee000f8e02ff */
[----:B------:R-:W-:Y:S01]  /*8500*/  @!P3 PRMT R86, R0, 0x7610, R86 ;  /* 0x000076100056b816 */ /* 0x000fe20000000056 */
[----:B--2---:R-:W-:Y:S06]  /*8510*/  @UP0 UIMAD.WIDE UR4, UR6, 0x4, UR4 ;  /* 0x00000004060408a5 */ /* 0x004fec000f8e0204 */
[----:B------:R-:W-:Y:S01]  /*8520*/  IMAD.U32 R4, RZ, RZ, UR4 ;  /* 0x00000004ff047e24 */ /* 0x000fe2000f8e00ff */
[----:B------:R-:W-:Y:S04]  /*8530*/  MOV R5, UR5 ;  /* 0x0000000500057c02 */ /* 0x000fe80008000f00 */
[----:B------:R-:W2:Y:S01]  /*8540*/  @!UP0 LDCU UR4, c[0x0][0x980] ;  /* 0x00013000ff0487ac */ /* 0x000ea20008000800 */
[----:B-1---5:R1:W5:Y:S02]  /*8550*/  @P3 LDG.E R41, desc[UR8][R4.64] ;  /* 0x0000000804293981 */ /* 0x022364000c1e1900 */
[----:B-12---:R-:W-:Y:S02]  /*8560*/  @!P3 IMAD.U32 R41, RZ, RZ, UR4 ;  /* 0x00000004ff29be24 */ /* 0x006fe4000f8e00ff */
.L_x_144:
[----:B------:R-:W-:Y:S05]  /*8570*/  @!P4 BRA `(.L_x_145) ;  /* 0x000000000024c947 */ /* 0x000fea0003800000 */
[----:B------:R-:W-:Y:S01]  /*8580*/  ISETP.NE.U32.AND P3, PT, R74, RZ, PT ;  /* 0x000000ff4a00720c */ /* 0x000fe20003f65070 */
[----:B------:R-:W1:Y:S03]  /*8590*/  LDCU.64 UR4, c[0x0][0x358] ;  /* 0x00006b00ff0477ac */ /* 0x000e660008000a00 */
[----:B------:R-:W-:Y:S11]  /*85a0*/  ISETP.NE.AND.EX P3, PT, R75, RZ, PT, P3 ;  /* 0x000000ff4b00720c */ /* 0x000ff60003f65330 */
[----:B------:R-:W-:Y:S02]  /*85b0*/  @!UPT UIADD3 URZ, UPT, UPT, URZ, URZ, URZ ;  /* 0x000000fffffff290 */ /* 0x000fe4000fffe0ff */
[----:B------:R-:W2:Y:S01]  /*85c0*/  @P3 LDC.64 R4, c[0x0][0x9a8] ;  /* 0x00026a00ff043b82 */ /* 0x000ea20000000a00 */
[----:B------:R-:W-:Y:S04]  /*85d0*/  @P3 IMAD R0, R84, UR46, RZ ;  /* 0x0000002e54003c24 */ /* 0x000fe8000f8e02ff */
[----:B--2---:R-:W-:Y:S05]  /*85e0*/  @P3 IMAD.WIDE R4, R0, 0x4, R4 ;  /* 0x0000000400043825 */ /* 0x004fea00078e0204 */
[----:B-1---5:R1:W5:Y:S02]  /*85f0*/  @P3 LDG.E R38, desc[UR4][R4.64] ;  /* 0x0000000404263981 */ /* 0x022364000c1e1900 */
[----:B-1----:R-:W2:Y:S02]  /*8600*/  @!P3 LDC R38, c[0x0][0x9a0] ;  /* 0x00026800ff26bb82 */ /* 0x002ea40000000800 */
.L_x_145:
[----:B-----5:R-:W-:Y:S01]  /*8610*/  FSETP.NEU.AND P4, PT, R41, RZ, PT ;  /* 0x000000ff2900720b */ /* 0x020fe20003f8d000 */
[----:B------:R-:W1:Y:S01]  /*8620*/  LDCU.128 UR12, c[0x0][0xb90] ;  /* 0x00017200ff0c77ac */ /* 0x000e620008000c00 */
[----:B------:R-:W-:Y:S01]  /*8630*/  SEL R6, RZ, 0xffffffff, P2 ;  /* 0xffffffffff067807 */ /* 0x000fe20001000000 */
[----:B------:R-:W-:Y:S01]  /*8640*/  BSSY B1, `(.L_x_146) ;  /* 0x000005b000017945 */ /* 0x000fe20003800000 */
[----:B------:R-:W-:Y:S01]  /*8650*/  LOP3.LUT P3, RZ, R86, 0xff, RZ, 0xc0, !PT ;  /* 0x000000ff56ff7812 */ /* 0x000fe2000786c0ff */
[----:B------:R-:W-:Y:S01]  /*8660*/  IMAD.MOV.U32 R109, RZ, RZ, 0x1 ;  /* 0x00000001ff6d7424 */ /* 0x000fe200078e00ff */
[----:B------:R-:W-:Y:S01]  /*8670*/  @P1 SEL R3, RZ, 0xffffffff, P4 ;  /* 0xffffffffff031807 */ /* 0x000fe20002000000 */
[----:B------:R-:W-:Y:S01]  /*8680*/  IMAD.IADD R39, R37, 0x1, R2 ;  /* 0x0000000125277824 */ /* 0x000fe200078e0202 */
[----:B------:R-:W-:Y:S01]  /*8690*/  LEA R0, R92, UR44, 0x3 ;  /* 0x0000002c5c007c11 */ /* 0x000fe2000f8e18ff */
[----:B------:R-:W-:Y:S01]  /*86a0*/  USHF.L.U32 UR8, UR48, 0x6, URZ ;  /* 0x0000000630087899 */ /* 0x000fe200080006ff */
[----:B------:R-:W-:Y:S01]  /*86b0*/  @P0 SEL R3, R6, R3, !P3 ;  /* 0x0000000306030207 */ /* 0x000fe20005800000 */
[----:B------:R-:W-:Y:S01]  /*86c0*/  UISETP.NE.AND UP0, UPT, UR60, 0x1, UPT ;  /* 0x000000013c00788c */ /* 0x000fe2000bf05270 */
[----:B------:R-:W-:Y:S01]  /*86d0*/  LEA R103, R36, UR44, 0x3 ;  /* 0x0000002c24677c11 */ /* 0x000fe2000f8e18ff */
[----:B------:R-:W-:Y:S01]  /*86e0*/  UIMAD.WIDE.U32 UR4, UR8, UR61, URZ ;  /* 0x0000003d080472a5 */ /* 0x000fe2000f8e00ff */
[----:B------:R-:W-:Y:S01]  /*86f0*/  @P1 LOP3.LUT R3, R3, 0x1, RZ, 0xc0, !PT ;  /* 0x0000000103031812 */ /* 0x000fe200078ec0ff */
[----:B------:R-:W3:Y:S01]  /*8700*/  LDCU UR9, c[0x0][0xba0] ;  /* 0x00017400ff0977ac */ /* 0x000ee20008000800 */
[----:B------:R-:W-:Y:S01]  /*8710*/  SHF.L.U32 R4, R94, 0x1f, RZ ;  /* 0x0000001f5e047819 */ /* 0x000fe200000006ff */
[----:B------:R-:W-:Y:S01]  /*8720*/  IMAD.U32 R102, RZ, RZ, UR8 ;  /* 0x00000008ff667e24 */ /* 0x000fe2000f8e00ff */
[----:B------:R-:W-:Y:S01]  /*8730*/  ISETP.NE.U32.OR P6, PT, R3, 0x1, !P1 ;  /* 0x000000010300780c */ /* 0x000fe20004fc5470 */
[----:B------:R-:W-:Y:S01]  /*8740*/  USHF.R.U32.HI UR5, URZ, UR62, UR5 ;  /* 0x0000003eff057299 */ /* 0x000fe20008011605 */
[----:B------:R-:W-:Y:S02]  /*8750*/  PLOP3.LUT P2, PT, PT, PT, UP1, 0x80, 0x8 ;  /* 0x000000000008781c */ /* 0x000fe40003f4f018 */
[----:B------:R-:W-:Y:S02]  /*8760*/  CS2R R82, SRZ ;  /* 0x0000000000527805 */ /* 0x000fe4000001ff00 */
[----:B------:R-:W-:Y:S01]  /*8770*/  SEL R3, RZ, 0xffffffff, P4 ;  /* 0xffffffffff037807 */ /* 0x000fe20002000000 */
[----:B------:R-:W-:Y:S01]  /*8780*/  USEL UR5, UR8, UR5, !UP0 ;  /* 0x0000000508057287 */ /* 0x000fe2000c000000 */
[----:B------:R-:W-:Y:S01]  /*8790*/  P2R R104, PR, RZ, 0x40 ;  /* 0x00000040ff687803 */ /* 0x000fe20000000000 */
[----:B------:R-:W-:Y:S01]  /*87a0*/  UISETP.NE.AND UP0, UPT, UR63, 0x1, UPT ;  /* 0x000000013f00788c */ /* 0x000fe2000bf05270 */
[----:B------:R-:W-:Y:S02]  /*87b0*/  CS2R R80, SRZ ;  /* 0x0000000000507805 */ /* 0x000fe4000001ff00 */
[----:B------:R-:W-:Y:S02]  /*87c0*/  CS2R R78, SRZ ;  /* 0x00000000004e7805 */ /* 0x000fe4000001ff00 */
[----:B------:R-:W-:Y:S01]  /*87d0*/  CS2R R76, SRZ ;  /* 0x00000000004c7805 */ /* 0x000fe2000001ff00 */
[----:B------:R-:W-:Y:S01]  /*87e0*/  IMAD R5, RZ, RZ, -UR5 ;  /* 0x80000005ff057e24 */ /* 0x000fe2000f8e02ff */
[----:B------:R-:W-:Y:S01]  /*87f0*/  @P6 SHF.L.U32 R7, R91, 0x1f, RZ ;  /* 0x0000001f5b076819 */ /* 0x000fe200000006ff */
[----:B------:R-:W-:Y:S01]  /*8800*/  IMAD.U32 R101, RZ, RZ, UR5 ;  /* 0x00000005ff657e24 */ /* 0x000fe2000f8e00ff */
[----:B-1----:R-:W-:Y:S01]  /*8810*/  UIMAD.WIDE.U32 UR6, UR5, UR12, URZ ;  /* 0x0000000c050672a5 */ /* 0x002fe2000f8e00ff */
[----:B------:R-:W-:Y:S01]  /*8820*/  @P2 SEL R3, R6, R3, !P3 ;  /* 0x0000000306032207 */ /* 0x000fe20005800000 */
[----:B------:R-:W1:Y:S01]  /*8830*/  @P6 SYNCS.PHASECHK.TRANS64.TRYWAIT P1, [R0+URZ+0x340], R7 ;  /* 0x00034007000065a7 */ /* 0x000e6200080211ff */
[----:B------:R-:W-:Y:S02]  /*8840*/  IMAD R102, R5, UR60, R102 ;  /* 0x0000003c05667c24 */ /* 0x000fe4000f8e0266 */
[----:B------:R-:W-:Y:S02]  /*8850*/  LOP3.LUT R3, R3, 0x1, RZ, 0xc0, !PT ;  /* 0x0000000103037812 */ /* 0x000fe400078ec0ff */
[----:B------:R-:W-:Y:S02]  /*8860*/  UMOV UR4, UR7 ;  /* 0x0000000700047c82 */ /* 0x000fe40008000000 */
[----:B------:R-:W-:Y:S01]  /*8870*/  USHF.R.U32.HI UR4, URZ, UR13, UR4 ;  /* 0x0000000dff047299 */ /* 0x000fe20008011604 */
[----:B------:R-:W-:Y:S03]  /*8880*/  ISETP.NE.U32.AND P5, PT, R3, 0x1, PT ;  /* 0x000000010300780c */ /* 0x000fe60003fa5070 */
[----:B------:R-:W-:Y:S01]  /*8890*/  USEL UR4, UR5, UR4, !UP0 ;  /* 0x0000000405047287 */ /* 0x000fe2000c000000 */
[----:B------:R-:W-:Y:S01]  /*88a0*/  P2R R110, PR, RZ, 0x20 ;  /* 0x00000020ff6e7803 */ /* 0x000fe20000000000 */
[----:B------:R-:W-:Y:S02]  /*88b0*/  UISETP.NE.AND UP0, UPT, UR14, 0x1, UPT ;  /* 0x000000010e00788c */ /* 0x000fe4000bf05270 */
[----:B------:R-:W-:Y:S01]  /*88c0*/  UIMAD.WIDE.U32 UR6, UR4, UR15, URZ ;  /* 0x0000000f040672a5 */ /* 0x000fe2000f8e00ff */
[----:B------:R4:W2:Y:S01]  /*88d0*/  SYNCS.PHASECHK.TRANS64.TRYWAIT P0, [R103+URZ+0x380], R4 ;  /* 0x00038004670075a7 */ /* 0x0008a200080011ff */
[----:B------:R-:W-:Y:S02]  /*88e0*/  IMAD.U32 R100, RZ, RZ, UR4 ;  /* 0x00000004ff647e24 */ /* 0x000fe4000f8e00ff */
[----:B------:R-:W-:Y:S01]  /*88f0*/  IMAD.U32 R99, RZ, RZ, UR4 ;  /* 0x00000004ff637e24 */ /* 0x000fe2000f8e00ff */
[----:B------:R-:W-:Y:S01]  /*8900*/  PLOP3.LUT P2, PT, PT, PT, UP0, 0x80, 0x8 ;  /* 0x000000000008781c */ /* 0x000fe20003f4f008 */
[----:B------:R-:W-:Y:S01]  /*8910*/  IMAD R8, RZ, RZ, -UR4 ;  /* 0x80000004ff087e24 */ /* 0x000fe2000f8e02ff */
[----:B------:R-:W-:Y:S02]  /*8920*/  UMOV UR6, UR7 ;  /* 0x0000000700067c82 */ /* 0x000fe40008000000 */
[----:B---3--:R-:W-:Y:S01]  /*8930*/  USHF.R.U32.HI UR6, URZ, UR9, UR6 ;  /* 0x00000009ff067299 */ /* 0x008fe20008011606 */
[----:B------:R-:W-:Y:S05]  /*8940*/  IMAD R101, R8, UR63, R101 ;  /* 0x0000003f08657c24 */ /* 0x000fea000f8e0265 */
[----:B------:R-:W-:Y:S05]  /*8950*/  SEL R100, R100, UR6, !P2 ;  /* 0x0000000664647c07 */ /* 0x000fea000d000000 */
[----:B------:R-:W-:Y:S04]  /*8960*/  IMAD.MOV R6, RZ, RZ, -R100 ;  /* 0x000000ffff067224 */ /* 0x000fe800078e0a64 */
[----:B------:R-:W-:Y:S01]  /*8970*/  IMAD R99, R6, UR14, R99 ;  /* 0x0000000e06637c24 */ /* 0x000fe2000f8e0263 */
[----:B-1----:R-:W-:Y:S01]  /*8980*/  @P6 SEL R109, RZ, 0x1, !P1 ;  /* 0x00000001ff6d6807 */ /* 0x002fe20004800000 */
[----:B----4-:R-:W-:Y:S06]  /*8990*/  @!P6 BRA `(.L_x_147) ;  /* 0x000000000094e947 */ /* 0x010fec0003800000 */
[----:B------:R-:W-:Y:S01]  /*89a0*/  @P5 IMAD R6, R92, 0x1000, R95 ;  /* 0x000010005c065824 */ /* 0x000fe200078e025f */
[----:B------:R-:W-:Y:S01]  /*89b0*/  LOP3.LUT P6, RZ, R73, 0x80, RZ, 0xc0, !PT ;  /* 0x0000008049ff7812 */ /* 0x000fe200078cc0ff */
[----:B------:R-:W1:Y:S01]  /*89c0*/  S2R R2, SR_CgaCtaId ;  /* 0x0000000000027919 */ /* 0x000e620000008800 */
[----:B------:R-:W-:Y:S01]  /*89d0*/  ISETP.NE.AND P2, PT, R109, RZ, PT ;  /* 0x000000ff6d00720c */ /* 0x000fe20003f45270 */
[----:B------:R-:W-:Y:S01]  /*89e0*/  @P5 VIADD R5, R6, UR44 ;  /* 0x0000002c06055c36 */ /* 0x000fe20008000000 */
[----:B------:R-:W-:Y:S01]  /*89f0*/  PLOP3.LUT P1, PT, PT, PT, PT, 0x8, 0x80 ;  /* 0x000000000080781c */ /* 0x000fe20003f2e170 */
[----:B------:R-:W-:Y:S01]  /*8a00*/  BSSY B0, `(.L_x_148) ;  /* 0x000000d000007945 */ /* 0x000fe20003800000 */
[----:B------:R-:W-:Y:S01]  /*8a10*/  @P5 PLOP3.LUT P1, PT, P6, PT, PT, 0x80, 0x8 ;  /* 0x000000000008581c */ /* 0x000fe2000372f070 */
[C---:B------:R-:W-:Y:S01]  /*8a20*/  @P5 VIADD R3, R5.reuse, 0x400 ;  /* 0x0000040005035836 */ /* 0x040fe20000000000 */
[----:B------:R-:W-:Y:S01]  /*8a30*/  CS2R R78, SRZ ;  /* 0x00000000004e7805 */ /* 0x000fe2000001ff00 */
[----:B------:R-:W-:Y:S01]  /*8a40*/  @P5 VIADD R5, R5, 0x410 ;  /* 0x0000041005055836 */ /* 0x000fe20000000000 */
[----:B------:R-:W-:Y:S02]  /*8a50*/  CS2R R76, SRZ ;  /* 0x00000000004c7805 */ /* 0x000fe4000001ff00 */
[----:B------:R-:W-:Y:S02]  /*8a60*/  CS2R R82, SRZ ;  /* 0x0000000000527805 */ /* 0x000fe4000001ff00 */
[----:B------:R-:W-:Y:S05]  /*8a70*/  CS2R R80, SRZ ;  /* 0x0000000000507805 */ /* 0x000fea000001ff00 */
[----:B------:R-:W-:Y:S01]  /*8a80*/  @P1 VIADD R5, R3, 0xfffffff0 ;  /* 0xfffffff003051836 */ /* 0x000fe20000000000 */
[----:B------:R-:W-:Y:S06]  /*8a90*/  @P2 BRA `(.L_x_149) ;  /* 0x00000000000c2947 */ /* 0x000fec0003800000 */
[----:B------:R-:W-:Y:S04]  /*8aa0*/  SHF.L.U32 R3, R91, 0x1f, RZ ;  /* 0x0000001f5b037819 */ /* 0x000fe800000006ff */
[----:B------:R-:W3:Y:S02]  /*8ab0*/  SYNCS.PHASECHK.TRANS64.TRYWAIT P1, [R0+URZ+0x340], R3 ;  /* 0x00034003000075a7 */ /* 0x000ee400080211ff */
[----:B---3--:R-:W-:Y:S05]  /*8ac0*/  @!P1 BRA `(.L_x_150) ;  /* 0x0000003400a49947 */ /* 0x008fea0003800000 */
.L_x_149:
[----:B------:R-:W-:Y:S05]  /*8ad0*/  BSYNC B0 ;  /* 0x0000000000007941 */ /* 0x000fea0003800000 */
.L_x_148:
[----:B------:R-:W-:Y:S01]  /*8ae0*/  ISETP.NE.AND P1, PT, R110, RZ, PT ;  /* 0x000000ff6e00720c */ /* 0x000fe20003f25270 */
[----:B---3--:R-:W-:Y:S02]  /*8af0*/  VIADD R3, R0, 0x350 ;  /* 0x0000035000037836 */ /* 0x008fe40000000000 */
[----:B------:R-:W-:Y:S03]  /*8b00*/  VIADD R92, R92, 0x1 ;  /* 0x000000015c5c7836 */ /* 0x000fe60000000000 */
[----:B-1----:R-:W-:Y:S07]  /*8b10*/  PRMT R2, R2, 0x654, R3 ;  /* 0x0000065402027816 */ /* 0x002fee0000000003 */
[----:B------:R1:W3:Y:S04]  /*8b20*/  @P1 LDS.128 R76, [R6+UR44+0x400] ;  /* 0x0004002c064c1984 */ /* 0x0002e80008000c00 */
[----:B------:R1:W4:Y:S01]  /*8b30*/  @P1 LDS.128 R80, [R5] ;  /* 0x0000000005501984 */ /* 0x0003220000000c00 */
[C---:B------:R-:W-:Y:S01]  /*8b40*/  ISETP.NE.AND P1, PT, R92.reuse, 0x2, PT ;  /* 0x000000025c00780c */ /* 0x040fe20003f25270 */
[----:B------:R-:W-:Y:S01]  /*8b50*/  @!PT LDS RZ, [RZ] ;  /* 0x00000000fffff984 */ /* 0x000fe20000000800 */
[----:B------:R-:W-:Y:S01]  /*8b60*/  @!PT LDS RZ, [RZ] ;  /* 0x00000000fffff984 */ /* 0x000fe20000000800 */
[----:B------:R-:W-:Y:S01]  /*8b70*/  @!PT LDS RZ, [RZ] ;  /* 0x00000000fffff984 */ /* 0x000fe20000000800 */
[----:B------:R-:W-:Y:S01]  /*8b80*/  @!PT LDS RZ, [RZ] ;  /* 0x00000000fffff984 */ /* 0x000fe20000000800 */
[----:B------:R5:W-:Y:S06]  /*8b90*/  MEMBAR.ALL.CTA ;  /* 0x0000000000007992 */ /* 0x000bec0000008000 */
[----:B-----5:R-:W5:Y:S01]  /*8ba0*/  FENCE.VIEW.ASYNC.S ;  /* 0x00000000000073c6 */ /* 0x020f620000000000 */
[----:B------:R-:W-:Y:S02]  /*8bb0*/  SEL R0, RZ, 0x1, P1 ;  /* 0x00000001ff007807 */ /* 0x000fe40000800000 */
[----:B------:R-:W-:Y:S02]  /*8bc0*/  SEL R92, R92, RZ, P1 ;  /* 0x000000ff5c5c7207 */ /* 0x000fe40000800000 */
[----:B------:R-:W-:Y:S01]  /*8bd0*/  LOP3.LUT R91, R91, R0, RZ, 0x3c, !PT ;  /* 0x000000005b5b7212 */ /* 0x000fe200078e3cff */
[----:B-----5:R1:W-:Y:S06]  /*8be0*/  SYNCS.ARRIVE.TRANS64.RED.A1T0 RZ, [R2+URZ], RZ ;  /* 0x000000ff02ff79a7 */ /* 0x0203ec00081004ff */
.L_x_147:
[----:B------:R-:W-:Y:S05]  /*8bf0*/  BSYNC B1 ;  /* 0x0000000000017941 */ /* 0x000fea0003800000 */
.L_x_146:
[----:B------:R-:W-:Y:S04]  /*8c00*/  SHF.R.U32.HI R0, RZ, 0x15, R39 ;  /* 0x00000015ff007819 */ /* 0x000fe80000011627 */
[----:B------:R-:W-:Y:S01]  /*8c10*/  LOP3.LUT P1, RZ, R0, 0x3, R87, 0x48, !PT ;  /* 0x0000000300ff7812 */ /* 0x000fe20007824857 */
[----:B------:R-:W-:Y:S01]  /*8c20*/  @!UPT UIADD3 URZ, UPT, UPT, URZ, URZ, URZ ;  /* 0x000000fffffff290 */ /* 0x000fe2000fffe0ff */
[----:B--2---:R-:W-:Y:S11]  /*8c30*/  @P0 BRA `(.L_x_151) ;  /* 0x0000000000080947 */ /* 0x004ff60003800000 */
[----:B------:R-:W2:Y:S02]  /*8c40*/  SYNCS.PHASECHK.TRANS64.TRYWAIT P0, [R103+URZ+0x380], R4 ;  /* 0x00038004670075a7 */ /* 0x000ea400080011ff */
[----:B--2---:R-:W-:Y:S05]  /*8c50*/  @!P0 BRA `(.L_x_152) ;  /* 0x0000003400548947 */ /* 0x004fea0003800000 */
.L_x_151:
[----:B------:R-:W-:Y:S04]  /*8c60*/  BSSY.RECONVERGENT B6, `(.L_x_153) ;  /* 0x0000012000067945 */ /* 0x000fe80003800200 */
[----:B------:R-:W-:Y:S05]  /*8c70*/  @!P1 BRA `(.L_x_154) ;  /* 0x0000000000409947 */ /* 0x000fea0003800000 */
[----:B------:R-:W5:Y:S01]  /*8c80*/  LDCU.64 UR8, c[0x4][0x70] ;  /* 0x01000e00ff0877ac */ /* 0x000f620008000a00 */
[----:B------:R-:W-:Y:S01]  /*8c90*/  MOV R3, 0x0 ;  /* 0x0000000000037802 */ /* 0x000fe20000000f00 */
[----:B------:R-:W-:Y:S02]  /*8ca0*/  HFMA2 R12, -RZ, RZ, 0, 5.9604644775390625e-08 ;  /* 0x00000001ff0c7431 */ /* 0x000fe400000001ff */
[----:B------:R-:W-:Y:S02]  /*8cb0*/  IMAD.MOV.U32 R8, RZ, RZ, 0x192 ;  /* 0x00000192ff087424 */ /* 0x000fe400078e00ff */
[----:B------:R-:W-:Y:S01]  /*8cc0*/  IMAD.MOV.U32 R13, RZ, RZ, RZ ;  /* 0x000000ffff0d7224 */ /* 0x000fe200078e00ff */
[----:B------:R-:W3:Y:S01]  /*8cd0*/  LDCU.64 UR6, c[0x4][0x78] ;  /* 0x01000f00ff0677ac */ /* 0x000ee20008000a00 */
[----:B-1----:R-:W1:Y:S01]  /*8ce0*/  LDC.64 R2, c[0x4][R3] ;  /* 0x0100000003027b82 */ /* 0x002e620000000a00 */
[----:B------:R-:W4:Y:S01]  /*8cf0*/  LDCU.64 UR4, c[0x4][0x10] ;  /* 0x01000200ff0477ac */ /* 0x000f220008000a00 */
[----:B-----5:R-:W-:Y:S01]  /*8d00*/  MOV R5, UR9 ;  /* 0x0000000900057c02 */ /* 0x020fe20008000f00 */
[----:B--2---:R-:W-:Y:S01]  /*8d10*/  IMAD.U32 R4, RZ, RZ, UR8 ;  /* 0x00000008ff047e24 */ /* 0x004fe2000f8e00ff */
[----:B---3--:R-:W-:Y:S01]  /*8d20*/  MOV R7, UR7 ;  /* 0x0000000700077c02 */ /* 0x008fe20008000f00 */
[----:B------:R-:W-:Y:S01]  /*8d30*/  IMAD.U32 R6, RZ, RZ, UR6 ;  /* 0x00000006ff067e24 */ /* 0x000fe2000f8e00ff */
[----:B----4-:R-:W-:Y:S01]  /*8d40*/  MOV R11, UR5 ;  /* 0x00000005000b7c02 */ /* 0x010fe20008000f00 */
[----:B------:R-:W-:Y:S02]  /*8d50*/  IMAD.U32 R10, RZ, RZ, UR4 ;  /* 0x00000004ff0a7e24 */ /* 0x000fe4000f8e00ff */
[----:B------:R-:W-:Y:S07]  /*8d60*/  LEPC R20, `(.L_x_154) ;  /* 0x000000001014794e */ /* 0x000fee0000000000 */
[----:B-1----:R-:W-:Y:S05]  /*8d70*/  CALL.ABS.NOINC R2 ;  /* 0x0000000002007343 */ /* 0x002fea0003c00000 */
.L_x_154:
[----:B------:R-:W-:Y:S05]  /*8d80*/  BSYNC.RECONVERGENT B6 ;  /* 0x0000000000067941 */ /* 0x000fea0003800200 */
.L_x_153:
[-C--:B---3--:R-:W-:Y:S01]  /*8d90*/  F2FP.F16.E4M3.UNPACK_B R42, R76.reuse ;  /* 0x0000004cff2a723e */ /* 0x088fe200020006ff */
[----:B------:R-:W-:Y:S05]  /*8da0*/  WARPSYNC.ALL ;  /* 0x0000000000007948 */ /* 0x000fea0003800000 */
[----:B------:R-:W-:Y:S01]  /*8db0*/  R2UR UR4, R39 ;  /* 0x00000000270472ca */ /* 0x000fe200000e0000 */
[--C-:B------:R-:W-:Y:S01]  /*8dc0*/  HADD2.F32 R40, -RZ, R42.reuse.H0_H0 ;  /* 0x2000002aff287230 */ /* 0x100fe20000004100 */
[----:B------:R-:W-:Y:S01]  /*8dd0*/  F2FP.F16.E4M3.UNPACK_B R44, R76.H1 ;  /* 0x0000004cff2c723e */ /* 0x000fe200030006ff */
[----:B------:R-:W-:Y:S01]  /*8de0*/  HADD2.F32 R43, -RZ, R42.H1_H1 ;  /* 0x3000002aff2b7230 */ /* 0x000fe20000004100 */
[-C--:B------:R-:W-:Y:S01]  /*8df0*/  F2FP.F16.E4M3.UNPACK_B R46, R77.reuse ;  /* 0x0000004dff2e723e */ /* 0x080fe200020006ff */
[----:B------:R-:W-:Y:S01]  /*8e00*/  BSSY.RECONVERGENT B0, `(.L_x_155) ;  /* 0x00000a3000007945 */ /* 0x000fe20003800200 */
[----:B------:R-:W-:Y:S01]  /*8e10*/  F2FP.F16.E4M3.UNPACK_B R48, R77.H1 ;  /* 0x0000004dff30723e */ /* 0x000fe200030006ff */
[--C-:B------:R-:W-:Y:S01]  /*8e20*/  HADD2.F32 R42, -RZ, R44.reuse.H0_H0 ;  /* 0x2000002cff2a7230 */ /* 0x100fe20000004100 */
[-C--:B------:R-:W-:Y:S01]  /*8e30*/  F2FP.F16.E4M3.UNPACK_B R50, R78.reuse ;  /* 0x0000004eff32723e */ /* 0x080fe200020006ff */
[----:B------:R-:W-:Y:S01]  /*8e40*/  HADD2.F32 R44, -RZ, R44.H1_H1 ;  /* 0x3000002cff2c7230 */ /* 0x000fe20000004100 */
[----:B------:R-:W-:Y:S01]  /*8e50*/  F2FP.F16.E4M3.UNPACK_B R52, R78.H1 ;  /* 0x0000004eff34723e */ /* 0x000fe200030006ff */
[--C-:B------:R-:W-:Y:S01]  /*8e60*/  HADD2.F32 R45, -RZ, R46.reuse.H0_H0 ;  /* 0x2000002eff2d7230 */ /* 0x100fe20000004100 */
[-C--:B------:R-:W-:Y:S01]  /*8e70*/  F2FP.F16.E4M3.UNPACK_B R54, R79.reuse ;  /* 0x0000004fff36723e */ /* 0x080fe200020006ff */
[----:B-12---:R-:W1:Y:S01]  /*8e80*/  LDTM.x32 R4, tmem[UR4] ;  /* 0x00000004000479ee */ /* 0x006e6200082c0000 */
[----:B------:R-:W-:Y:S01]  /*8e90*/  F2FP.F16.E4M3.UNPACK_B R56, R79.H1 ;  /* 0x0000004fff38723e */ /* 0x000fe200030006ff */
[----:B------:R-:W-:Y:S01]  /*8ea0*/  HADD2.F32 R46, -RZ, R46.H1_H1 ;  /* 0x3000002eff2e7230 */ /* 0x000fe20000004100 */
[----:B----4-:R-:W-:Y:S01]  /*8eb0*/  F2FP.F16.E4M3.UNPACK_B R58, R80 ;  /* 0x00000050ff3a723e */ /* 0x010fe200020006ff */
[--C-:B------:R-:W-:Y:S01]  /*8ec0*/  HADD2.F32 R49, -RZ, R50.reuse.H0_H0 ;  /* 0x20000032ff317230 */ /* 0x100fe20000004100 */
[----:B------:R-:W-:Y:S01]  /*8ed0*/  ISETP.NE.AND P6, PT, R104, RZ, PT ;  /* 0x000000ff6800720c */ /* 0x000fe20003fc5270 */
[----:B------:R-:W-:Y:S01]  /*8ee0*/  HADD2.F32 R50, -RZ, R50.H1_H1 ;  /* 0x30000032ff327230 */ /* 0x000fe20000004100 */
[----:B------:R-:W-:Y:S01]  /*8ef0*/  IADD3 R116, PT, PT, R95, UR44, RZ ;  /* 0x0000002c5f747c10 */ /* 0x000fe2000fffe0ff */
[--C-:B------:R-:W-:Y:S01]  /*8f00*/  HADD2.F32 R53, -RZ, R54.reuse.H0_H0 ;  /* 0x20000036ff357230 */ /* 0x100fe20000004100 */
[----:B------:R-:W-:Y:S01]  /*8f10*/  LOP3.LUT P5, RZ, R73, 0x80, RZ, 0xc0, !PT ;  /* 0x0000008049ff7812 */ /* 0x000fe200078ac0ff */
[----:B------:R-:W-:Y:S01]  /*8f20*/  HADD2.F32 R54, -RZ, R54.H1_H1 ;  /* 0x30000036ff367230 */ /* 0x000fe20000004100 */
[----:B------:R-:W-:Y:S01]  /*8f30*/  F2FP.F16.E4M3.UNPACK_B R62, R81 ;  /* 0x00000051ff3e723e */ /* 0x000fe200020006ff */
[--C-:B------:R-:W-:Y:S01]  /*8f40*/  HADD2.F32 R57, -RZ, R58.reuse.H0_H0 ;  /* 0x2000003aff397230 */ /* 0x100fe20000004100 */
[----:B------:R-:W-:Y:S01]  /*8f50*/  F2FP.F16.E4M3.UNPACK_B R66, R82 ;  /* 0x00000052ff42723e */ /* 0x000fe200020006ff */
[----:B------:R-:W-:Y:S01]  /*8f60*/  HADD2.F32 R58, -RZ, R58.H1_H1 ;  /* 0x3000003aff3a7230 */ /* 0x000fe20000004100 */
[----:B------:R-:W-:Y:S01]  /*8f70*/  F2FP.F16.E4M3.UNPACK_B R70, R83 ;  /* 0x00000053ff46723e */ /* 0x000fe200020006ff */
[--C-:B------:R-:W-:Y:S01]  /*8f80*/  HADD2.F32 R61, -RZ, R62.reuse.H0_H0 ;  /* 0x2000003eff3d7230 */ /* 0x100fe20000004100 */
[----:B------:R-:W-:Y:S01]  /*8f90*/  F2FP.F16.E4M3.UNPACK_B R60, R80.H1 ;  /* 0x00000050ff3c723e */ /* 0x000fe200030006ff */
[----:B------:R-:W-:Y:S01]  /*8fa0*/  HADD2.F32 R62, -RZ, R62.H1_H1 ;  /* 0x3000003eff3e7230 */ /* 0x000fe20000004100 */
[----:B------:R-:W-:Y:S01]  /*8fb0*/  F2FP.F16.E4M3.UNPACK_B R64, R81.H1 ;  /* 0x00000051ff40723e */ /* 0x000fe200030006ff */
[--C-:B------:R-:W-:Y:S01]  /*8fc0*/  HADD2.F32 R65, -RZ, R66.reuse.H0_H0 ;  /* 0x20000042ff417230 */ /* 0x100fe20000004100 */
[----:B------:R-:W-:Y:S01]  /*8fd0*/  F2FP.F16.E4M3.UNPACK_B R68, R82.H1 ;  /* 0x00000052ff44723e */ /* 0x000fe200030006ff */
[----:B------:R-:W-:Y:S01]  /*8fe0*/  HADD2.F32 R66, -RZ, R66.H1_H1 ;  /* 0x30000042ff427230 */ /* 0x000fe20000004100 */
[----:B------:R-:W-:Y:S01]  /*8ff0*/  F2FP.F16.E4M3.UNPACK_B R72, R83.H1 ;  /* 0x00000053ff48723e */ /* 0x000fe200030006ff */
[C---:B-1----:R-:W-:Y:S01]  /*9000*/  FMUL R0, R38.reuse, R4 ;  /* 0x0000000426007220 */ /* 0x042fe20000400000 */
[C---:B------:R-:W-:Y:S01]  /*9010*/  FMUL R2, R38.reuse, R5 ;  /* 0x0000000526027220 */ /* 0x040fe20000400000 */
[C---:B------:R-:W-:Y:S01]  /*9020*/  FMUL R4, R38.reuse, R8 ;  /* 0x0000000826047220 */ /* 0x040fe20000400000 */
[C---:B------:R-:W-:Y:S01]  /*9030*/  FMUL R5, R38.reuse, R9 ;  /* 0x0000000926057220 */ /* 0x040fe20000400000 */
[C---:B------:R-:W-:Y:S01]  /*9040*/  FFMA R0, R41.reuse, R40, R0 ;  /* 0x0000002829007223 */ /* 0x040fe20000000000 */
[----:B------:R-:W-:Y:S01]  /*9050*/  FFMA R2, R41, R43, R2 ;  /* 0x0000002b29027223 */ /* 0x000fe20000000002 */
[C---:B------:R-:W-:Y:S01]  /*9060*/  FMUL R8, R38.reuse, R12 ;  /* 0x0000000c26087220 */ /* 0x040fe20000400000 */
        /* <DEDUP_REMOVED lines=9> */
[--C-:B------:R-:W-:Y:S02]  /*9100*/  HADD2.F32 R69, -RZ, R70.reuse.H0_H0 ;  /* 0x20000046ff457230 */ /* 0x100fe40000004100 */
[C---:B------:R-:W-:Y:S01]  /*9110*/  FMUL R28, R38.reuse, R32 ;  /* 0x00000020261c7220 */ /* 0x040fe20000400000 */
[----:B------:R-:W-:Y:S02]  /*9120*/  HADD2.F32 R70, -RZ, R70.H1_H1 ;  /* 0x30000046ff467230 */ /* 0x000fe40000004100 */
[C---:B------:R-:W-:Y:S01]  /*9130*/  FMUL R29, R38.reuse, R33 ;  /* 0x00000021261d7220 */ /* 0x040fe20000400000 */
[C---:B------:R-:W-:Y:S01]  /*9140*/  FMUL R3, R38.reuse, R6 ;  /* 0x0000000626037220 */ /* 0x040fe20000400000 */
[C---:B------:R-:W-:Y:S01]  /*9150*/  FMUL R7, R38.reuse, R7 ;  /* 0x0000000726077220 */ /* 0x040fe20000400000 */
[--C-:B------:R-:W-:Y:S02]  /*9160*/  HADD2.F32 R47, -RZ, R48.reuse.H0_H0 ;  /* 0x20000030ff2f7230 */ /* 0x100fe40000004100 */
[C---:B------:R-:W-:Y:S01]  /*9170*/  FMUL R6, R38.reuse, R10 ;  /* 0x0000000a26067220 */ /* 0x040fe20000400000 */
[----:B------:R-:W-:Y:S01]  /*9180*/  ISETP.NE.AND P0, PT, R97, RZ, PT ;  /* 0x000000ff6100720c */ /* 0x000fe20003f05270 */
[C---:B------:R-:W-:Y:S01]  /*9190*/  FFMA R3, R41.reuse, R42, R3 ;  /* 0x0000002a29037223 */ /* 0x040fe20000000003 */
[----:B------:R-:W-:Y:S02]  /*91a0*/  HADD2.F32 R48, -RZ, R48.H1_H1 ;  /* 0x30000030ff307230 */ /* 0x000fe40000004100 */
[C---:B------:R-:W-:Y:S01]  /*91b0*/  FFMA R7, R41.reuse, R44, R7 ;  /* 0x0000002c29077223 */ /* 0x040fe20000000007 */
[C---:B------:R-:W-:Y:S01]  /*91c0*/  FMUL R11, R38.reuse, R11 ;  /* 0x0000000b260b7220 */ /* 0x040fe20000400000 */
[C---:B------:R-:W-:Y:S01]  /*91d0*/  FFMA R4, R41.reuse, R45, R4 ;  /* 0x0000002d29047223 */ /* 0x040fe20000000004 */
[----:B------:R-:W-:Y:S01]  /*91e0*/  FFMA R5, R41, R46, R5 ;  /* 0x0000002e29057223 */ /* 0x000fe20000000005 */
[--C-:B------:R-:W-:Y:S01]  /*91f0*/  HADD2.F32 R51, -RZ, R52.reuse.H0_H0 ;  /* 0x20000034ff337230 */ /* 0x100fe20000004100 */
[----:B------:R-:W-:Y:S01]  /*9200*/  F2FP.SATFINITE.E4M3.F32.PACK_AB_MERGE_C R105, R7, R3, RZ ;  /* 0x000000030769723e */ /* 0x000fe200048070ff */
[C---:B------:R-:W-:Y:S01]  /*9210*/  FFMA R6, R41.reuse, R47, R6 ;  /* 0x0000002f29067223 */ /* 0x040fe20000000006 */
[----:B------:R-:W-:Y:S02]  /*9220*/  HADD2.F32 R52, -RZ, R52.H1_H1 ;  /* 0x30000034ff347230 */ /* 0x000fe40000004100 */
[----:B------:R-:W-:Y:S01]  /*9230*/  FMUL R10, R38, R14 ;  /* 0x0000000e260a7220 */ /* 0x000fe20000400000 */
[----:B------:R-:W-:Y:S01]  /*9240*/  F2FP.SATFINITE.E4M3.F32.PACK_AB_MERGE_C R104, R2, R0, R105 ;  /* 0x000000000268723e */ /* 0x000fe20004807069 */
[C---:B------:R-:W-:Y:S01]  /*9250*/  FFMA R11, R41.reuse, R48, R11 ;  /* 0x00000030290b7223 */ /* 0x040fe2000000000b */
[C---:B------:R-:W-:Y:S01]  /*9260*/  FMUL R15, R38.reuse, R15 ;  /* 0x0000000f260f7220 */ /* 0x040fe20000400000 */
[C---:B------:R-:W-:Y:S01]  /*9270*/  FFMA R8, R41.reuse, R49, R8 ;  /* 0x0000003129087223 */ /* 0x040fe20000000008 */
[----:B------:R-:W-:Y:S01]  /*9280*/  FFMA R9, R41, R50, R9 ;  /* 0x0000003229097223 */ /* 0x000fe20000000009 */
[--C-:B------:R-:W-:Y:S01]  /*9290*/  HADD2.F32 R55, -RZ, R56.reuse.H0_H0 ;  /* 0x20000038ff377230 */ /* 0x100fe20000004100 */
[----:B------:R-:W-:Y:S01]  /*92a0*/  F2FP.SATFINITE.E4M3.F32.PACK_AB_MERGE_C R106, R11, R6, RZ ;  /* 0x000000060b6a723e */ /* 0x000fe200048070ff */
[----:B------:R-:W-:Y:S01]  /*92b0*/  FFMA R10, R41, R51, R10 ;  /* 0x00000033290a7223 */ /* 0x000fe2000000000a */
[----:B------:R-:W-:Y:S02]  /*92c0*/  HADD2.F32 R56, -RZ, R56.H1_H1 ;  /* 0x30000038ff387230 */ /* 0x000fe40000004100 */
[C---:B------:R-:W-:Y:S01]  /*92d0*/  FMUL R14, R38.reuse, R18 ;  /* 0x00000012260e7220 */ /* 0x040fe20000400000 */
        /* <DEDUP_REMOVED lines=19> */
[C---:B------:R-:W-:Y:S01]  /*9410*/  FMUL R22, R38.reuse, R26 ;  /* 0x0000001a26167220 */ /* 0x040fe20000400000 */
[C---:B------:R-:W-:Y:S01]  /*9420*/  FFMA R23, R41.reuse, R60, R23 ;  /* 0x0000003c29177223 */ /* 0x040fe20000000017 */
[C---:B------:R-:W-:Y:S01]  /*9430*/  FMUL R27, R38.reuse, R27 ;  /* 0x0000001b261b7220 */ /* 0x040fe20000400000 */
[C---:B------:R-:W-:Y:S01]  /*9440*/  FFMA R20, R41.reuse, R61, R20 ;  /* 0x0000003d29147223 */ /* 0x040fe20000000014 */
[C---:B------:R-:W-:Y:S01]  /*9450*/  FFMA R21, R41.reuse, R62, R21 ;  /* 0x0000003e29157223 */ /* 0x040fe20000000015 */
[--C-:B------:R-:W-:Y:S02]  /*9460*/  HADD2.F32 R67, -RZ, R68.reuse.H0_H0 ;  /* 0x20000044ff437230 */ /* 0x100fe40000004100 */
        /* <DEDUP_REMOVED lines=12> */
[----:B------:R-:W-:Y:S01]  /*9530*/  FMUL R35, R38, R35 ;  /* 0x0000002326237220 */ /* 0x000fe20000400000 */
[C---:B------:R-:W-:Y:S01]  /*9540*/  FFMA R28, R41.reuse, R69, R28 ;  /* 0x00000045291c7223 */ /* 0x040fe2000000001c */
[C---:B------:R-:W-:Y:S01]  /*9550*/  FFMA R29, R41.reuse, R70, R29 ;  /* 0x00000046291d7223 */ /* 0x040fe2000000001d */
[----:B------:R-:W-:Y:S01]  /*9560*/  FFMA R30, R41, R71, R30 ;  /* 0x00000047291e7223 */ /* 0x000fe2000000001e */
[----:B------:R-:W-:Y:S01]  /*9570*/  F2FP.SATFINITE.E4M3.F32.PACK_AB_MERGE_C R107, R13, R12, R108 ;  /* 0x0000000c0d6b723e */ /* 0x000fe2000480706c */
[----:B------:R-:W-:Y:S01]  /*9580*/  FFMA R35, R41, R72, R35 ;  /* 0x0000004829237223 */ /* 0x000fe20000000023 */
[----:B------:R-:W-:Y:S02]  /*9590*/  MOV R108, 0x10 ;  /* 0x00000010006c7802 */ /* 0x000fe40000000f00 */
[----:B------:R-:W-:Y:S01]  /*95a0*/  F2FP.SATFINITE.E4M3.F32.PACK_AB_MERGE_C R112, R23, R18, RZ ;  /* 0x000000121770723e */ /* 0x000fe200048070ff */
[----:B------:R1:W-:Y:S01]  /*95b0*/  STS.128 [R95+UR44+0x2400], R104 ;  /* 0x002400685f007988 */ /* 0x0003e20008000c2c */
[----:B------:R-:W-:Y:S02]  /*95c0*/  F2FP.SATFINITE.E4M3.F32.PACK_AB_MERGE_C R113, R27, R22, RZ ;  /* 0x000000161b71723e */ /* 0x000fe400048070ff */
[----:B------:R-:W-:Y:S02]  /*95d0*/  F2FP.SATFINITE.E4M3.F32.PACK_AB_MERGE_C R114, R31, R26, RZ ;  /* 0x0000001a1f72723e */ /* 0x000fe400048070ff */
[----:B------:R-:W-:Y:S02]  /*95e0*/  F2FP.SATFINITE.E4M3.F32.PACK_AB_MERGE_C R117, R35, R30, RZ ;  /* 0x0000001e2375723e */ /* 0x000fe400048070ff */
[----:B------:R-:W-:Y:S02]  /*95f0*/  SEL R111, R108, 0xfffffff0, !P5 ;  /* 0xfffffff06c6f7807 */ /* 0x000fe40006800000 */
[----:B------:R-:W-:Y:S02]  /*9600*/  F2FP.SATFINITE.E4M3.F32.PACK_AB_MERGE_C R112, R17, R16, R112 ;  /* 0x000000101170723e */ /* 0x000fe40004807070 */
[----:B------:R-:W-:Y:S02]  /*9610*/  F2FP.SATFINITE.E4M3.F32.PACK_AB_MERGE_C R113, R21, R20, R113 ;  /* 0x000000141571723e */ /* 0x000fe40004807071 */
[----:B------:R-:W-:Y:S02]  /*9620*/  F2FP.SATFINITE.E4M3.F32.PACK_AB_MERGE_C R114, R25, R24, R114 ;  /* 0x000000181972723e */ /* 0x000fe40004807072 */
[----:B------:R-:W-:Y:S02]  /*9630*/  F2FP.SATFINITE.E4M3.F32.PACK_AB_MERGE_C R115, R29, R28, R117 ;  /* 0x0000001c1d73723e */ /* 0x000fe40004807075 */
[----:B------:R-:W-:Y:S02]  /*9640*/  IADD3 R108, PT, PT, R116, R111, RZ ;  /* 0x0000006f746c7210 */ /* 0x000fe40007ffe0ff */
[----:B------:R-:W-:Y:S02]  /*9650*/  LEA R116, R92, UR44, 0x3 ;  /* 0x0000002c5c747c11 */ /* 0x000fe4000f8e18ff */
[----:B------:R-:W-:Y:S01]  /*9660*/  @P6 SHF.L.U32 R117, R91, 0x1f, RZ ;  /* 0x0000001f5b756819 */ /* 0x000fe200000006ff */
[----:B------:R1:W-:Y:S01]  /*9670*/  STS.128 [R108+0x2400], R112 ;  /* 0x002400706c007388 */ /* 0x0003e20000000c00 */
[----:B------:R-:W-:Y:S01]  /*9680*/  @!PT LDS RZ, [RZ] ;  /* 0x00000000fffff984 */ /* 0x000fe20000000800 */
[----:B------:R-:W-:Y:S01]  /*9690*/  @!PT LDS RZ, [RZ] ;  /* 0x00000000fffff984 */ /* 0x000fe20000000800 */
[----:B------:R-:W-:Y:S01]  /*96a0*/  @!PT LDS RZ, [RZ] ;  /* 0x00000000fffff984 */ /* 0x000fe20000000800 */
[----:B------:R-:W-:Y:S01]  /*96b0*/  @!PT LDS RZ, [RZ] ;  /* 0x00000000fffff984 */ /* 0x000fe20000000800 */
[----:B------:R2:W-:Y:S07]  /*96c0*/  MEMBAR.ALL.CTA ;  /* 0x0000000000007992 */ /* 0x0005ee0000008000 */
[----:B--2---:R-:W2:Y:S02]  /*96d0*/  FENCE.VIEW.ASYNC.S ;  /* 0x00000000000073c6 */ /* 0x004ea40000000000 */
[----:B--2---:R-:W-:Y:S06]  /*96e0*/  BAR.SYNC.DEFER_BLOCKING 0x1, 0x80 ;  /* 0x0042000000007b1d */ /* 0x004fec0000010000 */
[----:B------:R-:W-:Y:S05]  /*96f0*/  @P0 BRA `(.L_x_156) ;  /* 0x00000000004c0947 */ /* 0x000fea0003800000 */
[----:B------:R-:W2:Y:S01]  /*9700*/  LDCU.64 UR14, c[0x0][0x348] ;  /* 0x00006900ff0e77ac */ /* 0x000ea20008000a00 */
[----:B------:R-:W-:Y:S02]  /*9710*/  R2UR UR10, R102 ;  /* 0x00000000660a72ca */ /* 0x000fe400000e0000 */
[----:B------:R-:W-:Y:S01]  /*9720*/  R2UR UR11, R101 ;  /* 0x00000000650b72ca */ /* 0x000fe200000e0000 */
[----:B------:R-:W-:Y:S01]  /*9730*/  UIADD3 UR4, UPT, UPT, UR44, 0x2400, URZ ;  /* 0x000024002c047890 */ /* 0x000fe2000fffe0ff */
[----:B------:R-:W-:Y:S01]  /*9740*/  R2UR UR12, R99 ;  /* 0x00000000630c72ca */ /* 0x000fe200000e0000 */
[----:B------:R-:W-:Y:S01]  /*9750*/  UMOV UR9, UR45 ;  /* 0x0000002d00097c82 */ /* 0x000fe20008000000 */
[----:B------:R-:W-:Y:S01]  /*9760*/  R2UR UR13, R100 ;  /* 0x00000000640d72ca */ /* 0x000fe200000e0000 */
[----:B------:R-:W-:Y:S02]  /*9770*/  UIADD3 UR6, UPT, UPT, UR44, 0x2c00, URZ ;  /* 0x00002c002c067890 */ /* 0x000fe4000fffe0ff */
[----:B------:R-:W-:Y:S01]  /*9780*/  IMAD.U32 R96, RZ, RZ, UR4 ;  /* 0x00000004ff607e24 */ /* 0x000fe2000f8e00ff */
[----:B------:R-:W-:Y:S04]  /*9790*/  UIADD3 UR7, UPT, UPT, UR45, 0x40, URZ ;  /* 0x000000402d077890 */ /* 0x000fe8000fffe0ff */
[----:B------:R-:W-:Y:S01]  /*97a0*/  R2UR UR8, R96 ;  /* 0x00000000600872ca */ /* 0x000fe200000e0000 */
[----:B--2---:R-:W-:Y:S04]  /*97b0*/  UIADD3 UR4, UP0, UPT, UR14, 0x780, URZ ;  /* 0x000007800e047890 */ /* 0x004fe8000ff1e0ff */
[----:B------:R-:W-:Y:S09]  /*97c0*/  UIADD3.X UR5, UPT, UPT, URZ, UR15, URZ, UP0, !UPT ;  /* 0x0000000fff057290 */ /* 0x000ff200087fe4ff */
[----:B------:R2:W-:Y:S02]  /*97d0*/  UTMASTG.5D.IM2COL [UR8], [UR4] ;  /* 0x00000008040073b5 */ /* 0x0005e40008060000 */
[----:B--2---:R-:W-:Y:S01]  /*97e0*/  UMOV UR8, UR6 ;  /* 0x0000000600087c82 */ /* 0x004fe20008000000 */
[----:B------:R-:W-:Y:S02]  /*97f0*/  UMOV UR9, UR7 ;  /* 0x0000000700097c82 */ /* 0x000fe40008000000 */
[----:B------:R2:W-:Y:S01]  /*9800*/  UTMASTG.5D.IM2COL [UR8], [UR4] ;  /* 0x00000008040073b5 */ /* 0x0005e20008060000 */
[----:B------:R0:W-:Y:S01]  /*9810*/  UTMACMDFLUSH ;  /* 0x00000000000079b7 */ /* 0x0001e20000000000 */
[----:B--2---:R-:W-:Y:S04]  /*9820*/  DEPBAR.LE SB0, 0x1 ;  /* 0x000080400000791a */ /* 0x004fe80000000000 */
.L_x_156:
[----:B------:R-:W-:Y:S05]  /*9830*/  BSYNC.RECONVERGENT B0 ;  /* 0x0000000000007941 */ /* 0x000fea0003800200 */
.L_x_155:
[----:B------:R-:W-:Y:S06]  /*9840*/  BAR.SYNC.DEFER_BLOCKING 0x1, 0x80 ;  /* 0x0042000000007b1d */ /* 0x000fec0000010000 */
[----:B------:R-:W2:Y:S01]  /*9850*/  @P6 SYNCS.PHASECHK.TRANS64.TRYWAIT P0, [R116+URZ+0x340], R117 ;  /* 0x00034075740065a7 */ /* 0x000ea200080011ff */
[----:B------:R-:W-:Y:S01]  /*9860*/  BSSY B1, `(.L_x_157) ;  /* 0x0000020000017945 */ /* 0x000fe20003800000 */
[----:B--2---:R-:W-:Y:S03]  /*9870*/  @P6 SEL R109, RZ, 0x1, !P0 ;  /* 0x00000001ff6d6807 */ /* 0x004fe60004000000 */
[----:B------:R-:W-:Y:S05]  /*9880*/  @!P6 BRA `(.L_x_158) ;  /* 0x000000000074e947 */ /* 0x000fea0003800000 */
[----:B------:R-:W-:Y:S01]  /*9890*/  ISETP.NE.AND P1, PT, R110, RZ, PT ;  /* 0x000000ff6e00720c */ /* 0x000fe20003f25270 */
[----:B------:R-:W2:Y:S01]  /*98a0*/  S2R R0, SR_CgaCtaId ;  /* 0x0000000000007919 */ /* 0x000ea20000008800 */
[----:B------:R-:W-:Y:S01]  /*98b0*/  ISETP.NE.AND P0, PT, R109, RZ, PT ;  /* 0x000000ff6d00720c */ /* 0x000fe20003f05270 */
[----:B------:R-:W-:Y:S10]  /*98c0*/  BSSY B0, `(.L_x_159) ;  /* 0x0000008000007945 */ /* 0x000ff40003800000 */
[----:B------:R-:W-:Y:S05]  /*98d0*/  @P1 IMAD R2, R92, 0x1000, R95 ;  /* 0x000010005c021824 */ /* 0x000fea00078e025f */
[----:B------:R-:W-:Y:S05]  /*98e0*/  @P1 IADD3 R4, PT, PT, R2, UR44, RZ ;  /* 0x0000002c02041c10 */ /* 0x000fea000fffe0ff */
[----:B------:R-:W-:Y:S01]  /*98f0*/  @P1 IMAD.IADD R4, R4, 0x1, R111 ;  /* 0x0000000104041824 */ /* 0x000fe200078e026f */
[----:B------:R-:W-:Y:S06]  /*9900*/  @P0 BRA `(.L_x_160) ;  /* 0x00000000000c0947 */ /* 0x000fec0003800000 */
[----:B------:R-:W-:Y:S04]  /*9910*/  SHF.L.U32 R3, R91, 0x1f, RZ ;  /* 0x0000001f5b037819 */ /* 0x000fe800000006ff */
[----:B------:R-:W3:Y:S02]  /*9920*/  SYNCS.PHASECHK.TRANS64.TRYWAIT P0, [R116+URZ+0x340], R3 ;  /* 0x00034003740075a7 */ /* 0x000ee400080011ff */
[----:B---3--:R-:W-:Y:S05]  /*9930*/  @!P0 BRA `(.L_x_161) ;  /* 0x0000002800308947 */ /* 0x008fea0003800000 */
.L_x_160:
[----:B------:R-:W-:Y:S05]  /*9940*/  BSYNC B0 ;  /* 0x0000000000007941 */ /* 0x000fea0003800000 */
.L_x_159:
[----:B------:R-:W-:Y:S01]  /*9950*/  ISETP.NE.AND P0, PT, R110, RZ, PT ;  /* 0x000000ff6e00720c */ /* 0x000fe20003f05270 */
[----:B---3--:R-:W-:Y:S02]  /*9960*/  VIADD R3, R116, 0x350 ;  /* 0x0000035074037836 */ /* 0x008fe40000000000 */
[----:B------:R-:W-:Y:S03]  /*9970*/  VIADD R92, R92, 0x1 ;  /* 0x000000015c5c7836 */ /* 0x000fe60000000000 */
[----:B--2---:R-:W-:Y:S07]  /*9980*/  PRMT R0, R0, 0x654, R3 ;  /* 0x0000065400007816 */ /* 0x004fee0000000003 */
[----:B------:R2:W3:Y:S04]  /*9990*/  @P0 LDS.128 R76, [R2+UR44+0x400] ;  /* 0x0004002c024c0984 */ /* 0x0004e80008000c00 */
[----:B------:R2:W4:Y:S01]  /*99a0*/  @P0 LDS.128 R80, [R4+0x400] ;  /* 0x0004000004500984 */ /* 0x0005220000000c00 */
[C---:B------:R-:W-:Y:S01]  /*99b0*/  ISETP.NE.AND P0, PT, R92.reuse, 0x2, PT ;  /* 0x000000025c00780c */ /* 0x040fe20003f05270 */
[----:B------:R-:W-:Y:S01]  /*99c0*/  @!PT LDS RZ, [RZ] ;  /* 0x00000000fffff984 */ /* 0x000fe20000000800 */
[----:B------:R-:W-:Y:S01]  /*99d0*/  @!PT LDS RZ, [RZ] ;  /* 0x00000000fffff984 */ /* 0x000fe20000000800 */
[----:B------:R-:W-:Y:S01]  /*99e0*/  @!PT LDS RZ, [RZ] ;  /* 0x00000000fffff984 */ /* 0x000fe20000000800 */
[----:B------:R-:W-:Y:S01]  /*99f0*/  @!PT LDS RZ, [RZ] ;  /* 0x00000000fffff984 */ /* 0x000fe20000000800 */
[----:B------:R5:W-:Y:S06]  /*9a00*/  MEMBAR.ALL.CTA ;  /* 0x0000000000007992 */ /* 0x000bec0000008000 */
[----:B-----5:R-:W5:Y:S01]  /*9a10*/  FENCE.VIEW.ASYNC.S ;  /* 0x00000000000073c6 */ /* 0x020f620000000000 */
[----:B------:R-:W-:Y:S01]  /*9a20*/  SEL R92, R92, RZ, P0 ;  /* 0x000000ff5c5c7207 */ /* 0x000fe20000000000 */
[----:B-----5:R5:W-:Y:S02]  /*9a30*/  SYNCS.ARRIVE.TRANS64.RED.A1T0 RZ, [R0+URZ], RZ ;  /* 0x000000ff00ff79a7 */ /* 0x020be400081004ff */
[----:B-----5:R-:W-:Y:S04]  /*9a40*/  SEL R0, RZ, 0x1, P0 ;  /* 0x00000001ff007807 */ /* 0x020fe80000000000 */
[----:B--23--:R-:W-:Y:S02]  /*9a50*/  LOP3.LUT R91, R91, R0, RZ, 0x3c, !PT ;  /* 0x000000005b5b7212 */ /* 0x00cfe400078e3cff */
.L_x_158:
[----:B------:R-:W-:Y:S05]  /*9a60*/  BSYNC B1 ;  /* 0x0000000000017941 */ /* 0x000fea0003800000 */
.L_x_157:
[----:B------:R-:W-:Y:S05]  /*9a70*/  VIADD R0, R39, 0x20 ;  /* 0x0000002027007836 */ /* 0x000fea0000000000 */
[----:B------:R-:W-:Y:S04]  /*9a80*/  SHF.R.U32.HI R0, RZ, 0x15, R0 ;  /* 0x00000015ff007819 */ /* 0x000fe80000011600 */
[----:B------:R-:W-:Y:S11]  /*9a90*/  LOP3.LUT P0, RZ, R0, 0x3, R87, 0x48, !PT ;  /* 0x0000000300ff7812 */ /* 0x000ff60007804857 */
[----:B------:R-:W-:Y:S02]  /*9aa0*/  @!UPT UIADD3 URZ, UPT, UPT, URZ, URZ, URZ ;  /* 0x000000fffffff290 */ /* 0x000fe4000fffe0ff */
[----:B------:R-:W-:Y:S05]  /*9ab0*/  @!P0 BRA `(.L_x_162) ;  /* 0x0000000000408947 */ /* 0x000fea0003800000 */
[----:B------:R-:W2:Y:S01]  /*9ac0*/  LDCU.64 UR8, c[0x4][0x70] ;  /* 0x01000e00ff0877ac */ /* 0x000ea20008000a00 */
[----:B------:R-:W-:Y:S01]  /*9ad0*/  MOV R3, 0x0 ;  /* 0x0000000000037802 */ /* 0x000fe20000000f00 */
[----:B------:R-:W-:Y:S02]  /*9ae0*/  HFMA2 R12, -RZ, RZ, 0, 5.9604644775390625e-08 ;  /* 0x00000001ff0c7431 */ /* 0x000fe400000001ff */
[----:B------:R-:W-:Y:S02]  /*9af0*/  IMAD.MOV.U32 R8, RZ, RZ, 0x192 ;  /* 0x00000192ff087424 */ /* 0x000fe400078e00ff */
[----:B------:R-:W-:Y:S01]  /*9b00*/  IMAD.MOV.U32 R13, RZ, RZ, RZ ;  /* 0x000000ffff0d7224 */ /* 0x000fe200078e00ff */
[----:B------:R-:W3:Y:S01]  /*9b10*/  LDCU.64 UR6, c[0x4][0x78] ;  /* 0x01000f00ff0677ac */ /* 0x000ee20008000a00 */
[----:B------:R-:W1:Y:S01]  /*9b20*/  LDC.64 R2, c[0x4][R3] ;  /* 0x0100000003027b82 */ /* 0x000e620000000a00 */
[----:B------:R-:W5:Y:S01]  /*9b30*/  LDCU.64 UR4, c[0x4][0x10] ;  /* 0x01000200ff0477ac */ /* 0x000f620008000a00 */
[----:B--2---:R-:W-:Y:S01]  /*9b40*/  MOV R5, UR9 ;  /* 0x0000000900057c02 */ /* 0x004fe20008000f00 */
[----:B------:R-:W-:Y:S01]  /*9b50*/  IMAD.U32 R4, RZ, RZ, UR8 ;  /* 0x00000008ff047e24 */ /* 0x000fe2000f8e00ff */
[----:B---3--:R-:W-:Y:S01]  /*9b60*/  MOV R7, UR7 ;  /* 0x0000000700077c02 */ /* 0x008fe20008000f00 */
[----:B------:R-:W-:Y:S01]  /*9b70*/  IMAD.U32 R6, RZ, RZ, UR6 ;  /* 0x00000006ff067e24 */ /* 0x000fe2000f8e00ff */
[----:B-----5:R-:W-:Y:S01]  /*9b80*/  MOV R11, UR5 ;  /* 0x00000005000b7c02 */ /* 0x020fe20008000f00 */
[----:B------:R-:W-:Y:S02]  /*9b90*/  IMAD.U32 R10, RZ, RZ, UR4 ;  /* 0x00000004ff0a7e24 */ /* 0x000fe4000f8e00ff */
[----:B------:R-:W-:Y:S07]  /*9ba0*/  LEPC R20, `(.L_x_162) ;  /* 0x000000001014794e */ /* 0x000fee0000000000 */
[----:B-1--4-:R-:W-:Y:S05]  /*9bb0*/  CALL.ABS.NOINC R2 ;  /* 0x0000000002007343 */ /* 0x012fea0003c00000 */
.L_x_162:
[----:B------:R-:W-:Y:S01]  /*9bc0*/  ISETP.NE.AND P0, PT, R97, RZ, PT ;  /* 0x000000ff6100720c */ /* 0x000fe20003f05270 */
[----:B------:R-:W-:Y:S05]  /*9bd0*/  WARPSYNC.ALL ;  /* 0x0000000000007948 */ /* 0x000fea0003800000 */
[----:B------:R-:W-:Y:S01]  /*9be0*/  R2UR UR4, R39 ;  /* 0x00000000270472ca */ /* 0x000fe200000e0000 */
[----:B------:R-:W-:Y:S01]  /*9bf0*/  BSSY.RECONVERGENT B0, `(.L_x_163) ;  /* 0x00000a2000007945 */ /* 0x000fe20003800200 */
[-C--:B------:R-:W-:Y:S02]  /*9c00*/  F2FP.F16.E4M3.UNPACK_B R42, R76.reuse ;  /* 0x0000004cff2a723e */ /* 0x080fe400020006ff */
[----:B------:R-:W-:Y:S02]  /*9c10*/  F2FP.F16.E4M3.UNPACK_B R76, R76.H1 ;  /* 0x0000004cff4c723e */ /* 0x000fe400030006ff */
[-C--:B------:R-:W-:Y:S01]  /*9c20*/  F2FP.F16.E4M3.UNPACK_B R46, R77.reuse ;  /* 0x0000004dff2e723e */ /* 0x080fe200020006ff */
[--C-:B------:R-:W-:Y:S01]  /*9c30*/  HADD2.F32 R40, -RZ, R42.reuse.H0_H0 ;  /* 0x2000002aff287230 */ /* 0x100fe20000004100 */
[----:B------:R-:W-:Y:S01]  /*9c40*/  F2FP.F16.E4M3.UNPACK_B R77, R77.H1 ;  /* 0x0000004dff4d723e */ /* 0x000fe200030006ff */
[----:B------:R-:W-:Y:S01]  /*9c50*/  HADD2.F32 R42, -RZ, R42.H1_H1 ;  /* 0x3000002aff2a7230 */ /* 0x000fe20000004100 */
[-C--:B------:R-:W-:Y:S01]  /*9c60*/  F2FP.F16.E4M3.UNPACK_B R50, R78.reuse ;  /* 0x0000004eff32723e */ /* 0x080fe200020006ff */
[----:B------:R-:W-:Y:S01]  /*9c70*/  HADD2.F32 R43, -RZ, R76.H0_H0 ;  /* 0x2000004cff2b7230 */ /* 0x000fe20000004100 */
[----:B------:R-:W-:Y:S01]  /*9c80*/  F2FP.F16.E4M3.UNPACK_B R78, R78.H1 ;  /* 0x0000004eff4e723e */ /* 0x000fe200030006ff */
[----:B------:R-:W2:Y:S01]  /*9c90*/  LDTM.x32 R4, tmem[UR4+0x20] ;  /* 0x00002004000479ee */ /* 0x000ea200082c0000 */
[----:B------:R-:W-:Y:S01]  /*9ca0*/  NOP ;  /* 0x0000000000007918 */ /* 0x000fe20000000000 */
[----:B------:R-:W-:Y:S01]  /*9cb0*/  IADD3 R103, PT, PT, R103, 0x390, RZ ;  /* 0x0000039067677810 */ /* 0x000fe20007ffe0ff */
[--C-:B------:R-:W-:Y:S01]  /*9cc0*/  HADD2.F32 R45, -RZ, R46.reuse.H0_H0 ;  /* 0x2000002eff2d7230 */ /* 0x100fe20000004100 */
[----:B------:R-:W-:Y:S01]  /*9cd0*/  F2FP.F16.E4M3.UNPACK_B R54, R79 ;  /* 0x0000004fff36723e */ /* 0x000fe200020006ff */
[----:B------:R-:W-:Y:S01]  /*9ce0*/  HADD2.F32 R46, -RZ, R46.H1_H1 ;  /* 0x3000002eff2e7230 */ /* 0x000fe20000004100 */
[----:B------:R-:W-:Y:S01]  /*9cf0*/  LOP3.LUT R103, R103, 0xfefffff8, RZ, 0xc0, !PT ;  /* 0xfefffff867677812 */ /* 0x000fe200078ec0ff */
[--C-:B------:R-:W-:Y:S01]  /*9d00*/  HADD2.F32 R49, -RZ, R50.reuse.H0_H0 ;  /* 0x20000032ff317230 */ /* 0x100fe20000004100 */
[----:B----4-:R-:W-:Y:S01]  /*9d10*/  F2FP.F16.E4M3.UNPACK_B R58, R80 ;  /* 0x00000050ff3a723e */ /* 0x010fe200020006ff */
[----:B------:R-:W-:Y:S01]  /*9d20*/  HADD2.F32 R50, -RZ, R50.H1_H1 ;  /* 0x30000032ff327230 */ /* 0x000fe20000004100 */
[----:B--2---:R2:W-:Y:S01]  /*9d30*/  SYNCS.ARRIVE.TRANS64.RED.A1T0 RZ, [R103+URZ], RZ ;  /* 0x000000ff67ff79a7 */ /* 0x0045e200081004ff */
[--C-:B------:R-:W-:Y:S01]  /*9d40*/  HADD2.F32 R53, -RZ, R54.reuse.H0_H0 ;  /* 0x20000036ff357230 */ /* 0x100fe20000004100 */
[----:B------:R-:W-:Y:S01]  /*9d50*/  F2FP.F16.E4M3.UNPACK_B R62, R81 ;  /* 0x00000051ff3e723e */ /* 0x000fe200020006ff */
[----:B------:R-:W-:Y:S01]  /*9d60*/  HADD2.F32 R54, -RZ, R54.H1_H1 ;  /* 0x30000036ff367230 */ /* 0x000fe20000004100 */
[----:B------:R-:W-:Y:S01]  /*9d70*/  F2FP.F16.E4M3.UNPACK_B R66, R82 ;  /* 0x00000052ff42723e */ /* 0x000fe200020006ff */
[--C-:B------:R-:W-:Y:S01]  /*9d80*/  HADD2.F32 R57, -RZ, R58.reuse.H0_H0 ;  /* 0x2000003aff397230 */ /* 0x100fe20000004100 */
[----:B------:R-:W-:Y:S01]  /*9d90*/  F2FP.F16.E4M3.UNPACK_B R70, R83 ;  /* 0x00000053ff46723e */ /* 0x000fe200020006ff */
[----:B------:R-:W-:Y:S01]  /*9da0*/  HADD2.F32 R58, -RZ, R58.H1_H1 ;  /* 0x3000003aff3a7230 */ /* 0x000fe20000004100 */
[----:B------:R-:W-:Y:S01]  /*9db0*/  F2FP.F16.E4M3.UNPACK_B R79, R79.H1 ;  /* 0x0000004fff4f723e */ /* 0x000fe200030006ff */
[--C-:B------:R-:W-:Y:S01]  /*9dc0*/  HADD2.F32 R61, -RZ, R62.reuse.H0_H0 ;  /* 0x2000003eff3d7230 */ /* 0x100fe20000004100 */
[----:B------:R-:W-:Y:S01]  /*9dd0*/  F2FP.F16.E4M3.UNPACK_B R80, R80.H1 ;  /* 0x00000050ff50723e */ /* 0x000fe200030006ff */
[----:B------:R-:W-:Y:S01]  /*9de0*/  HADD2.F32 R63, -RZ, R62.H1_H1 ;  /* 0x3000003eff3f7230 */ /* 0x000fe20000004100 */
[----:B------:R-:W-:Y:S01]  /*9df0*/  F2FP.F16.E4M3.UNPACK_B R81, R81.H1 ;  /* 0x00000051ff51723e */ /* 0x000fe200030006ff */
[--C-:B------:R-:W-:Y:S02]  /*9e00*/  HADD2.F32 R65, -RZ, R66.reuse.H0_H0 ;  /* 0x20000042ff417230 */ /* 0x100fe40000004100 */
[C---:B------:R-:W-:Y:S01]  /*9e10*/  FMUL R4, R38.reuse, R4 ;  /* 0x0000000426047220 */ /* 0x040fe20000400000 */
[C---:B------:R-:W-:Y:S01]  /*9e20*/  FMUL R5, R38.reuse, R5 ;  /* 0x0000000526057220 */ /* 0x040fe20000400000 */
[C---:B------:R-:W-:Y:S01]  /*9e30*/  FMUL R8, R38.reuse, R8 ;  /* 0x0000000826087220 */ /* 0x040fe20000400000 */
[C---:B------:R-:W-:Y:S01]  /*9e40*/  FMUL R9, R38.reuse, R9 ;  /* 0x0000000926097220 */ /* 0x040fe20000400000 */
[C---:B------:R-:W-:Y:S01]  /*9e50*/  FFMA R4, R41.reuse, R40, R4 ;  /* 0x0000002829047223 */ /* 0x040fe20000000004 */
[C---:B------:R-:W-:Y:S01]  /*9e60*/  FFMA R5, R41.reuse, R42, R5 ;  /* 0x0000002a29057223 */ /* 0x040fe20000000005 */
        /* <DEDUP_REMOVED lines=8> */
[----:B------:R-:W-:Y:S02]  /*9ef0*/  HADD2.F32 R66, -RZ, R66.H1_H1 ;  /* 0x30000042ff427230 */ /* 0x000fe40000004100 */
[C---:B------:R-:W-:Y:S01]  /*9f00*/  FMUL R24, R38.reuse, R28 ;  /* 0x0000001c26187220 */ /* 0x040fe20000400000 */
[C---:B------:R-:W-:Y:S01]  /*9f10*/  FMUL R25, R38.reuse, R29 ;  /* 0x0000001d26197220 */ /* 0x040fe20000400000 */
[--C-:B------:R-:W-:Y:S02]  /*9f20*/  HADD2.F32 R69, -RZ, R70.reuse.H0_H0 ;  /* 0x20000046ff457230 */ /* 0x100fe40000004100 */
[C---:B------:R-:W-:Y:S01]  /*9f30*/  FMUL R28, R38.reuse, R32 ;  /* 0x00000020261c7220 */ /* 0x040fe20000400000 */
[----:B------:R-:W-:Y:S02]  /*9f40*/  HADD2.F32 R70, -RZ, R70.H1_H1 ;  /* 0x30000046ff467230 */ /* 0x000fe40000004100 */
[C---:B------:R-:W-:Y:S01]  /*9f50*/  FMUL R29, R38.reuse, R33 ;  /* 0x00000021261d7220 */ /* 0x040fe20000400000 */
[----:B------:R-:W-:Y:S02]  /*9f60*/  HADD2.F32 R44, -RZ, R76.H1_H1 ;  /* 0x3000004cff2c7230 */ /* 0x000fe40000004100 */
[C---:B------:R-:W-:Y:S01]  /*9f70*/  FMUL R6, R38.reuse, R6 ;  /* 0x0000000626067220 */ /* 0x040fe20000400000 */
[C---:B------:R-:W-:Y:S01]  /*9f80*/  FMUL R7, R38.reuse, R7 ;  /* 0x0000000726077220 */ /* 0x040fe20000400000 */
[--C-:B------:R-:W-:Y:S02]  /*9f90*/  HADD2.F32 R47, -RZ, R77.reuse.H0_H0 ;  /* 0x2000004dff2f7230 */ /* 0x100fe40000004100 */
[C---:B------:R-:W-:Y:S01]  /*9fa0*/  FMUL R10, R38.reuse, R10 ;  /* 0x0000000a260a7220 */ /* 0x040fe20000400000 */
[C---:B------:R-:W-:Y:S01]  /*9fb0*/  FFMA R6, R41.reuse, R43, R6 ;  /* 0x0000002b29067223 */ /* 0x040fe20000000006 */
[----:B------:R-:W-:Y:S02]  /*9fc0*/  HADD2.F32 R48, -RZ, R77.H1_H1 ;  /* 0x3000004dff307230 */ /* 0x000fe40000004100 */
[C---:B------:R-:W-:Y:S01]  /*9fd0*/  FFMA R7, R41.reuse, R44, R7 ;  /* 0x0000002c29077223 */ /* 0x040fe20000000007 */
[C---:B------:R-:W-:Y:S01]  /*9fe0*/  FFMA R8, R41.reuse, R45, R8 ;  /* 0x0000002d29087223 */ /* 0x040fe20000000008 */
[C---:B------:R-:W-:Y:S01]  /*9ff0*/  FFMA R9, R41.reuse, R46, R9 ;  /* 0x0000002e29097223 */ /* 0x040fe20000000009 */
[----:B------:R-:W-:Y:S01]  /*a000*/  FFMA R10, R41, R47, R10 ;  /* 0x0000002f290a7223 */ /* 0x000fe2000000000a */
[C---:B------:R-:W-:Y:S01]  /*a010*/  FMUL R11, R38.reuse, R11 ;  /* 0x0000000b260b7220 */ /* 0x040fe20000400000 */
[----:B------:R-:W-:Y:S01]  /*a020*/  F2FP.F16.E4M3.UNPACK_B R82, R82.H1 ;  /* 0x00000052ff52723e */ /* 0x000fe200030006ff */
[--C-:B------:R-:W-:Y:S01]  /*a030*/  HADD2.F32 R51, -RZ, R78.reuse.H0_H0 ;  /* 0x2000004eff337230 */ /* 0x100fe20000004100 */
[----:B-1----:R-:W-:Y:S01]  /*a040*/  F2FP.SATFINITE.E4M3.F32.PACK_AB_MERGE_C R104, R7, R6, RZ ;  /* 0x000000060768723e */ /* 0x002fe200048070ff */
[C---:B------:R-:W-:Y:S01]  /*a050*/  FFMA R11, R41.reuse, R48, R11 ;  /* 0x00000030290b7223 */ /* 0x040fe2000000000b */
[C---:B------:R-:W-:Y:S01]  /*a060*/  FFMA R12, R41.reuse, R49, R12 ;  /* 0x00000031290c7223 */ /* 0x040fe2000000000c */
[----:B------:R-:W-:Y:S01]  /*a070*/  FFMA R13, R41, R50, R13 ;  /* 0x00000032290d7223 */ /* 0x000fe2000000000d */
[----:B------:R-:W-:Y:S01]  /*a080*/  F2FP.SATFINITE.E4M3.F32.PACK_AB_MERGE_C R104, R5, R4, R104 ;  /* 0x000000040568723e */ /* 0x000fe20004807068 */
[----:B------:R-:W-:Y:S01]  /*a090*/  HADD2.F32 R52, -RZ, R78.H1_H1 ;  /* 0x3000004eff347230 */ /* 0x000fe20000004100 */
[----:B------:R-:W-:Y:S01]  /*a0a0*/  F2FP.SATFINITE.E4M3.F32.PACK_AB_MERGE_C R105, R11, R10, RZ ;  /* 0x0000000a0b69723e */ /* 0x000fe200048070ff */
[C---:B------:R-:W-:Y:S01]  /*a0b0*/  FMUL R14, R38.reuse, R14 ;  /* 0x0000000e260e7220 */ /* 0x040fe20000400000 */
[C---:B------:R-:W-:Y:S01]  /*a0c0*/  FMUL R15, R38.reuse, R15 ;  /* 0x0000000f260f7220 */ /* 0x040fe20000400000 */
[--C-:B------:R-:W-:Y:S01]  /*a0d0*/  HADD2.F32 R55, -RZ, R79.reuse.H0_H0 ;  /* 0x2000004fff377230 */ /* 0x100fe20000004100 */
[----:B------:R-:W-:Y:S01]  /*a0e0*/  F2FP.SATFINITE.E4M3.F32.PACK_AB_MERGE_C R105, R9, R8, R105 ;  /* 0x000000080969723e */ /* 0x000fe20004807069 */
[C---:B------:R-:W-:Y:S01]  /*a0f0*/  FFMA R14, R41.reuse, R51, R14 ;  /* 0x00000033290e7223 */ /* 0x040fe2000000000e */
[C---:B------:R-:W-:Y:S01]  /*a100*/  FFMA R15, R41.reuse, R52, R15 ;  /* 0x00000034290f7223 */ /* 0x040fe2000000000f */
[C---:B------:R-:W-:Y:S01]  /*a110*/  FFMA R16, R41.reuse, R53, R16 ;  /* 0x0000003529107223 */ /* 0x040fe20000000010 */
[C---:B------:R-:W-:Y:S01]  /*a120*/  FFMA R17, R41.reuse, R54, R17 ;  /* 0x0000003629117223 */ /* 0x040fe20000000011 */
        /* <DEDUP_REMOVED lines=18> */
[----:B------:R-:W-:Y:S01]  /*a250*/  F2FP.F16.E4M3.UNPACK_B R83, R83.H1 ;  /* 0x00000053ff53723e */ /* 0x000fe200030006ff */
        /* <DEDUP_REMOVED lines=13> */
[----:B------:R-:W-:Y:S01]  /*a330*/  FFMA R31, R41, R68, R31 ;  /* 0x00000044291f7223 */ /* 0x000fe2000000001f */
[----:B------:R-:W-:Y:S01]  /*a340*/  FMUL R35, R38, R35 ;  /* 0x0000002326237220 */ /* 0x000fe20000400000 */
[----:B------:R-:W-:Y:S01]  /*a350*/  F2FP.SATFINITE.E4M3.F32.PACK_AB_MERGE_C R106, R15, R14, RZ ;  /* 0x0000000e0f6a723e */ /* 0x000fe200048070ff */
[----:B------:R-:W-:Y:S01]  /*a360*/  FFMA R28, R41, R69, R28 ;  /* 0x00000045291c7223 */ /* 0x000fe2000000001c */
[----:B------:R-:W-:Y:S01]  /*a370*/  F2FP.SATFINITE.E4M3.F32.PACK_AB_MERGE_C R107, R19, R18, RZ ;  /* 0x00000012136b723e */ /* 0x000fe200048070ff */
[C---:B------:R-:W-:Y:S01]  /*a380*/  FFMA R29, R41.reuse, R70, R29 ;  /* 0x00000046291d7223 */ /* 0x040fe2000000001d */
[C---:B------:R-:W-:Y:S01]  /*a390*/  FFMA R30, R41.reuse, R71, R30 ;  /* 0x00000047291e7223 */ /* 0x040fe2000000001e */
[----:B------:R-:W-:Y:S01]  /*a3a0*/  FFMA R35, R41, R72, R35 ;  /* 0x0000004829237223 */ /* 0x000fe20000000023 */
[----:B------:R-:W-:Y:S02]  /*a3b0*/  F2FP.SATFINITE.E4M3.F32.PACK_AB_MERGE_C R106, R13, R12, R106 ;  /* 0x0000000c0d6a723e */ /* 0x000fe4000480706a */
[----:B------:R-:W-:Y:S02]  /*a3c0*/  F2FP.SATFINITE.E4M3.F32.PACK_AB_MERGE_C R107, R17, R16, R107 ;  /* 0x00000010116b723e */ /* 0x000fe4000480706b */
[----:B------:R-:W-:Y:S02]  /*a3d0*/  F2FP.SATFINITE.E4M3.F32.PACK_AB_MERGE_C R112, R23, R22, RZ ;  /* 0x000000161770723e */ /* 0x000fe400048070ff */
[----:B------:R-:W-:Y:S01]  /*a3e0*/  F2FP.SATFINITE.E4M3.F32.PACK_AB_MERGE_C R113, R27, R3, RZ ;  /* 0x000000031b71723e */ /* 0x000fe200048070ff */
[----:B------:R1:W-:Y:S01]  /*a3f0*/  STS.128 [R95+UR44+0x3400], R104 ;  /* 0x003400685f007988 */ /* 0x0003e20008000c2c */
[----:B------:R-:W-:Y:S02]  /*a400*/  F2FP.SATFINITE.E4M3.F32.PACK_AB_MERGE_C R109, R31, R26, RZ ;  /* 0x0000001a1f6d723e */ /* 0x000fe400048070ff */
[----:B------:R-:W-:Y:S02]  /*a410*/  F2FP.SATFINITE.E4M3.F32.PACK_AB_MERGE_C R110, R35, R30, RZ ;  /* 0x0000001e236e723e */ /* 0x000fe400048070ff */
[----:B------:R-:W-:Y:S02]  /*a420*/  F2FP.SATFINITE.E4M3.F32.PACK_AB_MERGE_C R112, R21, R20, R112 ;  /* 0x000000141570723e */ /* 0x000fe40004807070 */
[----:B------:R-:W-:Y:S02]  /*a430*/  F2FP.SATFINITE.E4M3.F32.PACK_AB_MERGE_C R113, R2, R0, R113 ;  /* 0x000000000271723e */ /* 0x000fe40004807071 */
[----:B------:R-:W-:Y:S02]  /*a440*/  F2FP.SATFINITE.E4M3.F32.PACK_AB_MERGE_C R114, R25, R24, R109 ;  /* 0x000000181972723e */ /* 0x000fe4000480706d */
[----:B------:R-:W-:Y:S02]  /*a450*/  F2FP.SATFINITE.E4M3.F32.PACK_AB_MERGE_C R115, R29, R28, R110 ;  /* 0x0000001c1d73723e */ /* 0x000fe4000480706e */
[----:B--2---:R-:W-:Y:S03]  /*a460*/  IADD3 R103, PT, PT, R36, 0x1, RZ ;  /* 0x0000000124677810 */ /* 0x004fe60007ffe0ff */
        /* <DEDUP_REMOVED lines=14> */
[----:B------:R-:W-:Y:S01]  /*a550*/  UIADD3 UR9, UPT, UPT, UR45, 0x20, URZ ;  /* 0x000000202d097890 */ /* 0x000fe2000fffe0ff */
[----:B------:R-:W-:Y:S01]  /*a560*/  R2UR UR13, R100 ;  /* 0x00000000640d72ca */ /* 0x000fe200000e0000 */
[----:B------:R-:W-:Y:S02]  /*a570*/  UIADD3 UR6, UPT, UPT, UR44, 0x3c00, URZ ;  /* 0x00003c002c067890 */ /* 0x000fe4000fffe0ff */
[----:B------:R-:W-:Y:S02]  /*a580*/  UIADD3 UR7, UPT, UPT, UR45, 0x60, URZ ;  /* 0x000000602d077890 */ /* 0x000fe4000fffe0ff */
        /* <DEDUP_REMOVED lines=8> */
.L_x_164:
[----:B------:R-:W-:Y:S05]  /*a610*/  BSYNC.RECONVERGENT B0 ;  /* 0x0000000000007941 */ /* 0x000fea0003800200 */
.L_x_163:
[----:B------:R-:W-:Y:S01]  /*a620*/  R2UR UR5, R88 ;  /* 0x00000000580572ca */ /* 0x000fe200000e0000 */
[----:B------:R-:W-:Y:S01]  /*a630*/  BAR.SYNC.DEFER_BLOCKING 0x1, 0x80 ;  /* 0x0042000000007b1d */ /* 0x000fe20000010000 */
[----:B------:R-:W-:Y:S01]  /*a640*/  R2UR UR4, R89 ;  /* 0x00000000590472ca */ /* 0x000fe200000e0000 */
[----:B------:R-:W-:Y:S01]  /*a650*/  UISETP.NE.AND UP0, UPT, UR47, URZ, UPT ;  /* 0x000000ff2f00728c */ /* 0x000fe2000bf05270 */
[----:B------:R-:W-:Y:S02]  /*a660*/  ISETP.NE.AND P0, PT, R103, 0x2, PT ;  /* 0x000000026700780c */ /* 0x000fe40003f05270 */
[----:B------:R-:W-:Y:S02]  /*a670*/  LOP3.LUT R93, R93, 0x1, RZ, 0x3c, !PT ;  /* 0x000000015d5d7812 */ /* 0x000fe400078e3cff */
[----:B------:R-:W-:Y:S02]  /*a680*/  SEL R3, RZ, 0x1, P0 ;  /* 0x00000001ff037807 */ /* 0x000fe40000000000 */
[----:B------:R-:W-:Y:S02]  /*a690*/  SEL R36, R103, RZ, P0 ;  /* 0x000000ff67247207 */ /* 0x000fe40000000000 */
[----:B------:R-:W-:Y:S01]  /*a6a0*/  LOP3.LUT R94, R94, R3, RZ, 0x3c, !PT ;  /* 0x000000035e5e7212 */ /* 0x000fe200078e3cff */
[----:B------:R-:W-:Y:S02]  /*a6b0*/  UIADD3 UR19, UPT, UPT, UR36, UR5, URZ ;  /* 0x0000000524137290 */ /* 0x000fe4000fffe0ff */
[----:B------:R-:W-:Y:S01]  /*a6c0*/  UIADD3 UR48, UPT, UPT, UR37, UR4, URZ ;  /* 0x0000000425307290 */ /* 0x000fe2000fffe0ff */
[----:B------:R-:W-:Y:S01]  /*a6d0*/  UMOV UR46, UR57 ;  /* 0x00000039002e7c82 */ /* 0x000fe20008000000 */
[----:B------:R-:W-:Y:S10]  /*a6e0*/  BRA.U UP0, `(.L_x_165) ;  /* 0xffffffd100f87547 */ /* 0x000ff4000b83ffff */
[----:B------:R-:W-:Y:S05]  /*a6f0*/  EXIT ;  /* 0x000000000000794d */ /* 0x000fea0003800000 */
.L_x_25:
[----:B------:R-:W-:Y:S07]  /*a700*/  MOV R0, UR9 ;  /* 0x0000000900007c02 */ /* 0x000fee0008000f00 */
.L_x_166:
[----:B--2---:R2:W3:Y:S02]  /*a710*/  SYNCS.PHASECHK.TRANS64.TRYWAIT P0, [R0+URZ+0x1a0], R5 ;  /* 0x0001a005000075a7 */ /* 0x0044e400080011ff */
[----:B---3--:R-:W-:Y:S05]  /*a720*/  @!P0 NANOSLEEP.SYNCS 0x989680 ;  /* 0x009896800000895d */ /* 0x008fea0003900000 */
[----:B------:R-:W3:Y:S02]  /*a730*/  @!P0 SYNCS.PHASECHK.TRANS64 P0, [R0+URZ+0x1a0], R5 ;  /* 0x0001a005000085a7 */ /* 0x000ee400080010ff */
[----:B---3--:R-:W-:Y:S05]  /*a740*/  @!P0 BRA `(.L_x_166) ;  /* 0xfffffffc00f08947 */ /* 0x008fea000383ffff */
[----:B------:R-:W-:Y:S05]  /*a750*/  BRA `(.L_x_24) ;  /* 0xffffff7800807947 */ /* 0x000fea000383ffff */
.L_x_32:
[----:B------:R-:W-:Y:S07]  /*a760*/  MOV R0, UR9 ;  /* 0x0000000900007c02 */ /* 0x000fee0008000f00 */
.L_x_167:
[----:B-1----:R1:W2:Y:S02]  /*a770*/  SYNCS.PHASECHK.TRANS64.TRYWAIT P0, [R0+URZ+0x1a0], R5 ;  /* 0x0001a005000075a7 */ /* 0x0022a400080011ff */
[----:B--2---:R-:W-:Y:S05]  /*a780*/  @!P0 NANOSLEEP.SYNCS 0x989680 ;  /* 0x009896800000895d */ /* 0x004fea0003900000 */
[----:B------:R-:W2:Y:S02]  /*a790*/  @!P0 SYNCS.PHASECHK.TRANS64 P0, [R0+URZ+0x1a0], R5 ;  /* 0x0001a005000085a7 */ /* 0x000ea400080010ff */
[----:B--2---:R-:W-:Y:S05]  /*a7a0*/  @!P0 BRA `(.L_x_167) ;  /* 0xfffffffc00f08947 */ /* 0x004fea000383ffff */
[----:B------:R-:W-:Y:S05]  /*a7b0*/  BRA `(.L_x_31) ;  /* 0xffffff8000207947 */ /* 0x000fea000383ffff */
.L_x_37:
[----:B-1----:R-:W-:-:S07]  /*a7c0*/  MOV R0, UR36 ;  /* 0x0000002400007c02 */ /* 0x002fce0008000f00 */
.L_x_168:
[----:B-1----:R1:W2:Y:S02]  /*a7d0*/  SYNCS.PHASECHK.TRANS64.TRYWAIT P0, [R0+URZ+0x370], R3 ;  /* 0x00037003000075a7 */ /* 0x0022a400080011ff */
[----:B--2---:R-:W-:Y:S05]  /*a7e0*/  @!P0 NANOSLEEP.SYNCS 0x989680 ;  /* 0x009896800000895d */ /* 0x004fea0003900000 */
[----:B------:R-:W2:Y:S02]  /*a7f0*/  @!P0 SYNCS.PHASECHK.TRANS64 P0, [R0+URZ+0x370], R3 ;  /* 0x00037003000085a7 */ /* 0x000ea400080010ff */
[----:B--2---:R-:W-:Y:S05]  /*a800*/  @!P0 BRA `(.L_x_168) ;  /* 0xfffffffc00f08947 */ /* 0x004fea000383ffff */
[----:B------:R-:W-:Y:S05]  /*a810*/  BRA `(.L_x_169) ;  /* 0xffffff8400007947 */ /* 0x000fea000383ffff */
.L_x_41:
[----:B------:R-:W-:-:S07]  /*a820*/  MOV R0, UR4 ;  /* 0x0000000400007c02 */ /* 0x000fce0008000f00 */
.L_x_170:
[----:B-1----:R1:W2:Y:S02]  /*a830*/  SYNCS.PHASECHK.TRANS64.TRYWAIT P0, [R0+URZ], R3 ;  /* 0x00000003000075a7 */ /* 0x0022a400080011ff */
[----:B--2---:R-:W-:Y:S05]  /*a840*/  @!P0 NANOSLEEP.SYNCS 0x989680 ;  /* 0x009896800000895d */ /* 0x004fea0003900000 */
[----:B------:R-:W2:Y:S02]  /*a850*/  @!P0 SYNCS.PHASECHK.TRANS64 P0, [R0+URZ], R3 ;  /* 0x00000003000085a7 */ /* 0x000ea400080010ff */
[----:B--2---:R-:W-:Y:S05]  /*a860*/  @!P0 BRA `(.L_x_170) ;  /* 0xfffffffc00f08947 */ /* 0x004fea000383ffff */
[----:B------:R-:W-:Y:S05]  /*a870*/  BRA `(.L_x_171) ;  /* 0xffffff8800987947 */ /* 0x000fea000383ffff */
.L_x_42:
[----:B------:R-:W-:-:S07]  /*a880*/  MOV R0, UR5 ;  /* 0x0000000500007c02 */ /* 0x000fce0008000f00 */
.L_x_172:
[----:B-1----:R1:W2:Y:S02]  /*a890*/  SYNCS.PHASECHK.TRANS64.TRYWAIT P0, [R0+URZ], R3 ;  /* 0x00000003000075a7 */ /* 0x0022a400080011ff */
[----:B--2---:R-:W-:Y:S05]  /*a8a0*/  @!P0 NANOSLEEP.SYNCS 0x989680 ;  /* 0x009896800000895d */ /* 0x004fea0003900000 */
[----:B------:R-:W2:Y:S02]  /*a8b0*/  @!P0 SYNCS.PHASECHK.TRANS64 P0, [R0+URZ], R3 ;  /* 0x00000003000085a7 */ /* 0x000ea400080010ff */
[----:B--2---:R-:W-:Y:S05]  /*a8c0*/  @!P0 BRA `(.L_x_172) ;  /* 0xfffffffc00f08947 */ /* 0x004fea000383ffff */
[----:B------:R-:W-:Y:S05]  /*a8d0*/  BRA `(.L_x_173) ;  /* 0xffffff8800a87947 */ /* 0x000fea000383ffff */
.L_x_43:
[----:B------:R-:W-:-:S07]  /*a8e0*/  MOV R0, UR5 ;  /* 0x0000000500007c02 */ /* 0x000fce0008000f00 */
.L_x_174:
[----:B-1----:R1:W2:Y:S02]  /*a8f0*/  SYNCS.PHASECHK.TRANS64.TRYWAIT P0, [R0+URZ], R3 ;  /* 0x00000003000075a7 */ /* 0x0022a400080011ff */
[----:B--2---:R-:W-:Y:S05]  /*a900*/  @!P0 NANOSLEEP.SYNCS 0x989680 ;  /* 0x009896800000895d */ /* 0x004fea0003900000 */
[----:B------:R-:W2:Y:S02]  /*a910*/  @!P0 SYNCS.PHASECHK.TRANS64 P0, [R0+URZ], R3 ;  /* 0x00000003000085a7 */ /* 0x000ea400080010ff */
[----:B--2---:R-:W-:Y:S05]  /*a920*/  @!P0 BRA `(.L_x_174) ;  /* 0xfffffffc00f08947 */ /* 0x004fea000383ffff */
[----:B------:R-:W-:Y:S05]  /*a930*/  BRA `(.L_x_175) ;  /* 0xffffff8800b87947 */ /* 0x000fea000383ffff */
.L_x_44:
[----:B------:R-:W-:-:S07]  /*a940*/  MOV R0, UR5 ;  /* 0x0000000500007c02 */ /* 0x000fce0008000f00 */
.L_x_176:
[----:B-1----:R1:W2:Y:S02]  /*a950*/  SYNCS.PHASECHK.TRANS64.TRYWAIT P0, [R0+URZ], R3 ;  /* 0x00000003000075a7 */ /* 0x0022a400080011ff */
[----:B--2---:R-:W-:Y:S05]  /*a960*/  @!P0 NANOSLEEP.SYNCS 0x989680 ;  /* 0x009896800000895d */ /* 0x004fea0003900000 */
[----:B------:R-:W2:Y:S02]  /*a970*/  @!P0 SYNCS.PHASECHK.TRANS64 P0, [R0+URZ], R3 ;  /* 0x00000003000085a7 */ /* 0x000ea400080010ff */
[----:B--2---:R-:W-:Y:S05]  /*a980*/  @!P0 BRA `(.L_x_176) ;  /* 0xfffffffc00f08947 */ /* 0x004fea000383ffff */
[----:B------:R-:W-:Y:S05]  /*a990*/  BRA `(.L_x_177) ;  /* 0xffffff8800c87947 */ /* 0x000fea000383ffff */
.L_x_45:
[----:B------:R-:W-:-:S07]  /*a9a0*/  MOV R0, UR5 ;  /* 0x0000000500007c02 */ /* 0x000fce0008000f00 */
.L_x_178:
[----:B-1----:R1:W2:Y:S02]  /*a9b0*/  SYNCS.PHASECHK.TRANS64.TRYWAIT P0, [R0+URZ], R3 ;  /* 0x00000003000075a7 */ /* 0x0022a400080011ff */
[----:B--2---:R-:W-:Y:S05]  /*a9c0*/  @!P0 NANOSLEEP.SYNCS 0x989680 ;  /* 0x009896800000895d */ /* 0x004fea0003900000 */
[----:B------:R-:W2:Y:S02]  /*a9d0*/  @!P0 SYNCS.PHASECHK.TRANS64 P0, [R0+URZ], R3 ;  /* 0x00000003000085a7 */ /* 0x000ea400080010ff */
[----:B--2---:R-:W-:Y:S05]  /*a9e0*/  @!P0 BRA `(.L_x_178) ;  /* 0xfffffffc00f08947 */ /* 0x004fea000383ffff */
[----:B------:R-:W-:Y:S05]  /*a9f0*/  BRA `(.L_x_179) ;  /* 0xffffff8800d87947 */ /* 0x000fea000383ffff */
.L_x_46:
[----:B------:R-:W-:-:S07]  /*aa00*/  MOV R0, UR5 ;  /* 0x0000000500007c02 */ /* 0x000fce0008000f00 */
.L_x_180:
[----:B-1----:R1:W2:Y:S02]  /*aa10*/  SYNCS.PHASECHK.TRANS64.TRYWAIT P0, [R0+URZ], R3 ;  /* 0x00000003000075a7 */ /* 0x0022a400080011ff */
[----:B--2---:R-:W-:Y:S05]  /*aa20*/  @!P0 NANOSLEEP.SYNCS 0x989680 ;  /* 0x009896800000895d */ /* 0x004fea0003900000 */
[----:B------:R-:W2:Y:S02]  /*aa30*/  @!P0 SYNCS.PHASECHK.TRANS64 P0, [R0+URZ], R3 ;  /* 0x00000003000085a7 */ /* 0x000ea400080010ff */
[----:B--2---:R-:W-:Y:S05]  /*aa40*/  @!P0 BRA `(.L_x_180) ;  /* 0xfffffffc00f08947 */ /* 0x004fea000383ffff */
[----:B------:R-:W-:Y:S05]  /*aa50*/  BRA `(.L_x_181) ;  /* 0xffffff8800e87947 */ /* 0x000fea000383ffff */
.L_x_47:
[----:B------:R-:W-:-:S07]  /*aa60*/  MOV R0, UR5 ;  /* 0x0000000500007c02 */ /* 0x000fce0008000f00 */
.L_x_182:
[----:B-1----:R1:W2:Y:S02]  /*aa70*/  SYNCS.PHASECHK.TRANS64.TRYWAIT P0, [R0+URZ], R3 ;  /* 0x00000003000075a7 */ /* 0x0022a400080011ff */
[----:B--2---:R-:W-:Y:S05]  /*aa80*/  @!P0 NANOSLEEP.SYNCS 0x989680 ;  /* 0x009896800000895d */ /* 0x004fea0003900000 */
[----:B------:R-:W2:Y:S02]  /*aa90*/  @!P0 SYNCS.PHASECHK.TRANS64 P0, [R0+URZ], R3 ;  /* 0x00000003000085a7 */ /* 0x000ea400080010ff */
[----:B--2---:R-:W-:Y:S05]  /*aaa0*/  @!P0 BRA `(.L_x_182) ;  /* 0xfffffffc00f08947 */ /* 0x004fea000383ffff */
[----:B------:R-:W-:Y:S05]  /*aab0*/  BRA `(.L_x_183) ;  /* 0xffffff8800f87947 */ /* 0x000fea000383ffff */
.L_x_48:
[----:B------:R-:W-:-:S07]  /*aac0*/  MOV R0, UR5 ;  /* 0x0000000500007c02 */ /* 0x000fce0008000f00 */
.L_x_184:
[----:B-1----:R1:W2:Y:S02]  /*aad0*/  SYNCS.PHASECHK.TRANS64.TRYWAIT P0, [R0+URZ], R3 ;  /* 0x00000003000075a7 */ /* 0x0022a400080011ff */
[----:B--2---:R-:W-:Y:S05]  /*aae0*/  @!P0 NANOSLEEP.SYNCS 0x989680 ;  /* 0x009896800000895d */ /* 0x004fea0003900000 */
[----:B------:R-:W2:Y:S02]  /*aaf0*/  @!P0 SYNCS.PHASECHK.TRANS64 P0, [R0+URZ], R3 ;  /* 0x00000003000085a7 */ /* 0x000ea400080010ff */
[----:B--2---:R-:W-:Y:S05]  /*ab00*/  @!P0 BRA `(.L_x_184) ;  /* 0xfffffffc00f08947 */ /* 0x004fea000383ffff */
[----:B------:R-:W-:Y:S05]  /*ab10*/  BRA `(.L_x_185) ;  /* 0xffffff8c00087947 */ /* 0x000fea000383ffff */
.L_x_49:
[----:B------:R-:W-:-:S07]  /*ab20*/  MOV R0, UR5 ;  /* 0x0000000500007c02 */ /* 0x000fce0008000f00 */
.L_x_186:
[----:B-1----:R1:W2:Y:S02]  /*ab30*/  SYNCS.PHASECHK.TRANS64.TRYWAIT P0, [R0+URZ], R3 ;  /* 0x00000003000075a7 */ /* 0x0022a400080011ff */
[----:B--2---:R-:W-:Y:S05]  /*ab40*/  @!P0 NANOSLEEP.SYNCS 0x989680 ;  /* 0x009896800000895d */ /* 0x004fea0003900000 */
[----:B------:R-:W2:Y:S02]  /*ab50*/  @!P0 SYNCS.PHASECHK.TRANS64 P0, [R0+URZ], R3 ;  /* 0x00000003000085a7 */ /* 0x000ea400080010ff */
[----:B--2---:R-:W-:Y:S05]  /*ab60*/  @!P0 BRA `(.L_x_186) ;  /* 0xfffffffc00f08947 */ /* 0x004fea000383ffff */
[----:B------:R-:W-:Y:S05]  /*ab70*/  BRA `(.L_x_187) ;  /* 0xffffff8c00187947 */ /* 0x000fea000383ffff */
.L_x_50:
[----:B------:R-:W-:-:S07]  /*ab80*/  MOV R0, UR5 ;  /* 0x0000000500007c02 */ /* 0x000fce0008000f00 */
.L_x_188:
[----:B-1----:R1:W2:Y:S02]  /*ab90*/  SYNCS.PHASECHK.TRANS64.TRYWAIT P0, [R0+URZ], R3 ;  /* 0x00000003000075a7 */ /* 0x0022a400080011ff */
[----:B--2---:R-:W-:Y:S05]  /*aba0*/  @!P0 NANOSLEEP.SYNCS 0x989680 ;  /* 0x009896800000895d */ /* 0x004fea0003900000 */
[----:B------:R-:W2:Y:S02]  /*abb0*/  @!P0 SYNCS.PHASECHK.TRANS64 P0, [R0+URZ], R3 ;  /* 0x00000003000085a7 */ /* 0x000ea400080010ff */
[----:B--2---:R-:W-:Y:S05]  /*abc0*/  @!P0 BRA `(.L_x_188) ;  /* 0xfffffffc00f08947 */ /* 0x004fea000383ffff */
[----:B------:R-:W-:Y:S05]  /*abd0*/  BRA `(.L_x_189) ;  /* 0xffffff8c00287947 */ /* 0x000fea000383ffff */
.L_x_51:
[----:B------:R-:W-:-:S07]  /*abe0*/  MOV R0, UR5 ;  /* 0x0000000500007c02 */ /* 0x000fce0008000f00 */
.L_x_190:
[----:B-1----:R1:W2:Y:S02]  /*abf0*/  SYNCS.PHASECHK.TRANS64.TRYWAIT P0, [R0+URZ], R3 ;  /* 0x00000003000075a7 */ /* 0x0022a400080011ff */
[----:B--2---:R-:W-:Y:S05]  /*ac00*/  @!P0 NANOSLEEP.SYNCS 0x989680 ;  /* 0x009896800000895d */ /* 0x004fea0003900000 */
[----:B------:R-:W2:Y:S02]  /*ac10*/  @!P0 SYNCS.PHASECHK.TRANS64 P0, [R0+URZ], R3 ;  /* 0x00000003000085a7 */ /* 0x000ea400080010ff */
[----:B--2---:R-:W-:Y:S05]  /*ac20*/  @!P0 BRA `(.L_x_190) ;  /* 0xfffffffc00f08947 */ /* 0x004fea000383ffff */
[----:B------:R-:W-:Y:S05]  /*ac30*/  BRA `(.L_x_191) ;  /* 0xffffff8c00387947 */ /* 0x000fea000383ffff */
.L_x_52:
[----:B------:R-:W-:-:S07]  /*ac40*/  MOV R0, UR5 ;  /* 0x0000000500007c02 */ /* 0x000fce0008000f00 */
.L_x_192:
[----:B-1----:R1:W2:Y:S02]  /*ac50*/  SYNCS.PHASECHK.TRANS64.TRYWAIT P0, [R0+URZ], R3 ;  /* 0x00000003000075a7 */ /* 0x0022a400080011ff */
[----:B--2---:R-:W-:Y:S05]  /*ac60*/  @!P0 NANOSLEEP.SYNCS 0x989680 ;  /* 0x009896800000895d */ /* 0x004fea0003900000 */
[----:B------:R-:W2:Y:S02]  /*ac70*/  @!P0 SYNCS.PHASECHK.TRANS64 P0, [R0+URZ], R3 ;  /* 0x00000003000085a7 */ /* 0x000ea400080010ff */
[----:B--2---:R-:W-:Y:S05]  /*ac80*/  @!P0 BRA `(.L_x_192) ;  /* 0xfffffffc00f08947 */ /* 0x004fea000383ffff */
[----:B------:R-:W-:Y:S05]  /*ac90*/  BRA `(.L_x_193) ;  /* 0xffffff8c00487947 */ /* 0x000fea000383ffff */
.L_x_53:
[----:B------:R-:W-:-:S07]  /*aca0*/  MOV R0, UR5 ;  /* 0x0000000500007c02 */ /* 0x000fce0008000f00 */
.L_x_194:
[----:B-1----:R1:W2:Y:S02]  /*acb0*/  SYNCS.PHASECHK.TRANS64.TRYWAIT P0, [R0+URZ], R3 ;  /* 0x00000003000075a7 */ /* 0x0022a400080011ff */
[----:B--2---:R-:W-:Y:S05]  /*acc0*/  @!P0 NANOSLEEP.SYNCS 0x989680 ;  /* 0x009896800000895d */ /* 0x004fea0003900000 */
[----:B------:R-:W2:Y:S02]  /*acd0*/  @!P0 SYNCS.PHASECHK.TRANS64 P0, [R0+URZ], R3 ;  /* 0x00000003000085a7 */ /* 0x000ea400080010ff */
[----:B--2---:R-:W-:Y:S05]  /*ace0*/  @!P0 BRA `(.L_x_194) ;  /* 0xfffffffc00f08947 */ /* 0x004fea000383ffff */
[----:B------:R-:W-:Y:S05]  /*acf0*/  BRA `(.L_x_195) ;  /* 0xffffff8c00587947 */ /* 0x000fea000383ffff */
.L_x_54:
[----:B------:R-:W-:-:S07]  /*ad00*/  MOV R0, UR5 ;  /* 0x0000000500007c02 */ /* 0x000fce0008000f00 */
.L_x_196:
[----:B-1----:R1:W2:Y:S02]  /*ad10*/  SYNCS.PHASECHK.TRANS64.TRYWAIT P0, [R0+URZ], R3 ;  /* 0x00000003000075a7 */ /* 0x0022a400080011ff */
[----:B--2---:R-:W-:Y:S05]  /*ad20*/  @!P0 NANOSLEEP.SYNCS 0x989680 ;  /* 0x009896800000895d */ /* 0x004fea0003900000 */
[----:B------:R-:W2:Y:S02]  /*ad30*/  @!P0 SYNCS.PHASECHK.TRANS64 P0, [R0+URZ], R3 ;  /* 0x00000003000085a7 */ /* 0x000ea400080010ff */
[----:B--2---:R-:W-:Y:S05]  /*ad40*/  @!P0 BRA `(.L_x_196) ;  /* 0xfffffffc00f08947 */ /* 0x004fea000383ffff */
[----:B------:R-:W-:Y:S05]  /*ad50*/  BRA `(.L_x_197) ;  /* 0xffffff8c00687947 */ /* 0x000fea000383ffff */
.L_x_55:
[----:B------:R-:W-:-:S07]  /*ad60*/  MOV R0, UR5 ;  /* 0x0000000500007c02 */ /* 0x000fce0008000f00 */
.L_x_198:
[----:B-1----:R1:W2:Y:S02]  /*ad70*/  SYNCS.PHASECHK.TRANS64.TRYWAIT P0, [R0+URZ], R3 ;  /* 0x00000003000075a7 */ /* 0x0022a400080011ff */
[----:B--2---:R-:W-:Y:S05]  /*ad80*/  @!P0 NANOSLEEP.SYNCS 0x989680 ;  /* 0x009896800000895d */ /* 0x004fea0003900000 */
[----:B------:R-:W2:Y:S02]  /*ad90*/  @!P0 SYNCS.PHASECHK.TRANS64 P0, [R0+URZ], R3 ;  /* 0x00000003000085a7 */ /* 0x000ea400080010ff */
[----:B--2---:R-:W-:Y:S05]  /*ada0*/  @!P0 BRA `(.L_x_198) ;  /* 0xfffffffc00f08947 */ /* 0x004fea000383ffff */
[----:B------:R-:W-:Y:S05]  /*adb0*/  BRA `(.L_x_199) ;  /* 0xffffff8c00787947 */ /* 0x000fea000383ffff */
.L_x_56:
[----:B------:R-:W-:-:S07]  /*adc0*/  MOV R0, UR5 ;  /* 0x0000000500007c02 */ /* 0x000fce0008000f00 */
.L_x_200:
[----:B-1----:R1:W2:Y:S02]  /*add0*/  SYNCS.PHASECHK.TRANS64.TRYWAIT P0, [R0+URZ], R3 ;  /* 0x00000003000075a7 */ /* 0x0022a400080011ff */
[----:B--2---:R-:W-:Y:S05]  /*ade0*/  @!P0 NANOSLEEP.SYNCS 0x989680 ;  /* 0x009896800000895d */ /* 0x004fea0003900000 */
[----:B------:R-:W2:Y:S02]  /*adf0*/  @!P0 SYNCS.PHASECHK.TRANS64 P0, [R0+URZ], R3 ;  /* 0x00000003000085a7 */ /* 0x000ea400080010ff */
[----:B--2---:R-:W-:Y:S05]  /*ae00*/  @!P0 BRA `(.L_x_200) ;  /* 0xfffffffc00f08947 */ /* 0x004fea000383ffff */
[----:B------:R-:W-:Y:S05]  /*ae10*/  BRA `(.L_x_201) ;  /* 0xffffff8c00887947 */ /* 0x000fea000383ffff */
.L_x_57:
[----:B------:R-:W-:-:S07]  /*ae20*/  MOV R0, UR5 ;  /* 0x0000000500007c02 */ /* 0x000fce0008000f00 */
.L_x_202:
[----:B-1----:R1:W2:Y:S02]  /*ae30*/  SYNCS.PHASECHK.TRANS64.TRYWAIT P0, [R0+URZ], R3 ;  /* 0x00000003000075a7 */ /* 0x0022a400080011ff */
[----:B--2---:R-:W-:Y:S05]  /*ae40*/  @!P0 NANOSLEEP.SYNCS 0x989680 ;  /* 0x009896800000895d */ /* 0x004fea0003900000 */
[----:B------:R-:W2:Y:S02]  /*ae50*/  @!P0 SYNCS.PHASECHK.TRANS64 P0, [R0+URZ], R3 ;  /* 0x00000003000085a7 */ /* 0x000ea400080010ff */
[----:B--2---:R-:W-:Y:S05]  /*ae60*/  @!P0 BRA `(.L_x_202) ;  /* 0xfffffffc00f08947 */ /* 0x004fea000383ffff */
[----:B------:R-:W-:Y:S05]  /*ae70*/  BRA `(.L_x_203) ;  /* 0xffffff8c00987947 */ /* 0x000fea000383ffff */
.L_x_58:
[----:B------:R-:W-:-:S07]  /*ae80*/  MOV R0, UR5 ;  /* 0x0000000500007c02 */ /* 0x000fce0008000f00 */
.L_x_204:
[----:B-1----:R1:W2:Y:S02]  /*ae90*/  SYNCS.PHASECHK.TRANS64.TRYWAIT P0, [R0+URZ], R3 ;  /* 0x00000003000075a7 */ /* 0x0022a400080011ff */
[----:B--2---:R-:W-:Y:S05]  /*aea0*/  @!P0 NANOSLEEP.SYNCS 0x989680 ;  /* 0x009896800000895d */ /* 0x004fea0003900000 */
[----:B------:R-:W2:Y:S02]  /*aeb0*/  @!P0 SYNCS.PHASECHK.TRANS64 P0, [R0+URZ], R3 ;  /* 0x00000003000085a7 */ /* 0x000ea400080010ff */
[----:B--2---:R-:W-:Y:S05]  /*aec0*/  @!P0 BRA `(.L_x_204) ;  /* 0xfffffffc00f08947 */ /* 0x004fea000383ffff */
[----:B------:R-:W-:Y:S05]  /*aed0*/  BRA `(.L_x_205) ;  /* 0xffffff8c00a87947 */ /* 0x000fea000383ffff */
.L_x_59:
[----:B------:R-:W-:-:S07]  /*aee0*/  MOV R0, UR5 ;  /* 0x0000000500007c02 */ /* 0x000fce0008000f00 */
.L_x_206:
[----:B-1----:R1:W2:Y:S02]  /*aef0*/  SYNCS.PHASECHK.TRANS64.TRYWAIT P0, [R0+URZ], R3 ;  /* 0x00000003000075a7 */ /* 0x0022a400080011ff */
[----:B--2---:R-:W-:Y:S05]  /*af00*/  @!P0 NANOSLEEP.SYNCS 0x989680 ;  /* 0x009896800000895d */ /* 0x004fea0003900000 */
[----:B------:R-:W2:Y:S02]  /*af10*/  @!P0 SYNCS.PHASECHK.TRANS64 P0, [R0+URZ], R3 ;  /* 0x00000003000085a7 */ /* 0x000ea400080010ff */
[----:B--2---:R-:W-:Y:S05]  /*af20*/  @!P0 BRA `(.L_x_206) ;  /* 0xfffffffc00f08947 */ /* 0x004fea000383ffff */
[----:B------:R-:W-:Y:S05]  /*af30*/  BRA `(.L_x_207) ;  /* 0xffffff8c00b87947 */ /* 0x000fea000383ffff */
.L_x_60:
[----:B------:R-:W-:-:S07]  /*af40*/  MOV R0, UR5 ;  /* 0x0000000500007c02 */ /* 0x000fce0008000f00 */
.L_x_208:
[----:B-1----:R1:W2:Y:S02]  /*af50*/  SYNCS.PHASECHK.TRANS64.TRYWAIT P0, [R0+URZ], R3 ;  /* 0x00000003000075a7 */ /* 0x0022a400080011ff */
[----:B--2---:R-:W-:Y:S05]  /*af60*/  @!P0 NANOSLEEP.SYNCS 0x989680 ;  /* 0x009896800000895d */ /* 0x004fea0003900000 */
[----:B------:R-:W2:Y:S02]  /*af70*/  @!P0 SYNCS.PHASECHK.TRANS64 P0, [R0+URZ], R3 ;  /* 0x00000003000085a7 */ /* 0x000ea400080010ff */
[----:B--2---:R-:W-:Y:S05]  /*af80*/  @!P0 BRA `(.L_x_208) ;  /* 0xfffffffc00f08947 */ /* 0x004fea000383ffff */
[----:B------:R-:W-:Y:S05]  /*af90*/  BRA `(.L_x_209) ;  /* 0xffffff8c00c87947 */ /* 0x000fea000383ffff */
.L_x_61:
[----:B------:R-:W-:-:S07]  /*afa0*/  MOV R0, UR5 ;  /* 0x0000000500007c02 */ /* 0x000fce0008000f00 */
.L_x_210:
[----:B-1----:R1:W2:Y:S02]  /*afb0*/  SYNCS.PHASECHK.TRANS64.TRYWAIT P0, [R0+URZ], R3 ;  /* 0x00000003000075a7 */ /* 0x0022a400080011ff */
[----:B--2---:R-:W-:Y:S05]  /*afc0*/  @!P0 NANOSLEEP.SYNCS 0x989680 ;  /* 0x009896800000895d */ /* 0x004fea0003900000 */
[----:B------:R-:W2:Y:S02]  /*afd0*/  @!P0 SYNCS.PHASECHK.TRANS64 P0, [R0+URZ], R3 ;  /* 0x00000003000085a7 */ /* 0x000ea400080010ff */
[----:B--2---:R-:W-:Y:S05]  /*afe0*/  @!P0 BRA `(.L_x_210) ;  /* 0xfffffffc00f08947 */ /* 0x004fea000383ffff */
[----:B------:R-:W-:Y:S05]  /*aff0*/  BRA `(.L_x_211) ;  /* 0xffffff8c00d87947 */ /* 0x000fea000383ffff */
.L_x_62:
[----:B------:R-:W-:-:S07]  /*b000*/  MOV R0, UR5 ;  /* 0x0000000500007c02 */ /* 0x000fce0008000f00 */
.L_x_212:
[----:B-1----:R1:W2:Y:S02]  /*b010*/  SYNCS.PHASECHK.TRANS64.TRYWAIT P0, [R0+URZ], R3 ;  /* 0x00000003000075a7 */ /* 0x0022a400080011ff */
[----:B--2---:R-:W-:Y:S05]  /*b020*/  @!P0 NANOSLEEP.SYNCS 0x989680 ;  /* 0x009896800000895d */ /* 0x004fea0003900000 */
[----:B------:R-:W2:Y:S02]  /*b030*/  @!P0 SYNCS.PHASECHK.TRANS64 P0, [R0+URZ], R3 ;  /* 0x00000003000085a7 */ /* 0x000ea400080010ff */
[----:B--2---:R-:W-:Y:S05]  /*b040*/  @!P0 BRA `(.L_x_212) ;  /* 0xfffffffc00f08947 */ /* 0x004fea000383ffff */
[----:B------:R-:W-:Y:S05]  /*b050*/  BRA `(.L_x_213) ;  /* 0xffffff8c00e87947 */ /* 0x000fea000383ffff */
.L_x_63:
[----:B------:R-:W-:-:S07]  /*b060*/  MOV R0, UR5 ;  /* 0x0000000500007c02 */ /* 0x000fce0008000f00 */
.L_x_214:
[----:B-1----:R1:W2:Y:S02]  /*b070*/  SYNCS.PHASECHK.TRANS64.TRYWAIT P0, [R0+URZ], R3 ;  /* 0x00000003000075a7 */ /* 0x0022a400080011ff */
[----:B--2---:R-:W-:Y:S05]  /*b080*/  @!P0 NANOSLEEP.SYNCS 0x989680 ;  /* 0x009896800000895d */ /* 0x004fea0003900000 */
[----:B------:R-:W2:Y:S02]  /*b090*/  @!P0 SYNCS.PHASECHK.TRANS64 P0, [R0+URZ], R3 ;  /* 0x00000003000085a7 */ /* 0x000ea400080010ff */
[----:B--2---:R-:W-:Y:S05]  /*b0a0*/  @!P0 BRA `(.L_x_214) ;  /* 0xfffffffc00f08947 */ /* 0x004fea000383ffff */
[----:B------:R-:W-:Y:S05]  /*b0b0*/  BRA `(.L_x_215) ;  /* 0xffffff8c00f87947 */ /* 0x000fea000383ffff */
.L_x_64:
[----:B------:R-:W-:-:S07]  /*b0c0*/  MOV R0, UR5 ;  /* 0x0000000500007c02 */ /* 0x000fce0008000f00 */
.L_x_216:
[----:B-1----:R1:W2:Y:S02]  /*b0d0*/  SYNCS.PHASECHK.TRANS64.TRYWAIT P0, [R0+URZ], R3 ;  /* 0x00000003000075a7 */ /* 0x0022a400080011ff */
[----:B--2---:R-:W-:Y:S05]  /*b0e0*/  @!P0 NANOSLEEP.SYNCS 0x989680 ;  /* 0x009896800000895d */ /* 0x004fea0003900000 */
[----:B------:R-:W2:Y:S02]  /*b0f0*/  @!P0 SYNCS.PHASECHK.TRANS64 P0, [R0+URZ], R3 ;  /* 0x00000003000085a7 */ /* 0x000ea400080010ff */
[----:B--2---:R-:W-:Y:S05]  /*b100*/  @!P0 BRA `(.L_x_216) ;  /* 0xfffffffc00f08947 */ /* 0x004fea000383ffff */
[----:B------:R-:W-:Y:S05]  /*b110*/  BRA `(.L_x_217) ;  /* 0xffffff9000087947 */ /* 0x000fea000383ffff */
.L_x_65:
[----:B------:R-:W-:-:S07]  /*b120*/  MOV R0, UR5 ;  /* 0x0000000500007c02 */ /* 0x000fce0008000f00 */
.L_x_218:
[----:B-1----:R1:W2:Y:S02]  /*b130*/  SYNCS.PHASECHK.TRANS64.TRYWAIT P0, [R0+URZ], R3 ;  /* 0x00000003000075a7 */ /* 0x0022a400080011ff */
[----:B--2---:R-:W-:Y:S05]  /*b140*/  @!P0 NANOSLEEP.SYNCS 0x989680 ;  /* 0x009896800000895d */ /* 0x004fea0003900000 */
[----:B------:R-:W2:Y:S02]  /*b150*/  @!P0 SYNCS.PHASECHK.TRANS64 P0, [R0+URZ], R3 ;  /* 0x00000003000085a7 */ /* 0x000ea400080010ff */
[----:B--2---:R-:W-:Y:S05]  /*b160*/  @!P0 BRA `(.L_x_218) ;  /* 0xfffffffc00f08947 */ /* 0x004fea000383ffff */
[----:B------:R-:W-:Y:S05]  /*b170*/  BRA `(.L_x_219) ;  /* 0xffffff9000187947 */ /* 0x000fea000383ffff */
.L_x_66:
[----:B------:R-:W-:-:S07]  /*b180*/  MOV R0, UR5 ;  /* 0x0000000500007c02 */ /* 0x000fce0008000f00 */
.L_x_220:
[----:B-1----:R1:W2:Y:S02]  /*b190*/  SYNCS.PHASECHK.TRANS64.TRYWAIT P0, [R0+URZ], R3 ;  /* 0x00000003000075a7 */ /* 0x0022a400080011ff */
[----:B--2---:R-:W-:Y:S05]  /*b1a0*/  @!P0 NANOSLEEP.SYNCS 0x989680 ;  /* 0x009896800000895d */ /* 0x004fea0003900000 */
[----:B------:R-:W2:Y:S02]  /*b1b0*/  @!P0 SYNCS.PHASECHK.TRANS64 P0, [R0+URZ], R3 ;  /* 0x00000003000085a7 */ /* 0x000ea400080010ff */
[----:B--2---:R-:W-:Y:S05]  /*b1c0*/  @!P0 BRA `(.L_x_220) ;  /* 0xfffffffc00f08947 */ /* 0x004fea000383ffff */
[----:B------:R-:W-:Y:S05]  /*b1d0*/  BRA `(.L_x_221) ;  /* 0xffffff9000287947 */ /* 0x000fea000383ffff */
.L_x_67:
[----:B------:R-:W-:-:S07]  /*b1e0*/  MOV R0, UR5 ;  /* 0x0000000500007c02 */ /* 0x000fce0008000f00 */
.L_x_222:
[----:B-1----:R1:W2:Y:S02]  /*b1f0*/  SYNCS.PHASECHK.TRANS64.TRYWAIT P0, [R0+URZ], R3 ;  /* 0x00000003000075a7 */ /* 0x0022a400080011ff */
[----:B--2---:R-:W-:Y:S05]  /*b200*/  @!P0 NANOSLEEP.SYNCS 0x989680 ;  /* 0x009896800000895d */ /* 0x004fea0003900000 */
[----:B------:R-:W2:Y:S02]  /*b210*/  @!P0 SYNCS.PHASECHK.TRANS64 P0, [R0+URZ], R3 ;  /* 0x00000003000085a7 */ /* 0x000ea400080010ff */
[----:B--2---:R-:W-:Y:S05]  /*b220*/  @!P0 BRA `(.L_x_222) ;  /* 0xfffffffc00f08947 */ /* 0x004fea000383ffff */
[----:B------:R-:W-:Y:S05]  /*b230*/  BRA `(.L_x_223) ;  /* 0xffffff9000387947 */ /* 0x000fea000383ffff */
.L_x_68:
[----:B------:R-:W-:-:S07]  /*b240*/  MOV R0, UR5 ;  /* 0x0000000500007c02 */ /* 0x000fce0008000f00 */
.L_x_224:
[----:B-1----:R1:W2:Y:S02]  /*b250*/  SYNCS.PHASECHK.TRANS64.TRYWAIT P0, [R0+URZ], R3 ;  /* 0x00000003000075a7 */ /* 0x0022a400080011ff */
[----:B--2---:R-:W-:Y:S05]  /*b260*/  @!P0 NANOSLEEP.SYNCS 0x989680 ;  /* 0x009896800000895d */ /* 0x004fea0003900000 */
[----:B------:R-:W2:Y:S02]  /*b270*/  @!P0 SYNCS.PHASECHK.TRANS64 P0, [R0+URZ], R3 ;  /* 0x00000003000085a7 */ /* 0x000ea400080010ff */
[----:B--2---:R-:W-:Y:S05]  /*b280*/  @!P0 BRA `(.L_x_224) ;  /* 0xfffffffc00f08947 */ /* 0x004fea000383ffff */
[----:B------:R-:W-:Y:S05]  /*b290*/  BRA `(.L_x_225) ;  /* 0xffffff9000487947 */ /* 0x000fea000383ffff */
.L_x_69:
[----:B------:R-:W-:-:S07]  /*b2a0*/  MOV R0, UR5 ;  /* 0x0000000500007c02 */ /* 0x000fce0008000f00 */
.L_x_226:
[----:B-1----:R1:W2:Y:S02]  /*b2b0*/  SYNCS.PHASECHK.TRANS64.TRYWAIT P0, [R0+URZ], R3 ;  /* 0x00000003000075a7 */ /* 0x0022a400080011ff */
[----:B--2---:R-:W-:Y:S05]  /*b2c0*/  @!P0 NANOSLEEP.SYNCS 0x989680 ;  /* 0x009896800000895d */ /* 0x004fea0003900000 */
[----:B------:R-:W2:Y:S02]  /*b2d0*/  @!P0 SYNCS.PHASECHK.TRANS64 P0, [R0+URZ], R3 ;  /* 0x00000003000085a7 */ /* 0x000ea400080010ff */
[----:B--2---:R-:W-:Y:S05]  /*b2e0*/  @!P0 BRA `(.L_x_226) ;  /* 0xfffffffc00f08947 */ /* 0x004fea000383ffff */
[----:B------:R-:W-:Y:S05]  /*b2f0*/  BRA `(.L_x_227) ;  /* 0xffffff9000587947 */ /* 0x000fea000383ffff */
.L_x_70:
[----:B------:R-:W-:-:S07]  /*b300*/  MOV R0, UR5 ;  /* 0x0000000500007c02 */ /* 0x000fce0008000f00 */
.L_x_228:
[----:B-1----:R1:W2:Y:S02]  /*b310*/  SYNCS.PHASECHK.TRANS64.TRYWAIT P0, [R0+URZ], R3 ;  /* 0x00000003000075a7 */ /* 0x0022a400080011ff */
[----:B--2---:R-:W-:Y:S05]  /*b320*/  @!P0 NANOSLEEP.SYNCS 0x989680 ;  /* 0x009896800000895d */ /* 0x004fea0003900000 */
[----:B------:R-:W2:Y:S02]  /*b330*/  @!P0 SYNCS.PHASECHK.TRANS64 P0, [R0+URZ], R3 ;  /* 0x00000003000085a7 */ /* 0x000ea400080010ff */
[----:B--2---:R-:W-:Y:S05]  /*b340*/  @!P0 BRA `(.L_x_228) ;  /* 0xfffffffc00f08947 */ /* 0x004fea000383ffff */
[----:B------:R-:W-:Y:S05]  /*b350*/  BRA `(.L_x_229) ;  /* 0xffffff9000687947 */ /* 0x000fea000383ffff */
.L_x_71:
[----:B------:R-:W-:-:S07]  /*b360*/  MOV R0, UR5 ;  /* 0x0000000500007c02 */ /* 0x000fce0008000f00 */
.L_x_230:
[----:B-1----:R1:W2:Y:S02]  /*b370*/  SYNCS.PHASECHK.TRANS64.TRYWAIT P0, [R0+URZ], R3 ;  /* 0x00000003000075a7 */ /* 0x0022a400080011ff */
[----:B--2---:R-:W-:Y:S05]  /*b380*/  @!P0 NANOSLEEP.SYNCS 0x989680 ;  /* 0x009896800000895d */ /* 0x004fea0003900000 */
[----:B------:R-:W2:Y:S02]  /*b390*/  @!P0 SYNCS.PHASECHK.TRANS64 P0, [R0+URZ], R3 ;  /* 0x00000003000085a7 */ /* 0x000ea400080010ff */
[----:B--2---:R-:W-:Y:S05]  /*b3a0*/  @!P0 BRA `(.L_x_230) ;  /* 0xfffffffc00f08947 */ /* 0x004fea000383ffff */
[----:B------:R-:W-:Y:S05]  /*b3b0*/  BRA `(.L_x_231) ;  /* 0xffffff9000787947 */ /* 0x000fea000383ffff */
.L_x_72:
[----:B------:R-:W-:-:S07]  /*b3c0*/  MOV R0, UR5 ;  /* 0x0000000500007c02 */ /* 0x000fce0008000f00 */
.L_x_232:
[----:B-1----:R1:W2:Y:S02]  /*b3d0*/  SYNCS.PHASECHK.TRANS64.TRYWAIT P0, [R0+URZ], R3 ;  /* 0x00000003000075a7 */ /* 0x0022a400080011ff */
[----:B--2---:R-:W-:Y:S05]  /*b3e0*/  @!P0 NANOSLEEP.SYNCS 0x989680 ;  /* 0x009896800000895d */ /* 0x004fea0003900000 */
[----:B------:R-:W2:Y:S02]  /*b3f0*/  @!P0 SYNCS.PHASECHK.TRANS64 P0, [R0+URZ], R3 ;  /* 0x00000003000085a7 */ /* 0x000ea400080010ff */
[----:B--2---:R-:W-:Y:S05]  /*b400*/  @!P0 BRA `(.L_x_232) ;  /* 0xfffffffc00f08947 */ /* 0x004fea000383ffff */
[----:B------:R-:W-:Y:S05]  /*b410*/  BRA `(.L_x_233) ;  /* 0xffffff9000887947 */ /* 0x000fea000383ffff */
.L_x_73:
[----:B------:R-:W-:-:S07]  /*b420*/  MOV R0, UR5 ;  /* 0x0000000500007c02 */ /* 0x000fce0008000f00 */
.L_x_234:
[----:B-1----:R1:W2:Y:S02]  /*b430*/  SYNCS.PHASECHK.TRANS64.TRYWAIT P0, [R0+URZ], R3 ;  /* 0x00000003000075a7 */ /* 0x0022a400080011ff */
[----:B--2---:R-:W-:Y:S05]  /*b440*/  @!P0 NANOSLEEP.SYNCS 0x989680 ;  /* 0x009896800000895d */ /* 0x004fea0003900000 */
[----:B------:R-:W2:Y:S02]  /*b450*/  @!P0 SYNCS.PHASECHK.TRANS64 P0, [R0+URZ], R3 ;  /* 0x00000003000085a7 */ /* 0x000ea400080010ff */
[----:B--2---:R-:W-:Y:S05]  /*b460*/  @!P0 BRA `(.L_x_234) ;  /* 0xfffffffc00f08947 */ /* 0x004fea000383ffff */
[----:B------:R-:W-:Y:S05]  /*b470*/  BRA `(.L_x_235) ;  /* 0xffffff9000987947 */ /* 0x000fea000383ffff */
.L_x_74:
[----:B------:R-:W-:-:S07]  /*b480*/  MOV R0, UR5 ;  /* 0x0000000500007c02 */ /* 0x000fce0008000f00 */
.L_x_236:
[----:B-1----:R1:W2:Y:S02]  /*b490*/  SYNCS.PHASECHK.TRANS64.TRYWAIT P0, [R0+URZ], R3 ;  /* 0x00000003000075a7 */ /* 0x0022a400080011ff */
[----:B--2---:R-:W-:Y:S05]  /*b4a0*/  @!P0 NANOSLEEP.SYNCS 0x989680 ;  /* 0x009896800000895d */ /* 0x004fea0003900000 */
[----:B------:R-:W2:Y:S02]  /*b4b0*/  @!P0 SYNCS.PHASECHK.TRANS64 P0, [R0+URZ], R3 ;  /* 0x00000003000085a7 */ /* 0x000ea400080010ff */
[----:B--2---:R-:W-:Y:S05]  /*b4c0*/  @!P0 BRA `(.L_x_236) ;  /* 0xfffffffc00f08947 */ /* 0x004fea000383ffff */
[----:B------:R-:W-:Y:S05]  /*b4d0*/  BRA `(.L_x_237) ;  /* 0xffffff9000a87947 */ /* 0x000fea000383ffff */
.L_x_75:
[----:B------:R-:W-:-:S07]  /*b4e0*/  MOV R0, UR5 ;  /* 0x0000000500007c02 */ /* 0x000fce0008000f00 */
.L_x_238:
[----:B-1----:R1:W2:Y:S02]  /*b4f0*/  SYNCS.PHASECHK.TRANS64.TRYWAIT P0, [R0+URZ], R3 ;  /* 0x00000003000075a7 */ /* 0x0022a400080011ff */
[----:B--2---:R-:W-:Y:S05]  /*b500*/  @!P0 NANOSLEEP.SYNCS 0x989680 ;  /* 0x009896800000895d */ /* 0x004fea0003900000 */
[----:B------:R-:W2:Y:S02]  /*b510*/  @!P0 SYNCS.PHASECHK.TRANS64 P0, [R0+URZ], R3 ;  /* 0x00000003000085a7 */ /* 0x000ea400080010ff */
[----:B--2---:R-:W-:Y:S05]  /*b520*/  @!P0 BRA `(.L_x_238) ;  /* 0xfffffffc00f08947 */ /* 0x004fea000383ffff */
[----:B------:R-:W-:Y:S05]  /*b530*/  BRA `(.L_x_239) ;  /* 0xffffff9000b87947 */ /* 0x000fea000383ffff */
.L_x_76:
[----:B------:R-:W-:-:S07]  /*b540*/  MOV R0, UR5 ;  /* 0x0000000500007c02 */ /* 0x000fce0008000f00 */
.L_x_240:
[----:B-1----:R1:W2:Y:S02]  /*b550*/  SYNCS.PHASECHK.TRANS64.TRYWAIT P0, [R0+URZ], R3 ;  /* 0x00000003000075a7 */ /* 0x0022a400080011ff */
[----:B--2---:R-:W-:Y:S05]  /*b560*/  @!P0 NANOSLEEP.SYNCS 0x989680 ;  /* 0x009896800000895d */ /* 0x004fea0003900000 */
[----:B------:R-:W2:Y:S02]  /*b570*/  @!P0 SYNCS.PHASECHK.TRANS64 P0, [R0+URZ], R3 ;  /* 0x00000003000085a7 */ /* 0x000ea400080010ff */
[----:B--2---:R-:W-:Y:S05]  /*b580*/  @!P0 BRA `(.L_x_240) ;  /* 0xfffffffc00f08947 */ /* 0x004fea000383ffff */
[----:B------:R-:W-:Y:S05]  /*b590*/  BRA `(.L_x_241) ;  /* 0xffffff9000c87947 */ /* 0x000fea000383ffff */
.L_x_77:
[----:B------:R-:W-:-:S07]  /*b5a0*/  MOV R0, UR5 ;  /* 0x0000000500007c02 */ /* 0x000fce0008000f00 */
.L_x_242:
[----:B-1----:R1:W2:Y:S02]  /*b5b0*/  SYNCS.PHASECHK.TRANS64.TRYWAIT P0, [R0+URZ], R3 ;  /* 0x00000003000075a7 */ /* 0x0022a400080011ff */
[----:B--2---:R-:W-:Y:S05]  /*b5c0*/  @!P0 NANOSLEEP.SYNCS 0x989680 ;  /* 0x009896800000895d */ /* 0x004fea0003900000 */
[----:B------:R-:W2:Y:S02]  /*b5d0*/  @!P0 SYNCS.PHASECHK.TRANS64 P0, [R0+URZ], R3 ;  /* 0x00000003000085a7 */ /* 0x000ea400080010ff */
[----:B--2---:R-:W-:Y:S05]  /*b5e0*/  @!P0 BRA `(.L_x_242) ;  /* 0xfffffffc00f08947 */ /* 0x004fea000383ffff */
[----:B------:R-:W-:Y:S05]  /*b5f0*/  BRA `(.L_x_243) ;  /* 0xffffff9000d87947 */ /* 0x000fea000383ffff */
.L_x_78:
[----:B------:R-:W-:-:S07]  /*b600*/  MOV R0, UR5 ;  /* 0x0000000500007c02 */ /* 0x000fce0008000f00 */
.L_x_244:
[----:B-1----:R1:W2:Y:S02]  /*b610*/  SYNCS.PHASECHK.TRANS64.TRYWAIT P0, [R0+URZ], R3 ;  /* 0x00000003000075a7 */ /* 0x0022a400080011ff */
[----:B--2---:R-:W-:Y:S05]  /*b620*/  @!P0 NANOSLEEP.SYNCS 0x989680 ;  /* 0x009896800000895d */ /* 0x004fea0003900000 */
[----:B------:R-:W2:Y:S02]  /*b630*/  @!P0 SYNCS.PHASECHK.TRANS64 P0, [R0+URZ], R3 ;  /* 0x00000003000085a7 */ /* 0x000ea400080010ff */
[----:B--2---:R-:W-:Y:S05]  /*b640*/  @!P0 BRA `(.L_x_244) ;  /* 0xfffffffc00f08947 */ /* 0x004fea000383ffff */
[----:B------:R-:W-:Y:S05]  /*b650*/  BRA `(.L_x_245) ;  /* 0xffffff9000e87947 */ /* 0x000fea000383ffff */
.L_x_79:
[----:B------:R-:W-:-:S07]  /*b660*/  MOV R0, UR5 ;  /* 0x0000000500007c02 */ /* 0x000fce0008000f00 */
.L_x_246:
[----:B-1----:R1:W2:Y:S02]  /*b670*/  SYNCS.PHASECHK.TRANS64.TRYWAIT P0, [R0+URZ], R3 ;  /* 0x00000003000075a7 */ /* 0x0022a400080011ff */
[----:B--2---:R-:W-:Y:S05]  /*b680*/  @!P0 NANOSLEEP.SYNCS 0x989680 ;  /* 0x009896800000895d */ /* 0x004fea0003900000 */
[----:B------:R-:W2:Y:S02]  /*b690*/  @!P0 SYNCS.PHASECHK.TRANS64 P0, [R0+URZ], R3 ;  /* 0x00000003000085a7 */ /* 0x000ea400080010ff */
[----:B--2---:R-:W-:Y:S05]  /*b6a0*/  @!P0 BRA `(.L_x_246) ;  /* 0xfffffffc00f08947 */ /* 0x004fea000383ffff */
[----:B------:R-:W-:Y:S05]  /*b6b0*/  BRA `(.L_x_247) ;  /* 0xffffff9000f87947 */ /* 0x000fea000383ffff */
.L_x_80:
[----:B------:R-:W-:-:S07]  /*b6c0*/  MOV R0, UR5 ;  /* 0x0000000500007c02 */ /* 0x000fce0008000f00 */
.L_x_248:
[----:B-1----:R1:W2:Y:S02]  /*b6d0*/  SYNCS.PHASECHK.TRANS64.TRYWAIT P0, [R0+URZ], R3 ;  /* 0x00000003000075a7 */ /* 0x0022a400080011ff */
[----:B--2---:R-:W-:Y:S05]  /*b6e0*/  @!P0 NANOSLEEP.SYNCS 0x989680 ;  /* 0x009896800000895d */ /* 0x004fea0003900000 */
[----:B------:R-:W2:Y:S02]  /*b6f0*/  @!P0 SYNCS.PHASECHK.TRANS64 P0, [R0+URZ], R3 ;  /* 0x00000003000085a7 */ /* 0x000ea400080010ff */
[----:B--2---:R-:W-:Y:S05]  /*b700*/  @!P0 BRA `(.L_x_248) ;  /* 0xfffffffc00f08947 */ /* 0x004fea000383ffff */
[----:B------:R-:W-:Y:S05]  /*b710*/  BRA `(.L_x_249) ;  /* 0xffffff9400087947 */ /* 0x000fea000383ffff */
.L_x_81:
[----:B------:R-:W-:-:S07]  /*b720*/  MOV R0, UR5 ;  /* 0x0000000500007c02 */ /* 0x000fce0008000f00 */
.L_x_250:
[----:B-1----:R1:W2:Y:S02]  /*b730*/  SYNCS.PHASECHK.TRANS64.TRYWAIT P0, [R0+URZ], R3 ;  /* 0x00000003000075a7 */ /* 0x0022a400080011ff */
[----:B--2---:R-:W-:Y:S05]  /*b740*/  @!P0 NANOSLEEP.SYNCS 0x989680 ;  /* 0x009896800000895d */ /* 0x004fea0003900000 */
[----:B------:R-:W2:Y:S02]  /*b750*/  @!P0 SYNCS.PHASECHK.TRANS64 P0, [R0+URZ], R3 ;  /* 0x00000003000085a7 */ /* 0x000ea400080010ff */
[----:B--2---:R-:W-:Y:S05]  /*b760*/  @!P0 BRA `(.L_x_250) ;  /* 0xfffffffc00f08947 */ /* 0x004fea000383ffff */
[----:B------:R-:W-:Y:S05]  /*b770*/  BRA `(.L_x_251) ;  /* 0xffffff9400187947 */ /* 0x000fea000383ffff */
.L_x_82:
[----:B------:R-:W-:-:S07]  /*b780*/  MOV R0, UR5 ;  /* 0x0000000500007c02 */ /* 0x000fce0008000f00 */
.L_x_252:
[----:B-1----:R1:W2:Y:S02]  /*b790*/  SYNCS.PHASECHK.TRANS64.TRYWAIT P0, [R0+URZ], R3 ;  /* 0x00000003000075a7 */ /* 0x0022a400080011ff */
[----:B--2---:R-:W-:Y:S05]  /*b7a0*/  @!P0 NANOSLEEP.SYNCS 0x989680 ;  /* 0x009896800000895d */ /* 0x004fea0003900000 */
[----:B------:R-:W2:Y:S02]  /*b7b0*/  @!P0 SYNCS.PHASECHK.TRANS64 P0, [R0+URZ], R3 ;  /* 0x00000003000085a7 */ /* 0x000ea400080010ff */
[----:B--2---:R-:W-:Y:S05]  /*b7c0*/  @!P0 BRA `(.L_x_252) ;  /* 0xfffffffc00f08947 */ /* 0x004fea000383ffff */
[----:B------:R-:W-:Y:S05]  /*b7d0*/  BRA `(.L_x_253) ;  /* 0xffffff9400287947 */ /* 0x000fea000383ffff */
.L_x_83:
[----:B------:R-:W-:-:S07]  /*b7e0*/  MOV R0, UR5 ;  /* 0x0000000500007c02 */ /* 0x000fce0008000f00 */
.L_x_254:
[----:B-1----:R1:W2:Y:S02]  /*b7f0*/  SYNCS.PHASECHK.TRANS64.TRYWAIT P0, [R0+URZ], R3 ;  /* 0x00000003000075a7 */ /* 0x0022a400080011ff */
[----:B--2---:R-:W-:Y:S05]  /*b800*/  @!P0 NANOSLEEP.SYNCS 0x989680 ;  /* 0x009896800000895d */ /* 0x004fea0003900000 */
[----:B------:R-:W2:Y:S02]  /*b810*/  @!P0 SYNCS.PHASECHK.TRANS64 P0, [R0+URZ], R3 ;  /* 0x00000003000085a7 */ /* 0x000ea400080010ff */
[----:B--2---:R-:W-:Y:S05]  /*b820*/  @!P0 BRA `(.L_x_254) ;  /* 0xfffffffc00f08947 */ /* 0x004fea000383ffff */
[----:B------:R-:W-:Y:S05]  /*b830*/  BRA `(.L_x_255) ;  /* 0xffffff9400387947 */ /* 0x000fea000383ffff */
.L_x_84:
[----:B------:R-:W-:-:S07]  /*b840*/  MOV R0, UR5 ;  /* 0x0000000500007c02 */ /* 0x000fce0008000f00 */
.L_x_256:
[----:B-1----:R1:W2:Y:S02]  /*b850*/  SYNCS.PHASECHK.TRANS64.TRYWAIT P0, [R0+URZ], R3 ;  /* 0x00000003000075a7 */ /* 0x0022a400080011ff */
[----:B--2---:R-:W-:Y:S05]  /*b860*/  @!P0 NANOSLEEP.SYNCS 0x989680 ;  /* 0x009896800000895d */ /* 0x004fea0003900000 */
[----:B------:R-:W2:Y:S02]  /*b870*/  @!P0 SYNCS.PHASECHK.TRANS64 P0, [R0+URZ], R3 ;  /* 0x00000003000085a7 */ /* 0x000ea400080010ff */
[----:B--2---:R-:W-:Y:S05]  /*b880*/  @!P0 BRA `(.L_x_256) ;  /* 0xfffffffc00f08947 */ /* 0x004fea000383ffff */
[----:B------:R-:W-:Y:S05]  /*b890*/  BRA `(.L_x_257) ;  /* 0xffffff9400487947 */ /* 0x000fea000383ffff */
.L_x_85:
[----:B------:R-:W-:-:S07]  /*b8a0*/  MOV R0, UR5 ;  /* 0x0000000500007c02 */ /* 0x000fce0008000f00 */
.L_x_258:
[----:B-1----:R1:W2:Y:S02]  /*b8b0*/  SYNCS.PHASECHK.TRANS64.TRYWAIT P0, [R0+URZ], R3 ;  /* 0x00000003000075a7 */ /* 0x0022a400080011ff */
[----:B--2---:R-:W-:Y:S05]  /*b8c0*/  @!P0 NANOSLEEP.SYNCS 0x989680 ;  /* 0x009896800000895d */ /* 0x004fea0003900000 */
[----:B------:R-:W2:Y:S02]  /*b8d0*/  @!P0 SYNCS.PHASECHK.TRANS64 P0, [R0+URZ], R3 ;  /* 0x00000003000085a7 */ /* 0x000ea400080010ff */
[----:B--2---:R-:W-:Y:S05]  /*b8e0*/  @!P0 BRA `(.L_x_258) ;  /* 0xfffffffc00f08947 */ /* 0x004fea000383ffff */
[----:B------:R-:W-:Y:S05]  /*b8f0*/  BRA `(.L_x_259) ;  /* 0xffffff9400587947 */ /* 0x000fea000383ffff */
.L_x_86:
[----:B------:R-:W-:-:S07]  /*b900*/  MOV R0, UR5 ;  /* 0x0000000500007c02 */ /* 0x000fce0008000f00 */
.L_x_260:
[----:B-1----:R1:W2:Y:S02]  /*b910*/  SYNCS.PHASECHK.TRANS64.TRYWAIT P0, [R0+URZ], R3 ;  /* 0x00000003000075a7 */ /* 0x0022a400080011ff */
[----:B--2---:R-:W-:Y:S05]  /*b920*/  @!P0 NANOSLEEP.SYNCS 0x989680 ;  /* 0x009896800000895d */ /* 0x004fea0003900000 */
[----:B------:R-:W2:Y:S02]  /*b930*/  @!P0 SYNCS.PHASECHK.TRANS64 P0, [R0+URZ], R3 ;  /* 0x00000003000085a7 */ /* 0x000ea400080010ff */
[----:B--2---:R-:W-:Y:S05]  /*b940*/  @!P0 BRA `(.L_x_260) ;  /* 0xfffffffc00f08947 */ /* 0x004fea000383ffff */
[----:B------:R-:W-:Y:S05]  /*b950*/  BRA `(.L_x_261) ;  /* 0xffffff9400687947 */ /* 0x000fea000383ffff */
.L_x_87:
[----:B------:R-:W-:-:S07]  /*b960*/  MOV R0, UR5 ;  /* 0x0000000500007c02 */ /* 0x000fce0008000f00 */
.L_x_262:
[----:B-1----:R1:W2:Y:S02]  /*b970*/  SYNCS.PHASECHK.TRANS64.TRYWAIT P0, [R0+URZ], R3 ;  /* 0x00000003000075a7 */ /* 0x0022a400080011ff */
[----:B--2---:R-:W-:Y:S05]  /*b980*/  @!P0 NANOSLEEP.SYNCS 0x989680 ;  /* 0x009896800000895d */ /* 0x004fea0003900000 */
[----:B------:R-:W2:Y:S02]  /*b990*/  @!P0 SYNCS.PHASECHK.TRANS64 P0, [R0+URZ], R3 ;  /* 0x00000003000085a7 */ /* 0x000ea400080010ff */
[----:B--2---:R-:W-:Y:S05]  /*b9a0*/  @!P0 BRA `(.L_x_262) ;  /* 0xfffffffc00f08947 */ /* 0x004fea000383ffff */
[----:B------:R-:W-:Y:S05]  /*b9b0*/  BRA `(.L_x_263) ;  /* 0xffffff9400787947 */ /* 0x000fea000383ffff */
.L_x_88:
[----:B------:R-:W-:-:S07]  /*b9c0*/  MOV R0, UR5 ;  /* 0x0000000500007c02 */ /* 0x000fce0008000f00 */
.L_x_264:
[----:B-1----:R1:W2:Y:S02]  /*b9d0*/  SYNCS.PHASECHK.TRANS64.TRYWAIT P0, [R0+URZ], R3 ;  /* 0x00000003000075a7 */ /* 0x0022a400080011ff */
[----:B--2---:R-:W-:Y:S05]  /*b9e0*/  @!P0 NANOSLEEP.SYNCS 0x989680 ;  /* 0x009896800000895d */ /* 0x004fea0003900000 */
[----:B------:R-:W2:Y:S02]  /*b9f0*/  @!P0 SYNCS.PHASECHK.TRANS64 P0, [R0+URZ], R3 ;  /* 0x00000003000085a7 */ /* 0x000ea400080010ff */
[----:B--2---:R-:W-:Y:S05]  /*ba00*/  @!P0 BRA `(.L_x_264) ;  /* 0xfffffffc00f08947 */ /* 0x004fea000383ffff */
[----:B------:R-:W-:Y:S05]  /*ba10*/  BRA `(.L_x_265) ;  /* 0xffffff9400887947 */ /* 0x000fea000383ffff */
.L_x_89:
[----:B------:R-:W-:-:S07]  /*ba20*/  MOV R0, UR5 ;  /* 0x0000000500007c02 */ /* 0x000fce0008000f00 */
.L_x_266:
[----:B-1----:R1:W2:Y:S02]  /*ba30*/  SYNCS.PHASECHK.TRANS64.TRYWAIT P0, [R0+URZ], R3 ;  /* 0x00000003000075a7 */ /* 0x0022a400080011ff */
[----:B--2---:R-:W-:Y:S05]  /*ba40*/  @!P0 NANOSLEEP.SYNCS 0x989680 ;  /* 0x009896800000895d */ /* 0x004fea0003900000 */
[----:B------:R-:W2:Y:S02]  /*ba50*/  @!P0 SYNCS.PHASECHK.TRANS64 P0, [R0+URZ], R3 ;  /* 0x00000003000085a7 */ /* 0x000ea400080010ff */
[----:B--2---:R-:W-:Y:S05]  /*ba60*/  @!P0 BRA `(.L_x_266) ;  /* 0xfffffffc00f08947 */ /* 0x004fea000383ffff */
[----:B------:R-:W-:Y:S05]  /*ba70*/  BRA `(.L_x_267) ;  /* 0xffffff9400987947 */ /* 0x000fea000383ffff */
.L_x_90:
[----:B------:R-:W-:-:S07]  /*ba80*/  MOV R0, UR5 ;  /* 0x0000000500007c02 */ /* 0x000fce0008000f00 */
.L_x_268:
[----:B-1----:R1:W2:Y:S02]  /*ba90*/  SYNCS.PHASECHK.TRANS64.TRYWAIT P0, [R0+URZ], R3 ;  /* 0x00000003000075a7 */ /* 0x0022a400080011ff */
[----:B--2---:R-:W-:Y:S05]  /*baa0*/  @!P0 NANOSLEEP.SYNCS 0x989680 ;  /* 0x009896800000895d */ /* 0x004fea0003900000 */
[----:B------:R-:W2:Y:S02]  /*bab0*/  @!P0 SYNCS.PHASECHK.TRANS64 P0, [R0+URZ], R3 ;  /* 0x00000003000085a7 */ /* 0x000ea400080010ff */
[----:B--2---:R-:W-:Y:S05]  /*bac0*/  @!P0 BRA `(.L_x_268) ;  /* 0xfffffffc00f08947 */ /* 0x004fea000383ffff */
[----:B------:R-:W-:Y:S05]  /*bad0*/  BRA `(.L_x_269) ;  /* 0xffffff9400a87947 */ /* 0x000fea000383ffff */
.L_x_91:
[----:B------:R-:W-:-:S07]  /*bae0*/  MOV R0, UR5 ;  /* 0x0000000500007c02 */ /* 0x000fce0008000f00 */
.L_x_270:
[----:B-1----:R1:W2:Y:S02]  /*baf0*/  SYNCS.PHASECHK.TRANS64.TRYWAIT P0, [R0+URZ], R3 ;  /* 0x00000003000075a7 */ /* 0x0022a400080011ff */
[----:B--2---:R-:W-:Y:S05]  /*bb00*/  @!P0 NANOSLEEP.SYNCS 0x989680 ;  /* 0x009896800000895d */ /* 0x004fea0003900000 */
[----:B------:R-:W2:Y:S02]  /*bb10*/  @!P0 SYNCS.PHASECHK.TRANS64 P0, [R0+URZ], R3 ;  /* 0x00000003000085a7 */ /* 0x000ea400080010ff */
[----:B--2---:R-:W-:Y:S05]  /*bb20*/  @!P0 BRA `(.L_x_270) ;  /* 0xfffffffc00f08947 */ /* 0x004fea000383ffff */
[----:B------:R-:W-:Y:S05]  /*bb30*/  BRA `(.L_x_271) ;  /* 0xffffff9400b87947 */ /* 0x000fea000383ffff */
.L_x_94:
[----:B------:R-:W-:-:S07]  /*bb40*/  MOV R4, UR4 ;  /* 0x0000000400047c02 */ /* 0x000fce0008000f00 */
.L_x_272:
[----:B--2---:R2:W3:Y:S02]  /*bb50*/  SYNCS.PHASECHK.TRANS64.TRYWAIT P1, [R4+URZ+0x378], R7 ;  /* 0x00037807040075a7 */ /* 0x0044e400080211ff */
[----:B---3--:R-:W-:Y:S05]  /*bb60*/  @!P1 NANOSLEEP.SYNCS 0x989680 ;  /* 0x009896800000995d */ /* 0x008fea0003900000 */
[----:B------:R-:W3:Y:S02]  /*bb70*/  @!P1 SYNCS.PHASECHK.TRANS64 P1, [R4+URZ+0x378], R7 ;  /* 0x00037807040095a7 */ /* 0x000ee400080210ff */
[----:B---3--:R-:W-:Y:S05]  /*bb80*/  @!P1 BRA `(.L_x_272) ;  /* 0xfffffffc00f09947 */ /* 0x008fea000383ffff */
[----:B------:R-:W-:Y:S05]  /*bb90*/  BRA `(.L_x_273) ;  /* 0xffffff9800207947 */ /* 0x000fea000383ffff */
.L_x_95:
[----:B--2---:R-:W-:-:S07]  /*bba0*/  MOV R4, UR4 ;  /* 0x0000000400047c02 */ /* 0x004fce0008000f00 */
.L_x_274:
[----:B--2---:R2:W3:Y:S02]  /*bbb0*/  SYNCS.PHASECHK.TRANS64.TRYWAIT P1, [R4+URZ+0x370], R5 ;  /* 0x00037005040075a7 */ /* 0x0044e400080211ff */
[----:B---3--:R-:W-:Y:S05]  /*bbc0*/  @!P1 NANOSLEEP.SYNCS 0x989680 ;  /* 0x009896800000995d */ /* 0x008fea0003900000 */
[----:B------:R-:W3:Y:S02]  /*bbd0*/  @!P1 SYNCS.PHASECHK.TRANS64 P1, [R4+URZ+0x370], R5 ;  /* 0x00037005040095a7 */ /* 0x000ee400080210ff */
[----:B---3--:R-:W-:Y:S05]  /*bbe0*/  @!P1 BRA `(.L_x_274) ;  /* 0xfffffffc00f09947 */ /* 0x008fea000383ffff */
[----:B------:R-:W-:Y:S05]  /*bbf0*/  BRA `(.L_x_275) ;  /* 0xffffff9800287947 */ /* 0x000fea000383ffff */
.L_x_105:
[----:B--2---:R-:W-:-:S04]  /*bc00*/  MOV R5, UR5 ;  /* 0x0000000500057c02 */ /* 0x004fc80008000f00 */
[----:B------:R2:W3:Y:S03]  /*bc10*/  SYNCS.PHASECHK.TRANS64.TRYWAIT P0, [R5+URZ+0x8], R6 ;  /* 0x00000806050075a7 */ /* 0x0004e600080011ff */
[----:B---3--:R-:W-:Y:S05]  /*bc20*/  @!P0 NANOSLEEP.SYNCS 0x989680 ;  /* 0x009896800000895d */ /* 0x008fea0003900000 */
[----:B------:R-:W3:Y:S02]  /*bc30*/  @!P0 SYNCS.PHASECHK.TRANS64 P0, [R5+URZ+0x8], R6 ;  /* 0x00000806050085a7 */ /* 0x000ee400080010ff */
[----:B---3--:R-:W-:Y:S05]  /*bc40*/  @!P0 BRA `(.L_x_105) ;  /* 0xfffffffc00ec8947 */ /* 0x008fea000383ffff */
[----:B------:R-:W-:Y:S05]  /*bc50*/  BRA `(.L_x_104) ;  /* 0xffffff9800f07947 */ /* 0x000fea000383ffff */
.L_x_107:
[----:B------:R-:W-:Y:S01]  /*bc60*/  BSSY B0, `(.L_x_276) ;  /* 0x0000006000007945 */ /* 0x000fe20003800000 */
[----:B------:R-:W-:-:S07]  /*bc70*/  MOV R15, 0xffffffff ;  /* 0xffffffff000f7802 */ /* 0x000fce0000000f00 */
[----:B-12--5:R-:W-:Y:S05]  /*bc80*/  WARPSYNC.COLLECTIVE R15, `(.L_x_277) ;  /* 0x000000000f0c7348 */ /* 0x026fea0003c00000 */
[----:B------:R-:W-:Y:S02]  /*bc90*/  ELECT P6, UR79, PT ;  /* 0x00000000004f782f */ /* 0x000fe400038c0000 */
[----:B------:R-:W-:Y:S01]  /*bca0*/  MOV R14, UR79 ;  /* 0x0000004f000e7c02 */ /* 0x000fe20008000f00 */
[----:B-12--5:R-:W-:Y:S10]  /*bcb0*/  ENDCOLLECTIVE ;  /* 0x000000000000791b */ /* 0x026ff40003800000 */
.L_x_277:
[----:B------:R-:W-:Y:S05]  /*bcc0*/  BSYNC B0 ;  /* 0x0000000000007941 */ /* 0x000fea0003800000 */
.L_x_276:
[----:B------:R-:W-:Y:S05]  /*bcd0*/  BRA `(.L_x_278) ;  /* 0xffffff9c00207947 */ /* 0x000fea000383ffff */
.L_x_109:
[----:B--2---:R-:W-:-:S04]  /*bce0*/  MOV R3, UR5 ;  /* 0x0000000500037c02 */ /* 0x004fc80008000f00 */
[----:B------:R2:W3:Y:S03]  /*bcf0*/  SYNCS.PHASECHK.TRANS64.TRYWAIT P0, [R3+URZ+0x8], R4 ;  /* 0x00000804030075a7 */ /* 0x0004e600080011ff */
[----:B---3--:R-:W-:Y:S05]  /*bd00*/  @!P0 NANOSLEEP.SYNCS 0x989680 ;  /* 0x009896800000895d */ /* 0x008fea0003900000 */
[----:B------:R-:W3:Y:S02]  /*bd10*/  @!P0 SYNCS.PHASECHK.TRANS64 P0, [R3+URZ+0x8], R4 ;  /* 0x00000804030085a7 */ /* 0x000ee400080010ff */
[----:B---3--:R-:W-:Y:S05]  /*bd20*/  @!P0 BRA `(.L_x_109) ;  /* 0xfffffffc00ec8947 */ /* 0x008fea000383ffff */
[----:B------:R-:W-:Y:S05]  /*bd30*/  BRA `(.L_x_108) ;  /* 0xffffff9c00247947 */ /* 0x000fea000383ffff */
.L_x_110:
[----:B------:R-:W-:-:S07]  /*bd40*/  MOV R4, UR14 ;  /* 0x0000000e00047c02 */ /* 0x000fce0008000f00 */
.L_x_279:
[----:B-1----:R1:W2:Y:S02]  /*bd50*/  SYNCS.PHASECHK.TRANS64.TRYWAIT P0, [R4+URZ+0x370], R5 ;  /* 0x00037005040075a7 */ /* 0x0022a400080011ff */
[----:B--2---:R-:W-:Y:S05]  /*bd60*/  @!P0 NANOSLEEP.SYNCS 0x989680 ;  /* 0x009896800000895d */ /* 0x004fea0003900000 */
[----:B------:R-:W2:Y:S02]  /*bd70*/  @!P0 SYNCS.PHASECHK.TRANS64 P0, [R4+URZ+0x370], R5 ;  /* 0x00037005040085a7 */ /* 0x000ea400080010ff */
[----:B--2---:R-:W-:Y:S05]  /*bd80*/  @!P0 BRA `(.L_x_279) ;  /* 0xfffffffc00f08947 */ /* 0x004fea000383ffff */
[----:B------:R-:W-:Y:S05]  /*bd90*/  BRA `(.L_x_280) ;  /* 0xffffffa0000c7947 */ /* 0x000fea000383ffff */
.L_x_112:
[----:B------:R-:W-:-:S07]  /*bda0*/  MOV R4, UR19 ;  /* 0x0000001300047c02 */ /* 0x000fce0008000f00 */
.L_x_281:
[----:B-1----:R1:W2:Y:S02]  /*bdb0*/  SYNCS.PHASECHK.TRANS64.TRYWAIT P0, [R4+URZ+0x390], R5 ;  /* 0x00039005040075a7 */ /* 0x0022a400080011ff */
[----:B--2---:R-:W-:Y:S05]  /*bdc0*/  @!P0 NANOSLEEP.SYNCS 0x989680 ;  /* 0x009896800000895d */ /* 0x004fea0003900000 */
[----:B------:R-:W2:Y:S02]  /*bdd0*/  @!P0 SYNCS.PHASECHK.TRANS64 P0, [R4+URZ+0x390], R5 ;  /* 0x00039005040085a7 */ /* 0x000ea400080010ff */
[----:B--2---:R-:W-:Y:S05]  /*bde0*/  @!P0 BRA `(.L_x_281) ;  /* 0xfffffffc00f08947 */ /* 0x004fea000383ffff */
[----:B------:R-:W-:Y:S05]  /*bdf0*/  BRA `(.L_x_111) ;  /* 0xffffffa0002c7947 */ /* 0x000fea000383ffff */
.L_x_116:
[----:B-1----:R-:W-:Y:S07]  /*be00*/  MOV R4, UR11 ;  /* 0x0000000b00047c02 */ /* 0x002fee0008000f00 */
.L_x_282:
[----:B-1----:R1:W2:Y:S02]  /*be10*/  SYNCS.PHASECHK.TRANS64.TRYWAIT P0, [R4+URZ], R7 ;  /* 0x00000007040075a7 */ /* 0x0022a400080011ff */
[----:B--2---:R-:W-:Y:S05]  /*be20*/  @!P0 NANOSLEEP.SYNCS 0x989680 ;  /* 0x009896800000895d */ /* 0x004fea0003900000 */
[----:B------:R-:W2:Y:S02]  /*be30*/  @!P0 SYNCS.PHASECHK.TRANS64 P0, [R4+URZ], R7 ;  /* 0x00000007040085a7 */ /* 0x000ea400080010ff */
[----:B--2---:R-:W-:Y:S05]  /*be40*/  @!P0 BRA `(.L_x_282) ;  /* 0xfffffffc00f08947 */ /* 0x004fea000383ffff */
[----:B------:R-:W-:Y:S05]  /*be50*/  BRA `(.L_x_115) ;  /* 0xffffffa000507947 */ /* 0x000fea000383ffff */
.L_x_120:
[----:B--2---:R-:W-:-:S07]  /*be60*/  MOV R0, UR4 ;  /* 0x0000000400007c02 */ /* 0x004fce0008000f00 */
.L_x_283:
[----:B-1----:R1:W2:Y:S02]  /*be70*/  SYNCS.PHASECHK.TRANS64.TRYWAIT P0, [R0+URZ], R5 ;  /* 0x00000005000075a7 */ /* 0x0022a400080011ff */
[----:B--2---:R-:W-:Y:S05]  /*be80*/  @!P0 NANOSLEEP.SYNCS 0x989680 ;  /* 0x009896800000895d */ /* 0x004fea0003900000 */
[----:B------:R-:W2:Y:S02]  /*be90*/  @!P0 SYNCS.PHASECHK.TRANS64 P0, [R0+URZ], R5 ;  /* 0x00000005000085a7 */ /* 0x000ea400080010ff */
[----:B--2---:R-:W-:Y:S05]  /*bea0*/  @!P0 BRA `(.L_x_283) ;  /* 0xfffffffc00f08947 */ /* 0x004fea000383ffff */
[----:B------:R-:W-:Y:S05]  /*beb0*/  BRA `(.L_x_284) ;  /* 0xffffffa400047947 */ /* 0x000fea000383ffff */
.L_x_123:
[----:B------:R-:W-:-:S07]  /*bec0*/  MOV R0, UR14 ;  /* 0x0000000e00007c02 */ /* 0x000fce0008000f00 */
.L_x_285:
[----:B-1----:R1:W2:Y:S02]  /*bed0*/  SYNCS.PHASECHK.TRANS64.TRYWAIT P1, [R0+URZ+0x3a0], R5 ;  /* 0x0003a005000075a7 */ /* 0x0022a400080211ff */
[----:B--2---:R-:W-:Y:S05]  /*bee0*/  @!P1 NANOSLEEP.SYNCS 0x989680 ;  /* 0x009896800000995d */ /* 0x004fea0003900000 */
[----:B------:R-:W2:Y:S02]  /*bef0*/  @!P1 SYNCS.PHASECHK.TRANS64 P1, [R0+URZ+0x3a0], R5 ;  /* 0x0003a005000095a7 */ /* 0x000ea400080210ff */
[----:B--2---:R-:W-:Y:S05]  /*bf00*/  @!P1 BRA `(.L_x_285) ;  /* 0xfffffffc00f09947 */ /* 0x004fea000383ffff */
[----:B------:R-:W-:Y:S05]  /*bf10*/  BRA `(.L_x_286) ;  /* 0xffffffa400507947 */ /* 0x000fea000383ffff */
.L_x_128:
[----:B------:R-:W-:Y:S07]  /*bf20*/  MOV R0, UR27 ;  /* 0x0000001b00007c02 */ /* 0x000fee0008000f00 */
.L_x_287:
[----:B-1----:R1:W3:Y:S02]  /*bf30*/  SYNCS.PHASECHK.TRANS64.TRYWAIT P0, [R0+URZ+0x370], R5 ;  /* 0x00037005000075a7 */ /* 0x0022e400080011ff */
[----:B---3--:R-:W-:Y:S05]  /*bf40*/  @!P0 NANOSLEEP.SYNCS 0x989680 ;  /* 0x009896800000895d */ /* 0x008fea0003900000 */
[----:B------:R-:W3:Y:S02]  /*bf50*/  @!P0 SYNCS.PHASECHK.TRANS64 P0, [R0+URZ+0x370], R5 ;  /* 0x00037005000085a7 */ /* 0x000ee400080010ff */
[----:B---3--:R-:W-:Y:S05]  /*bf60*/  @!P0 BRA `(.L_x_287) ;  /* 0xfffffffc00f08947 */ /* 0x008fea000383ffff */
[----:B------:R-:W-:Y:S05]  /*bf70*/  BRA `(.L_x_288) ;  /* 0xffffffa800987947 */ /* 0x000fea000383ffff */
.L_x_131:
[----:B------:R-:W-:Y:S07]  /*bf80*/  MOV R0, UR27 ;  /* 0x0000001b00007c02 */ /* 0x000fee0008000f00 */
.L_x_289:
[----:B-1----:R1:W3:Y:S02]  /*bf90*/  SYNCS.PHASECHK.TRANS64.TRYWAIT P2, [R0+URZ+0x368], R11 ;  /* 0x0003680b000075a7 */ /* 0x0022e400080411ff */
[----:B---3--:R-:W-:Y:S05]  /*bfa0*/  @!P2 NANOSLEEP.SYNCS 0x989680 ;  /* 0x009896800000a95d */ /* 0x008fea0003900000 */
[----:B------:R-:W3:Y:S02]  /*bfb0*/  @!P2 SYNCS.PHASECHK.TRANS64 P2, [R0+URZ+0x368], R11 ;  /* 0x0003680b0000a5a7 */ /* 0x000ee400080410ff */
[----:B---3--:R-:W-:Y:S05]  /*bfc0*/  @!P2 BRA `(.L_x_289) ;  /* 0xfffffffc00f0a947 */ /* 0x008fea000383ffff */
[----:B------:R-:W-:Y:S05]  /*bfd0*/  BRA `(.L_x_130) ;  /* 0xffffffac00fc7947 */ /* 0x000fea000383ffff */
.L_x_134:
[----:B------:R-:W-:Y:S07]  /*bfe0*/  MOV R2, UR27 ;  /* 0x0000001b00027c02 */ /* 0x000fee0008000f00 */
.L_x_290:
[----:B-1----:R1:W3:Y:S02]  /*bff0*/  SYNCS.PHASECHK.TRANS64.TRYWAIT P1, [R2+URZ+0x350], R9 ;  /* 0x00035009020075a7 */ /* 0x0022e400080211ff */
[----:B---3--:R-:W-:Y:S05]  /*c000*/  @!P1 NANOSLEEP.SYNCS 0x989680 ;  /* 0x009896800000995d */ /* 0x008fea0003900000 */
[----:B------:R-:W3:Y:S02]  /*c010*/  @!P1 SYNCS.PHASECHK.TRANS64 P1, [R2+URZ+0x350], R9 ;  /* 0x00035009020095a7 */ /* 0x000ee400080210ff */
[----:B---3--:R-:W-:Y:S05]  /*c020*/  @!P1 BRA `(.L_x_290) ;  /* 0xfffffffc00f09947 */ /* 0x008fea000383ffff */
[----:B------:R-:W-:Y:S05]  /*c030*/  BRA `(.L_x_291) ;  /* 0xffffffb000b07947 */ /* 0x000fea000383ffff */
.L_x_135:
[----:B------:R-:W-:Y:S07]  /*c040*/  MOV R0, UR27 ;  /* 0x0000001b00007c02 */ /* 0x000fee0008000f00 */
.L_x_292:
[----:B-1----:R1:W3:Y:S02]  /*c050*/  SYNCS.PHASECHK.TRANS64.TRYWAIT P0, [R0+URZ+0x358], R9 ;  /* 0x00035809000075a7 */ /* 0x0022e400080011ff */
[----:B---3--:R-:W-:Y:S05]  /*c060*/  @!P0 NANOSLEEP.SYNCS 0x989680 ;  /* 0x009896800000895d */ /* 0x008fea0003900000 */
[----:B------:R-:W3:Y:S02]  /*c070*/  @!P0 SYNCS.PHASECHK.TRANS64 P0, [R0+URZ+0x358], R9 ;  /* 0x00035809000085a7 */ /* 0x000ee400080010ff */
[----:B---3--:R-:W-:Y:S05]  /*c080*/  @!P0 BRA `(.L_x_292) ;  /* 0xfffffffc00f08947 */ /* 0x008fea000383ffff */
[----:B------:R-:W-:Y:S05]  /*c090*/  BRA `(.L_x_293) ;  /* 0xffffffb400147947 */ /* 0x000fea000383ffff */
.L_x_137:
[----:B------:R-:W-:-:S07]  /*c0a0*/  MOV R0, UR27 ;  /* 0x0000001b00007c02 */ /* 0x000fce0008000f00 */
.L_x_294:
[----:B-1----:R1:W3:Y:S02]  /*c0b0*/  SYNCS.PHASECHK.TRANS64.TRYWAIT P0, [R0+URZ+0x350], R3 ;  /* 0x00035003000075a7 */ /* 0x0022e400080011ff */
[----:B---3--:R-:W-:Y:S05]  /*c0c0*/  @!P0 NANOSLEEP.SYNCS 0x989680 ;  /* 0x009896800000895d */ /* 0x008fea0003900000 */
[----:B------:R-:W3:Y:S02]  /*c0d0*/  @!P0 SYNCS.PHASECHK.TRANS64 P0, [R0+URZ+0x350], R3 ;  /* 0x00035003000085a7 */ /* 0x000ee400080010ff */
[----:B---3--:R-:W-:Y:S05]  /*c0e0*/  @!P0 BRA `(.L_x_294) ;  /* 0xfffffffc00f08947 */ /* 0x008fea000383ffff */
[----:B------:R-:W-:Y:S05]  /*c0f0*/  BRA `(.L_x_295) ;  /* 0xffffffb400a47947 */ /* 0x000fea000383ffff */
.L_x_139:
[----:B------:R-:W-:Y:S07]  /*c100*/  MOV R0, UR44 ;  /* 0x0000002c00007c02 */ /* 0x000fee0008000f00 */
.L_x_296:
[----:B-1----:R1:W2:Y:S02]  /*c110*/  SYNCS.PHASECHK.TRANS64.TRYWAIT P0, [R0+URZ+0x370], R3 ;  /* 0x00037003000075a7 */ /* 0x0022a400080011ff */
[----:B--2---:R-:W-:Y:S05]  /*c120*/  @!P0 NANOSLEEP.SYNCS 0x989680 ;  /* 0x009896800000895d */ /* 0x004fea0003900000 */
[----:B------:R-:W2:Y:S02]  /*c130*/  @!P0 SYNCS.PHASECHK.TRANS64 P0, [R0+URZ+0x370], R3 ;  /* 0x00037003000085a7 */ /* 0x000ea400080010ff */
[----:B--2---:R-:W-:Y:S05]  /*c140*/  @!P0 BRA `(.L_x_296) ;  /* 0xfffffffc00f08947 */ /* 0x004fea000383ffff */
[----:B------:R-:W-:Y:S05]  /*c150*/  BRA `(.L_x_297) ;  /* 0xffffffb800687947 */ /* 0x000fea000383ffff */
.L_x_150:
[----:B---3--:R3:W4:Y:S02]  /*c160*/  SYNCS.PHASECHK.TRANS64.TRYWAIT P1, [R0+URZ+0x340], R3 ;  /* 0x00034003000075a7 */ /* 0x00872400080211ff */
[----:B----4-:R-:W-:Y:S05]  /*c170*/  @!P1 NANOSLEEP.SYNCS 0x989680 ;  /* 0x009896800000995d */ /* 0x010fea0003900000 */
[----:B------:R-:W4:Y:S02]  /*c180*/  @!P1 SYNCS.PHASECHK.TRANS64 P1, [R0+URZ+0x340], R3 ;  /* 0x00034003000095a7 */ /* 0x000f2400080210ff */
[----:B----4-:R-:W-:Y:S05]  /*c190*/  @!P1 BRA `(.L_x_150) ;  /* 0xfffffffc00f09947 */ /* 0x010fea000383ffff */
[----:B------:R-:W-:Y:S05]  /*c1a0*/  BRA `(.L_x_149) ;  /* 0xffffffc800487947 */ /* 0x000fea000383ffff */
.L_x_152:
[----:B--2---:R2:W1:Y:S02]  /*c1b0*/  SYNCS.PHASECHK.TRANS64.TRYWAIT P0, [R103+URZ+0x380], R4 ;  /* 0x00038004670075a7 */ /* 0x00446400080011ff */
[----:B-1----:R-:W-:Y:S05]  /*c1c0*/  @!P0 NANOSLEEP.SYNCS 0x989680 ;  /* 0x009896800000895d */ /* 0x002fea0003900000 */
[----:B------:R-:W1:Y:S02]  /*c1d0*/  @!P0 SYNCS.PHASECHK.TRANS64 P0, [R103+URZ+0x380], R4 ;  /* 0x00038004670085a7 */ /* 0x000e6400080010ff */
[----:B-1----:R-:W-:Y:S05]  /*c1e0*/  @!P0 BRA `(.L_x_152) ;  /* 0xfffffffc00f08947 */ /* 0x002fea000383ffff */
[----:B------:R-:W-:Y:S05]  /*c1f0*/  BRA `(.L_x_151) ;  /* 0xffffffc800987947 */ /* 0x000fea000383ffff */
.L_x_161:
[----:B---3--:R3:W4:Y:S02]  /*c200*/  SYNCS.PHASECHK.TRANS64.TRYWAIT P0, [R116+URZ+0x340], R3 ;  /* 0x00034003740075a7 */ /* 0x00872400080011ff */
[----:B----4-:R-:W-:Y:S05]  /*c210*/  @!P0 NANOSLEEP.SYNCS 0x989680 ;  /* 0x009896800000895d */ /* 0x010fea0003900000 */
[----:B------:R-:W4:Y:S02]  /*c220*/  @!P0 SYNCS.PHASECHK.TRANS64 P0, [R116+URZ+0x340], R3 ;  /* 0x00034003740085a7 */ /* 0x000f2400080010ff */
[----:B----4-:R-:W-:Y:S05]  /*c230*/  @!P0 BRA `(.L_x_161) ;  /* 0xfffffffc00f08947 */ /* 0x010fea000383ffff */
[----:B------:R-:W-:Y:S05]  /*c240*/  BRA `(.L_x_160) ;  /* 0xffffffd400bc7947 */ /* 0x000fea000383ffff */
        .weak           $__internal_0_$__cuda_sm10x_tcgen05_guardrail_trap_col_being_dealloced_not_returned_by_alloc
        .type           $__internal_0_$__cuda_sm10x_tcgen05_guardrail_trap_col_being_dealloced_not_returned_by_alloc,@function
        .size           $__internal_0_$__cuda_sm10x_tcgen05_guardrail_trap_col_being_dealloced_not_returned_by_alloc,($__internal_1_$__cuda_sm10x_tcgen05_guardrail_trap_phase_invalid_during_alloc - $__internal_0_$__cuda_sm10x_tcgen05_guardrail_trap_col_being_dealloced_not_returned_by_alloc)
$__internal_0_$__cuda_sm10x_tcgen05_guardrail_trap_col_being_dealloced_not_returned_by_alloc:
[----:B------:R-:W-:Y:S05]  /*c250*/  BPT.TRAP 0x1 ;  /* 0x000000040000795c */ /* 0x000fea0000300000 */
[----:B------:R-:W-:-:S04]  /*c260*/  HFMA2 R3, -RZ, RZ, 0, 0 ;  /* 0x00000000ff037431 */ /* 0x000fc800000001ff */
[----:B------:R-:W-:Y:S05]  /*c270*/  RET.REL.NODEC R2 `(_ZN7cutlass13device_kernelINS_4conv6kernel13ConvUniversalINS1_16ConvProblemShapeILNS1_8OperatorE0ELi3EEENS1_10collective14CollectiveConvINS1_47MainloopSm100TmaUmmaWarpSpecializedImplicitGemmILS5_0ELi52ELi3ELi1ELi2EN4cute5tupleIJNSA_1CILi2EEENSC_ILi1EEESE_EEEEENSB_IJNSC_ILi128EEESH_NSB_IJNSC_ILi32EEEEEEEEENS_12float_e4m3_tESL_NSA_8TiledMMAINSA_8MMA_AtomIJNSA_10MMA_TraitsINSA_25SM100_MMA_F8F6F4_2x1SM_SSEJSL_SL_fSH_SH_NSA_17integral_constantINSA_4UMMA5MajorELSS_0EEEST_NSQ_INSR_7ScaleInELSU_0EEESV_EEEEEENSA_6LayoutINSB_IJSE_SE_SE_EEENSB_IJNSC_ILi0EEES10_S10_EEEEENSB_IJNSA_10UnderscoreES13_S13_EEEEENS7_6detail27Sm100ImplicitGemmTileTraitsINSA_25SM100_TMA_2SM_LOAD_IM2COLENSA_14ComposedLayoutINSA_7SwizzleILi1ELi4ELi3EEENSA_18smem_ptr_flag_bitsILi8EEENSY_INSB_IJNSC_ILi8EEESI_EEENSB_IJSI_SE_EEEEEEEvEENS17_INSA_18SM100_TMA_2SM_LOADES1I_vEEEENS_8epilogue10collective18CollectiveEpilogueINS1N_23Sm100TmaWarpSpecializedILi2ELi2ELi32ELb0ELb0EEEJNSB_IJNSC_ILi64EEESH_SJ_EEENSB_IJNSY_IS1S_SE_EENSY_INSB_IJSI_SD_EEENSB_IJSE_S1S_EEEEEEEESL_NSB_IJNSB_IJllllEEESE_S10_EEESL_S20_NS1N_6fusion15FusionCallbacksIS1R_NS21_17LinearCombinationISL_fSL_fLNS_15FloatRoundStyleE2EEES1T_S1Y_JEEENSA_5SM1004TMEM4LOAD26SM100_TMEM_LOAD_32dp32b32xENSA_20SM90_TMA_LOAD_IM2COLES1I_NSA_39AutoVectorizingCopyWithAssumedAlignmentILi128EEENSA_21SM90_TMA_STORE_IM2COLES1I_S2D_S2D_EEEvvEEEEvNT_6ParamsE) ;  /* 0xffffff3c02607950 */ /* 0x000fea0003c3ffff */
        .weak           $__internal_1_$__cuda_sm10x_tcgen05_guardrail_trap_phase_invalid_during_alloc
        .type           $__internal_1_$__cuda_sm10x_tcgen05_guardrail_trap_phase_invalid_during_alloc,@function
        .size           $__internal_1_$__cuda_sm10x_tcgen05_guardrail_trap_phase_invalid_during_alloc,($__internal_2_$__cuda_sm10x_tcgen05_guardrail_trap_unallocated_columns_being_dealloced - $__internal_1_$__cuda_sm10x_tcgen05_guardrail_trap_phase_invalid_during_alloc)
$__internal_1_$__cuda_sm10x_tcgen05_guardrail_trap_phase_invalid_during_alloc:
[----:B------:R-:W-:Y:S05]  /*c280*/  BPT.TRAP 0x1 ;  /* 0x000000040000795c */ /* 0x000fea0000300000 */
[----:B------:R-:W-:-:S04]  /*c290*/  MOV R5, 0x0 ;  /* 0x0000000000057802 */ /* 0x000fc80000000f00 */
[----:B------:R-:W-:Y:S05]  /*c2a0*/  RET.REL.NODEC R4 `(_ZN7cutlass13device_kernelINS_4conv6kernel13ConvUniversalINS1_16ConvProblemShapeILNS1_8OperatorE0ELi3EEENS1_10collective14CollectiveConvINS1_47MainloopSm100TmaUmmaWarpSpecializedImplicitGemmILS5_0ELi52ELi3ELi1ELi2EN4cute5tupleIJNSA_1CILi2EEENSC_ILi1EEESE_EEEEENSB_IJNSC_ILi128EEESH_NSB_IJNSC_ILi32EEEEEEEEENS_12float_e4m3_tESL_NSA_8TiledMMAINSA_8MMA_AtomIJNSA_10MMA_TraitsINSA_25SM100_MMA_F8F6F4_2x1SM_SSEJSL_SL_fSH_SH_NSA_17integral_constantINSA_4UMMA5MajorELSS_0EEEST_NSQ_INSR_7ScaleInELSU_0EEESV_EEEEEENSA_6LayoutINSB_IJSE_SE_SE_EEENSB_IJNSC_ILi0EEES10_S10_EEEEENSB_IJNSA_10UnderscoreES13_S13_EEEEENS7_6detail27Sm100ImplicitGemmTileTraitsINSA_25SM100_TMA_2SM_LOAD_IM2COLENSA_14ComposedLayoutINSA_7SwizzleILi1ELi4ELi3EEENSA_18smem_ptr_flag_bitsILi8EEENSY_INSB_IJNSC_ILi8EEESI_EEENSB_IJSI_SE_EEEEEEEvEENS17_INSA_18SM100_TMA_2SM_LOADES1I_vEEEENS_8epilogue10collective18CollectiveEpilogueINS1N_23Sm100TmaWarpSpecializedILi2ELi2ELi32ELb0ELb0EEEJNSB_IJNSC_ILi64EEESH_SJ_EEENSB_IJNSY_IS1S_SE_EENSY_INSB_IJSI_SD_EEENSB_IJSE_S1S_EEEEEEEESL_NSB_IJNSB_IJllllEEESE_S10_EEESL_S20_NS1N_6fusion15FusionCallbacksIS1R_NS21_17LinearCombinationISL_fSL_fLNS_15FloatRoundStyleE2EEES1T_S1Y_JEEENSA_5SM1004TMEM4LOAD26SM100_TMEM_LOAD_32dp32b32xENSA_20SM90_TMA_LOAD_IM2COLES1I_NSA_39AutoVectorizingCopyWithAssumedAlignmentILi128EEENSA_21SM90_TMA_STORE_IM2COLES1I_S2D_S2D_EEEvvEEEEvNT_6ParamsE) ;  /* 0xffffff3c04547950 */ /* 0x000fea0003c3ffff */
        .weak           $__internal_2_$__cuda_sm10x_tcgen05_guardrail_trap_unallocated_columns_being_dealloced
        .type           $__internal_2_$__cuda_sm10x_tcgen05_guardrail_trap_unallocated_columns_being_dealloced,@function
        .size           $__internal_2_$__cuda_sm10x_tcgen05_guardrail_trap_unallocated_columns_being_dealloced,(.L_x_299 - $__internal_2_$__cuda_sm10x_tcgen05_guardrail_trap_unallocated_columns_being_dealloced)
$__internal_2_$__cuda_sm10x_tcgen05_guardrail_trap_unallocated_columns_being_dealloced:
[----:B------:R-:W-:Y:S05]  /*c2b0*/  BPT.TRAP 0x1 ;  /* 0x000000040000795c */ /* 0x000fea0000300000 */
[----:B------:R-:W-:-:S04]  /*c2c0*/  HFMA2 R3, -RZ, RZ, 0, 0 ;  /* 0x00000000ff037431 */ /* 0x000fc800000001ff */
[----:B------:R-:W-:Y:S05]  /*c2d0*/  RET.REL.NODEC R2 `(_ZN7cutlass13device_kernelINS_4conv6kernel13ConvUniversalINS1_16ConvProblemShapeILNS1_8OperatorE0ELi3EEENS1_10collective14CollectiveConvINS1_47MainloopSm100TmaUmmaWarpSpecializedImplicitGemmILS5_0ELi52ELi3ELi1ELi2EN4cute5tupleIJNSA_1CILi2EEENSC_ILi1EEESE_EEEEENSB_IJNSC_ILi128EEESH_NSB_IJNSC_ILi32EEEEEEEEENS_12float_e4m3_tESL_NSA_8TiledMMAINSA_8MMA_AtomIJNSA_10MMA_TraitsINSA_25SM100_MMA_F8F6F4_2x1SM_SSEJSL_SL_fSH_SH_NSA_17integral_constantINSA_4UMMA5MajorELSS_0EEEST_NSQ_INSR_7ScaleInELSU_0EEESV_EEEEEENSA_6LayoutINSB_IJSE_SE_SE_EEENSB_IJNSC_ILi0EEES10_S10_EEEEENSB_IJNSA_10UnderscoreES13_S13_EEEEENS7_6detail27Sm100ImplicitGemmTileTraitsINSA_25SM100_TMA_2SM_LOAD_IM2COLENSA_14ComposedLayoutINSA_7SwizzleILi1ELi4ELi3EEENSA_18smem_ptr_flag_bitsILi8EEENSY_INSB_IJNSC_ILi8EEESI_EEENSB_IJSI_SE_EEEEEEEvEENS17_INSA_18SM100_TMA_2SM_LOADES1I_vEEEENS_8epilogue10collective18CollectiveEpilogueINS1N_23Sm100TmaWarpSpecializedILi2ELi2ELi32ELb0ELb0EEEJNSB_IJNSC_ILi64EEESH_SJ_EEENSB_IJNSY_IS1S_SE_EENSY_INSB_IJSI_SD_EEENSB_IJSE_S1S_EEEEEEEESL_NSB_IJNSB_IJllllEEESE_S10_EEESL_S20_NS1N_6fusion15FusionCallbacksIS1R_NS21_17LinearCombinationISL_fSL_fLNS_15FloatRoundStyleE2EEES1T_S1Y_JEEENSA_5SM1004TMEM4LOAD26SM100_TMEM_LOAD_32dp32b32xENSA_20SM90_TMA_LOAD_IM2COLES1I_NSA_39AutoVectorizingCopyWithAssumedAlignmentILi128EEENSA_21SM90_TMA_STORE_IM2COLES1I_S2D_S2D_EEEvvEEEEvNT_6ParamsE) ;  /* 0xffffff3c02487950 */ /* 0x000fea0003c3ffff */
.L_x_298:
[----:B------:R-:W-:-:S00]  /*c2e0*/  BRA `(.L_x_298) ;  /* 0xfffffffc00fc7947 */ /* 0x000fc0000383ffff */
[----:B------:R-:W-:-:S00]  /*c2f0*/  NOP ;  /* 0x0000000000007918 */ /* 0x000fc00000000000 */
        /* <DEDUP_REMOVED lines=8> */
.L_x_299:


//--------------------- .nv.global.init           --------------------------
	.section	.nv.global.init,"aw",@progbits
.nv.global.init:
	.type		$str$29,@object
	.size		$str$29,($str$30 - $str$29)
$str$29:
        /*0000*/ 	.byte	0x28, 0x61, 0x64, 0x64, 0x72, 0x65, 0x73, 0x73, 0x20, 0x26, 0x20, 0x6d, 0x61, 0x73, 0x6b, 0x29
        /*0010*/ 	.byte	0x20, 0x3d, 0x3d, 0x20, 0x30, 0x00
	.type		$str$30,@object
	.size		$str$30,($str$28 - $str$30)
$str$30:
        /*0016*/ 	.byte	0x2f, 0x74, 0x6d, 0x70, 0x2f, 0x63, 0x75, 0x74, 0x6c, 0x61, 0x73, 0x73, 0x5f, 0x73, 0x77, 0x65
        /*0026*/ 	.byte	0x65, 0x70, 0x5f, 0x73, 0x72, 0x63, 0x2f, 0x69, 0x6e, 0x63, 0x6c, 0x75, 0x64, 0x65, 0x2f, 0x63
        /*0036*/ 	.byte	0x75, 0x74, 0x65, 0x2f, 0x70, 0x6f, 0x69, 0x6e, 0x74, 0x65, 0x72, 0x5f, 0x66, 0x6c, 0x61, 0x67
        /*0046*/ 	.byte	0x67, 0x65, 0x64, 0x2e, 0x68, 0x70, 0x70, 0x00
	.type		$str$28,@object
	.size		$str$28,($str$27 - $str$28)
$str$28:
        /*004e*/ 	.byte	0x2f, 0x74, 0x6d, 0x70, 0x2f, 0x63, 0x75, 0x74, 0x6c, 0x61, 0x73, 0x73, 0x5f, 0x73, 0x77, 0x65
        /*005e*/ 	.byte	0x65, 0x70, 0x5f, 0x73, 0x72, 0x63, 0x2f, 0x69, 0x6e, 0x63, 0x6c, 0x75, 0x64, 0x65, 0x2f, 0x63
        /*006e*/ 	.byte	0x75, 0x74, 0x65, 0x2f, 0x61, 0x74, 0x6f, 0x6d, 0x2f, 0x63, 0x6f, 0x70, 0x79, 0x5f, 0x74, 0x72
        /*007e*/ 	.byte	0x61, 0x69, 0x74, 0x73, 0x5f, 0x73, 0x6d, 0x31, 0x30, 0x30, 0x2e, 0x68, 0x70, 0x70, 0x00
	.type		$str$27,@object
	.size		$str$27,(__unnamed_1 - $str$27)
$str$27:
        /*008d*/ 	.byte	0x28, 0x28, 0x75, 0x69, 0x6e, 0x74, 0x33, 0x32, 0x5f, 0x74, 0x28, 0x74, 0x68, 0x72, 0x65, 0x61
        /*009d*/ 	.byte	0x64, 0x49, 0x64, 0x78, 0x2e, 0x78, 0x29, 0x20, 0x2f, 0x20, 0x33, 0x32, 0x29, 0x20, 0x25, 0x20
        /*00ad*/ 	.byte	0x34, 0x29, 0x20, 0x3d, 0x3d, 0x20, 0x28, 0x28, 0x28, 0x74, 0x6d, 0x65, 0x6d, 0x5f, 0x61, 0x64
        /*00bd*/ 	.byte	0x64, 0x72, 0x20, 0x3e, 0x3e, 0x20, 0x31, 0x36, 0x29, 0x20, 0x2f, 0x20, 0x33, 0x32, 0x29, 0x20
        /*00cd*/ 	.byte	0x25, 0x20, 0x34, 0x29, 0x00
	.type		__unnamed_1,@object
	.size		__unnamed_1,(__unnamed_2 - __unnamed_1)
__unnamed_1:
        /*00d2*/ 	.byte	0x61, 0x75, 0x74, 0x6f, 0x20, 0x63, 0x75, 0x74, 0x65, 0x3a, 0x3a, 0x61, 0x73, 0x5f, 0x70, 0x6f
        /* <DEDUP_REMOVED lines=24> */
        /*0262*/ 	.byte	0x3a, 0x3a, 0x43, 0x3c, 0x34, 0x30, 0x39, 0x36, 0x3e, 0x3e, 0x3e, 0x3e, 0x5d, 0x00
	.type		__unnamed_2,@object
	.size		__unnamed_2,(.L_2 - __unnamed_2)
__unnamed_2:
        /* <DEDUP_REMOVED lines=40> */
        /*04f0*/ 	.byte	0x74, 0x65, 0x3a, 0x3a, 0x43, 0x3c, 0x30, 0x3e, 0x3e, 0x3e, 0x3e, 0x5d, 0x00
.L_2:


//--------------------- .nv.shared._ZN7cutlass13device_kernelINS_4conv6kernel13ConvUniversalINS1_16ConvProblemShapeILNS1_8OperatorE0ELi3EEENS1_10collective14CollectiveConvINS1_47MainloopSm100TmaUmmaWarpSpecializedImplicitGemmILS5_0ELi52ELi3ELi1ELi2EN4cute5tupleIJNSA_1CILi2EEENSC_ILi1EEESE_EEEEENSB_IJNSC_ILi128EEESH_NSB_IJNSC_ILi32EEEEEEEEENS_12float_e4m3_tESL_NSA_8TiledMMAINSA_8MMA_AtomIJNSA_10MMA_TraitsINSA_25SM100_MMA_F8F6F4_2x1SM_SSEJSL_SL_fSH_SH_NSA_17integral_constantINSA_4UMMA5MajorELSS_0EEEST_NSQ_INSR_7ScaleInELSU_0EEESV_EEEEEENSA_6LayoutINSB_IJSE_SE_SE_EEENSB_IJNSC_ILi0EEES10_S10_EEEEENSB_IJNSA_10UnderscoreES13_S13_EEEEENS7_6detail27Sm100ImplicitGemmTileTraitsINSA_25SM100_TMA_2SM_LOAD_IM2COLENSA_14ComposedLayoutINSA_7SwizzleILi1ELi4ELi3EEENSA_18smem_ptr_flag_bitsILi8EEENSY_INSB_IJNSC_ILi8EEESI_EEENSB_IJSI_SE_EEEEEEEvEENS17_INSA_18SM100_TMA_2SM_LOADES1I_vEEEENS_8epilogue10collective18CollectiveEpilogueINS1N_23Sm100TmaWarpSpecializedILi2ELi2ELi32ELb0ELb0EEEJNSB_IJNSC_ILi64EEESH_SJ_EEENSB_IJNSY_IS1S_SE_EENSY_INSB_IJSI_SD_EEENSB_IJSE_S1S_EEEEEEEESL_NSB_IJNSB_IJllllEEESE_S10_EEESL_S20_NS1N_6fusion15FusionCallbacksIS1R_NS21_17LinearCombinationISL_fSL_fLNS_15FloatRoundStyleE2EEES1T_S1Y_JEEENSA_5SM1004TMEM4LOAD26SM100_TMEM_LOAD_32dp32b32xENSA_20SM90_TMA_LOAD_IM2COLES1I_NSA_39AutoVectorizingCopyWithAssumedAlignmentILi128EEENSA_21SM90_TMA_STORE_IM2COLES1I_S2D_S2D_EEEvvEEEEvNT_6ParamsE --------------------------
	.section	.nv.shared._ZN7cutlass13device_kernelINS_4conv6kernel13ConvUniversalINS1_16ConvProblemShapeILNS1_8OperatorE0ELi3EEENS1_10collective14CollectiveConvINS1_47MainloopSm100TmaUmmaWarpSpecializedImplicitGemmILS5_0ELi52ELi3ELi1ELi2EN4cute5tupleIJNSA_1CILi2EEENSC_ILi1EEESE_EEEEENSB_IJNSC_ILi128EEESH_NSB_IJNSC_ILi32EEEEEEEEENS_12float_e4m3_tESL_NSA_8TiledMMAINSA_8MMA_AtomIJNSA_10MMA_TraitsINSA_25SM100_MMA_F8F6F4_2x1SM_SSEJSL_SL_fSH_SH_NSA_17integral_constantINSA_4UMMA5MajorELSS_0EEEST_NSQ_INSR_7ScaleInELSU_0EEESV_EEEEEENSA_6LayoutINSB_IJSE_SE_SE_EEENSB_IJNSC_ILi0EEES10_S10_EEEEENSB_IJNSA_10UnderscoreES13_S13_EEEEENS7_6detail27Sm100ImplicitGemmTileTraitsINSA_25SM100_TMA_2SM_LOAD_IM2COLENSA_14ComposedLayoutINSA_7SwizzleILi1ELi4ELi3EEENSA_18smem_ptr_flag_bitsILi8EEENSY_INSB_IJNSC_ILi8EEESI_EEENSB_IJSI_SE_EEEEEEEvEENS17_INSA_18SM100_TMA_2SM_LOADES1I_vEEEENS_8epilogue10collective18CollectiveEpilogueINS1N_23Sm100TmaWarpSpecializedILi2ELi2ELi32ELb0ELb0EEEJNSB_IJNSC_ILi64EEESH_SJ_EEENSB_IJNSY_IS1S_SE_EENSY_INSB_IJSI_SD_EEENSB_IJSE_S1S_EEEEEEEESL_NSB_IJNSB_IJllllEEESE_S10_EEESL_S20_NS1N_6fusion15FusionCallbacksIS1R_NS21_17LinearCombinationISL_fSL_fLNS_15FloatRoundStyleE2EEES1T_S1Y_JEEENSA_5SM1004TMEM4LOAD26SM100_TMEM_LOAD_32dp32b32xENSA_20SM90_TMA_LOAD_IM2COLES1I_NSA_39AutoVectorizingCopyWithAssumedAlignmentILi128EEENSA_21SM90_TMA_STORE_IM2COLES1I_S2D_S2D_EEEvvEEEEvNT_6ParamsE,"aw",@nobits
	.sectionflags	@""
	.align	16
	.zero		1024


//--------------------- .nv.shared.reserved.0     --------------------------
	.section	.nv.shared.reserved.0,"aw",@nobits
	.weak		__nv_reservedSMEM_offset_0_alias
	.size		__nv_reservedSMEM_offset_0_alias, 0, 64
	.other		__nv_reservedSMEM_offset_0_alias,@"STO_CUDA_RESERVED_SHARED STV_DEFAULT"
__nv_reservedSMEM_offset_0_alias:
	.zero		0
.nv.shared.reserved.0:
	.zero		64
	.weak		__nv_reservedSMEM_tcgen05_partition
	.type		__nv_reservedSMEM_tcgen05_partition,@object
	.size		__nv_reservedSMEM_tcgen05_partition,(.L_0 - __nv_reservedSMEM_tcgen05_partition)
__nv_reservedSMEM_tcgen05_partition:
	.zero		32
.L_0:


//--------------------- .nv.global                --------------------------
	.section	.nv.global,"aw",@nobits
.nv.global:
	.type		_ZN39_INTERNAL_874927a8_4_k_cu_12a4ba60_31684cute1_E,@object
	.size		_ZN39_INTERNAL_874927a8_4_k_cu_12a4ba60_31684cute1_E,(_ZN39_INTERNAL_874927a8_4_k_cu_12a4ba60_31684cuda3std3__45__cpo6cbeginE - _ZN39_INTERNAL_874927a8_4_k_cu_12a4ba60_31684cute1_E)
_ZN39_INTERNAL_874927a8_4_k_cu_12a4ba60_31684cute1_E:
	.zero		1
	.type		_ZN39_INTERNAL_874927a8_4_k_cu_12a4ba60_31684cuda3std3__45__cpo6cbeginE,@object
	.size		_ZN39_INTERNAL_874927a8_4_k_cu_12a4ba60_31684cuda3std3__45__cpo6cbeginE,(_ZN39_INTERNAL_874927a8_4_k_cu_12a4ba60_31684cuda3std3__48in_placeE - _ZN39_INTERNAL_874927a8_4_k_cu_12a4ba60_31684cuda3std3__45__cpo6cbeginE)
_ZN39_INTERNAL_874927a8_4_k_cu_12a4ba60_31684cuda3std3__45__cpo6cbeginE:
	.zero		1
	.type		_ZN39_INTERNAL_874927a8_4_k_cu_12a4ba60_31684cuda3std3__48in_placeE,@object
	.size		_ZN39_INTERNAL_874927a8_4_k_cu_12a4ba60_31684cuda3std3__48in_placeE,(_ZN39_INTERNAL_874927a8_4_k_cu_12a4ba60_31684cuda3std6ranges3__45__cpo9iter_moveE - _ZN39_INTERNAL_874927a8_4_k_cu_12a4ba60_31684cuda3std3__48in_placeE)
_ZN39_INTERNAL_874927a8_4_k_cu_12a4ba60_31684cuda3std3__48in_placeE:
	.zero		1
	.type		_ZN39_INTERNAL_874927a8_4_k_cu_12a4ba60_31684cuda3std6ranges3__45__cpo9iter_moveE,@object
	.size		_ZN39_INTERNAL_874927a8_4_k_cu_12a4ba60_31684cuda3std6ranges3__45__cpo9iter_moveE,(_ZN39_INTERNAL_874927a8_4_k_cu_12a4ba60_31684cuda3std3__45__cpo5beginE - _ZN39_INTERNAL_874927a8_4_k_cu_12a4ba60_31684cuda3std6ranges3__45__cpo9iter_moveE)
_ZN39_INTERNAL_874927a8_4_k_cu_12a4ba60_31684cuda3std6ranges3__45__cpo9iter_moveE:
	.zero		1
	.type		_ZN39_INTERNAL_874927a8_4_k_cu_12a4ba60_31684cuda3std3__45__cpo5beginE,@object
	.size		_ZN39_INTERNAL_874927a8_4_k_cu_12a4ba60_31684cuda3std3__45__cpo5beginE,(_ZN39_INTERNAL_874927a8_4_k_cu_12a4ba60_31684cuda3std3__441_GLOBAL__N__874927a8_4_k_cu_12a4ba60_31686ignoreE - _ZN39_INTERNAL_874927a8_4_k_cu_12a4ba60_31684cuda3std3__45__cpo5beginE)
_ZN39_INTERNAL_874927a8_4_k_cu_12a4ba60_31684cuda3std3__45__cpo5beginE:
	.zero		1
	.type		_ZN39_INTERNAL_874927a8_4_k_cu_12a4ba60_31684cuda3std3__441_GLOBAL__N__874927a8_4_k_cu_12a4ba60_31686ignoreE,@object
	.size		_ZN39_INTERNAL_874927a8_4_k_cu_12a4ba60_31684cuda3std3__441_GLOBAL__N__874927a8_4_k_cu_12a4ba60_31686ignoreE,(_ZN39_INTERNAL_874927a8_4_k_cu_12a4ba60_31684cute7productE - _ZN39_INTERNAL_874927a8_4_k_cu_12a4ba60_31684cuda3std3__441_GLOBAL__N__874927a8_4_k_cu_12a4ba60_31686ignoreE)
_ZN39_INTERNAL_874927a8_4_k_cu_12a4ba60_31684cuda3std3__441_GLOBAL__N__874927a8_4_k_cu_12a4ba60_31686ignoreE:
	.zero		1
	.type		_ZN39_INTERNAL_874927a8_4_k_cu_12a4ba60_31684cute7productE,@object
	.size		_ZN39_INTERNAL_874927a8_4_k_cu_12a4ba60_31684cute7productE,(_ZN39_INTERNAL_874927a8_4_k_cu_12a4ba60_31684cuda3std3__45__cpo3endE - _ZN39_INTERNAL_874927a8_4_k_cu_12a4ba60_31684cute7productE)
_ZN39_INTERNAL_874927a8_4_k_cu_12a4ba60_31684cute7productE:
	.zero		1
	.type		_ZN39_INTERNAL_874927a8_4_k_cu_12a4ba60_31684cuda3std3__45__cpo3endE,@object
	.size		_ZN39_INTERNAL_874927a8_4_k_cu_12a4ba60_31684cuda3std3__45__cpo3endE,(_ZN39_INTERNAL_874927a8_4_k_cu_12a4ba60_31684cuda3std3__419piecewise_constructE - _ZN39_INTERNAL_874927a8_4_k_cu_12a4ba60_31684cuda3std3__45__cpo3endE)
_ZN39_INTERNAL_874927a8_4_k_cu_12a4ba60_31684cuda3std3__45__cpo3endE:
	.zero		1
	.type		_ZN39_INTERNAL_874927a8_4_k_cu_12a4ba60_31684cuda3std3__419piecewise_constructE,@object
	.size		_ZN39_INTERNAL_874927a8_4_k_cu_12a4ba60_31684cuda3std3__419piecewise_constructE,(_ZN39_INTERNAL_874927a8_4_k_cu_12a4ba60_31684cuda3std3__45__cpo4cendE - _ZN39_INTERNAL_874927a8_4_k_cu_12a4ba60_31684cuda3std3__419piecewise_constructE)
_ZN39_INTERNAL_874927a8_4_k_cu_12a4ba60_31684cuda3std3__419piecewise_constructE:
	.zero		1
	.type		_ZN39_INTERNAL_874927a8_4_k_cu_12a4ba60_31684cuda3std3__45__cpo4cendE,@object
	.size		_ZN39_INTERNAL_874927a8_4_k_cu_12a4ba60_31684cuda3std3__45__cpo4cendE,(_ZN39_INTERNAL_874927a8_4_k_cu_12a4ba60_31684cuda3std6ranges3__45__cpo4swapE - _ZN39_INTERNAL_874927a8_4_k_cu_12a4ba60_31684cuda3std3__45__cpo4cendE)
_ZN39_INTERNAL_874927a8_4_k_cu_12a4ba60_31684cuda3std3__45__cpo4cendE:
	.zero		1
	.type		_ZN39_INTERNAL_874927a8_4_k_cu_12a4ba60_31684cuda3std6ranges3__45__cpo4swapE,@object
	.size		_ZN39_INTERNAL_874927a8_4_k_cu_12a4ba60_31684cuda3std6ranges3__45__cpo4swapE,(.L_10 - _ZN39_INTERNAL_874927a8_4_k_cu_12a4ba60_31684cuda3std6ranges3__45__cpo4swapE)
_ZN39_INTERNAL_874927a8_4_k_cu_12a4ba60_31684cuda3std6ranges3__45__cpo4swapE:
	.zero		1
.L_10:


//--------------------- .nv.constant0._ZN7cutlass13device_kernelINS_4conv6kernel13ConvUniversalINS1_16ConvProblemShapeILNS1_8OperatorE0ELi3EEENS1_10collective14CollectiveConvINS1_47MainloopSm100TmaUmmaWarpSpecializedImplicitGemmILS5_0ELi52ELi3ELi1ELi2EN4cute5tupleIJNSA_1CILi2EEENSC_ILi1EEESE_EEEEENSB_IJNSC_ILi128EEESH_NSB_IJNSC_ILi32EEEEEEEEENS_12float_e4m3_tESL_NSA_8TiledMMAINSA_8MMA_AtomIJNSA_10MMA_TraitsINSA_25SM100_MMA_F8F6F4_2x1SM_SSEJSL_SL_fSH_SH_NSA_17integral_constantINSA_4UMMA5MajorELSS_0EEEST_NSQ_INSR_7ScaleInELSU_0EEESV_EEEEEENSA_6LayoutINSB_IJSE_SE_SE_EEENSB_IJNSC_ILi0EEES10_S10_EEEEENSB_IJNSA_10UnderscoreES13_S13_EEEEENS7_6detail27Sm100ImplicitGemmTileTraitsINSA_25SM100_TMA_2SM_LOAD_IM2COLENSA_14ComposedLayoutINSA_7SwizzleILi1ELi4ELi3EEENSA_18smem_ptr_flag_bitsILi8EEENSY_INSB_IJNSC_ILi8EEESI_EEENSB_IJSI_SE_EEEEEEEvEENS17_INSA_18SM100_TMA_2SM_LOADES1I_vEEEENS_8epilogue10collective18CollectiveEpilogueINS1N_23Sm100TmaWarpSpecializedILi2ELi2ELi32ELb0ELb0EEEJNSB_IJNSC_ILi64EEESH_SJ_EEENSB_IJNSY_IS1S_SE_EENSY_INSB_IJSI_SD_EEENSB_IJSE_S1S_EEEEEEEESL_NSB_IJNSB_IJllllEEESE_S10_EEESL_S20_NS1N_6fusion15FusionCallbacksIS1R_NS21_17LinearCombinationISL_fSL_fLNS_15FloatRoundStyleE2EEES1T_S1Y_JEEENSA_5SM1004TMEM4LOAD26SM100_TMEM_LOAD_32dp32b32xENSA_20SM90_TMA_LOAD_IM2COLES1I_NSA_39AutoVectorizingCopyWithAssumedAlignmentILi128EEENSA_21SM90_TMA_STORE_IM2COLES1I_S2D_S2D_EEEvvEEEEvNT_6ParamsE --------------------------
	.section	.nv.constant0._ZN7cutlass13device_kernelINS_4conv6kernel13ConvUniversalINS1_16ConvProblemShapeILNS1_8OperatorE0ELi3EEENS1_10collective14CollectiveConvINS1_47MainloopSm100TmaUmmaWarpSpecializedImplicitGemmILS5_0ELi52ELi3ELi1ELi2EN4cute5tupleIJNSA_1CILi2EEENSC_ILi1EEESE_EEEEENSB_IJNSC_ILi128EEESH_NSB_IJNSC_ILi32EEEEEEEEENS_12float_e4m3_tESL_NSA_8TiledMMAINSA_8MMA_AtomIJNSA_10MMA_TraitsINSA_25SM100_MMA_F8F6F4_2x1SM_SSEJSL_SL_fSH_SH_NSA_17integral_constantINSA_4UMMA5MajorELSS_0EEEST_NSQ_INSR_7ScaleInELSU_0EEESV_EEEEEENSA_6LayoutINSB_IJSE_SE_SE_EEENSB_IJNSC_ILi0EEES10_S10_EEEEENSB_IJNSA_10UnderscoreES13_S13_EEEEENS7_6detail27Sm100ImplicitGemmTileTraitsINSA_25SM100_TMA_2SM_LOAD_IM2COLENSA_14ComposedLayoutINSA_7SwizzleILi1ELi4ELi3EEENSA_18smem_ptr_flag_bitsILi8EEENSY_INSB_IJNSC_ILi8EEESI_EEENSB_IJSI_SE_EEEEEEEvEENS17_INSA_18SM100_TMA_2SM_LOADES1I_vEEEENS_8epilogue10collective18CollectiveEpilogueINS1N_23Sm100TmaWarpSpecializedILi2ELi2ELi32ELb0ELb0EEEJNSB_IJNSC_ILi64EEESH_SJ_EEENSB_IJNSY_IS1S_SE_EENSY_INSB_IJSI_SD_EEENSB_IJSE_S1S_EEEEEEEESL_NSB_IJNSB_IJllllEEESE_S10_EEESL_S20_NS1N_6fusion15FusionCallbacksIS1R_NS21_17LinearCombinationISL_fSL_fLNS_15FloatRoundStyleE2EEES1T_S1Y_JEEENSA_5SM1004TMEM4LOAD26SM100_TMEM_LOAD_32dp32b32xENSA_20SM90_TMA_LOAD_IM2COLES1I_NSA_39AutoVectorizingCopyWithAssumedAlignmentILi128EEENSA_21SM90_TMA_STORE_IM2COLES1I_S2D_S2D_EEEvvEEEEvNT_6ParamsE,"a",@progbits
	.sectionflags	@""
	.align	4
.nv.constant0._ZN7cutlass13device_kernelINS_4conv6kernel13ConvUniversalINS1_16ConvProblemShapeILNS1_8OperatorE0ELi3EEENS1_10collective14CollectiveConvINS1_47MainloopSm100TmaUmmaWarpSpecializedImplicitGemmILS5_0ELi52ELi3ELi1ELi2EN4cute5tupleIJNSA_1CILi2EEENSC_ILi1EEESE_EEEEENSB_IJNSC_ILi128EEESH_NSB_IJNSC_ILi32EEEEEEEEENS_12float_e4m3_tESL_NSA_8TiledMMAINSA_8MMA_AtomIJNSA_10MMA_TraitsINSA_25SM100_MMA_F8F6F4_2x1SM_SSEJSL_SL_fSH_SH_NSA_17integral_constantINSA_4UMMA5MajorELSS_0EEEST_NSQ_INSR_7ScaleInELSU_0EEESV_EEEEEENSA_6LayoutINSB_IJSE_SE_SE_EEENSB_IJNSC_ILi0EEES10_S10_EEEEENSB_IJNSA_10UnderscoreES13_S13_EEEEENS7_6detail27Sm100ImplicitGemmTileTraitsINSA_25SM100_TMA_2SM_LOAD_IM2COLENSA_14ComposedLayoutINSA_7SwizzleILi1ELi4ELi3EEENSA_18smem_ptr_flag_bitsILi8EEENSY_INSB_IJNSC_ILi8EEESI_EEENSB_IJSI_SE_EEEEEEEvEENS17_INSA_18SM100_TMA_2SM_LOADES1I_vEEEENS_8epilogue10collective18CollectiveEpilogueINS1N_23Sm100TmaWarpSpecializedILi2ELi2ELi32ELb0ELb0EEEJNSB_IJNSC_ILi64EEESH_SJ_EEENSB_IJNSY_IS1S_SE_EENSY_INSB_IJSI_SD_EEENSB_IJSE_S1S_EEEEEEEESL_NSB_IJNSB_IJllllEEESE_S10_EEESL_S20_NS1N_6fusion15FusionCallbacksIS1R_NS21_17LinearCombinationISL_fSL_fLNS_15FloatRoundStyleE2EEES1T_S1Y_JEEENSA_5SM1004TMEM4LOAD26SM100_TMEM_LOAD_32dp32b32xENSA_20SM90_TMA_LOAD_IM2COLES1I_NSA_39AutoVectorizingCopyWithAssumedAlignmentILi128EEENSA_21SM90_TMA_STORE_IM2COLES1I_S2D_S2D_EEEvvEEEEvNT_6ParamsE:
	.zero		3200


//--------------------- SYMBOLS --------------------------

	.type		.nv.reservedSmem.offset0,@object
	.size		.nv.reservedSmem.offset0,0x4
	.type		.nv.reservedSmem.cap,@object
	.size		.nv.reservedSmem.cap,0x4
	.type		__assertfail,@function
